//
// Generated by NVIDIA NVVM Compiler
//
// Compiler Build ID: CL-36424714
// Cuda compilation tools, release 13.0, V13.0.88
// Based on NVVM 20.0.0
//

.version 9.0
.target sm_100
.address_size 64

	// .globl	_ZN3cub18CUB_300001_SM_10006detail11EmptyKernelIvEEvv
// _ZZN3cub18CUB_300001_SM_10006detail10merge_sort30DeviceMergeSortBlockSortKernelINS2_10policy_hubIN6thrust24THRUST_300001_SM_1000_NS6detail15normal_iteratorINS6_10device_ptrI4EdgeEEEEE9Policy600ESC_PNS0_8NullTypeESC_SG_jN4cuda3std3__44lessISA_EESA_SF_EEvbT0_T1_T2_T3_T4_PT6_PT7_T5_NS1_7vsmem_tEE19static_temp_storage has been demoted
// _ZZN3cub18CUB_300001_SM_10006detail10merge_sort26DeviceMergeSortMergeKernelINS2_10policy_hubIN6thrust24THRUST_300001_SM_1000_NS6detail15normal_iteratorINS6_10device_ptrI4EdgeEEEEE9Policy600ESC_PNS0_8NullTypeESC_SG_jN4cuda3std3__44lessISA_EESA_SF_EEvbT2_T3_T4_PT6_PT7_T5_PSO_SO_NS1_7vsmem_tEE19static_temp_storage has been demoted
// _ZZN3cub18CUB_300001_SM_10006detail10merge_sort30DeviceMergeSortBlockSortKernelINS2_10policy_hubIN6thrust24THRUST_300001_SM_1000_NS6detail15normal_iteratorINS6_10device_ptrI4EdgeEEEEE9Policy600ESC_PNS0_8NullTypeESC_SG_mN4cuda3std3__44lessISA_EESA_SF_EEvbT0_T1_T2_T3_T4_PT6_PT7_T5_NS1_7vsmem_tEE19static_temp_storage has been demoted
// _ZZN3cub18CUB_300001_SM_10006detail10merge_sort26DeviceMergeSortMergeKernelINS2_10policy_hubIN6thrust24THRUST_300001_SM_1000_NS6detail15normal_iteratorINS6_10device_ptrI4EdgeEEEEE9Policy600ESC_PNS0_8NullTypeESC_SG_mN4cuda3std3__44lessISA_EESA_SF_EEvbT2_T3_T4_PT6_PT7_T5_PSO_SO_NS1_7vsmem_tEE19static_temp_storage has been demoted
.global .align 1 .b8 _ZN30_INTERNAL_3a03788f_4_k_cu_main4cuda3std3__45__cpo5beginE[1];
.global .align 1 .b8 _ZN30_INTERNAL_3a03788f_4_k_cu_main4cuda3std3__45__cpo3endE[1];
.global .align 1 .b8 _ZN30_INTERNAL_3a03788f_4_k_cu_main4cuda3std3__45__cpo6cbeginE[1];
.global .align 1 .b8 _ZN30_INTERNAL_3a03788f_4_k_cu_main4cuda3std3__45__cpo4cendE[1];
.global .align 1 .b8 _ZN30_INTERNAL_3a03788f_4_k_cu_main4cuda3std3__45__cpo6rbeginE[1];
.global .align 1 .b8 _ZN30_INTERNAL_3a03788f_4_k_cu_main4cuda3std3__45__cpo4rendE[1];
.global .align 1 .b8 _ZN30_INTERNAL_3a03788f_4_k_cu_main4cuda3std3__45__cpo7crbeginE[1];
.global .align 1 .b8 _ZN30_INTERNAL_3a03788f_4_k_cu_main4cuda3std3__45__cpo5crendE[1];
.global .align 1 .b8 _ZN30_INTERNAL_3a03788f_4_k_cu_main4cuda3std3__432_GLOBAL__N__3a03788f_4_k_cu_main6ignoreE[1];
.global .align 1 .b8 _ZN30_INTERNAL_3a03788f_4_k_cu_main4cuda3std3__419piecewise_constructE[1];
.global .align 1 .b8 _ZN30_INTERNAL_3a03788f_4_k_cu_main4cuda3std3__48in_placeE[1];
.global .align 1 .b8 _ZN30_INTERNAL_3a03788f_4_k_cu_main4cuda3std3__420unreachable_sentinelE[1];
.global .align 1 .b8 _ZN30_INTERNAL_3a03788f_4_k_cu_main4cuda3std3__47nulloptE[1];
.global .align 1 .b8 _ZN30_INTERNAL_3a03788f_4_k_cu_main4cuda3std3__48unexpectE[1];
.global .align 1 .b8 _ZN30_INTERNAL_3a03788f_4_k_cu_main4cuda3std6ranges3__45__cpo4swapE[1];
.global .align 1 .b8 _ZN30_INTERNAL_3a03788f_4_k_cu_main4cuda3std6ranges3__45__cpo9iter_moveE[1];
.global .align 1 .b8 _ZN30_INTERNAL_3a03788f_4_k_cu_main4cuda3std6ranges3__45__cpo5beginE[1];
.global .align 1 .b8 _ZN30_INTERNAL_3a03788f_4_k_cu_main4cuda3std6ranges3__45__cpo3endE[1];
.global .align 1 .b8 _ZN30_INTERNAL_3a03788f_4_k_cu_main4cuda3std6ranges3__45__cpo6cbeginE[1];
.global .align 1 .b8 _ZN30_INTERNAL_3a03788f_4_k_cu_main4cuda3std6ranges3__45__cpo4cendE[1];
.global .align 1 .b8 _ZN30_INTERNAL_3a03788f_4_k_cu_main4cuda3std6ranges3__45__cpo7advanceE[1];
.global .align 1 .b8 _ZN30_INTERNAL_3a03788f_4_k_cu_main4cuda3std6ranges3__45__cpo9iter_swapE[1];
.global .align 1 .b8 _ZN30_INTERNAL_3a03788f_4_k_cu_main4cuda3std6ranges3__45__cpo4nextE[1];
.global .align 1 .b8 _ZN30_INTERNAL_3a03788f_4_k_cu_main4cuda3std6ranges3__45__cpo4prevE[1];
.global .align 1 .b8 _ZN30_INTERNAL_3a03788f_4_k_cu_main4cuda3std6ranges3__45__cpo4dataE[1];
.global .align 1 .b8 _ZN30_INTERNAL_3a03788f_4_k_cu_main4cuda3std6ranges3__45__cpo5cdataE[1];
.global .align 1 .b8 _ZN30_INTERNAL_3a03788f_4_k_cu_main4cuda3std6ranges3__45__cpo4sizeE[1];
.global .align 1 .b8 _ZN30_INTERNAL_3a03788f_4_k_cu_main4cuda3std6ranges3__45__cpo5ssizeE[1];
.global .align 1 .b8 _ZN30_INTERNAL_3a03788f_4_k_cu_main4cuda3std6ranges3__45__cpo8distanceE[1];
.global .align 1 .b8 _ZN30_INTERNAL_3a03788f_4_k_cu_main6thrust24THRUST_300001_SM_1000_NS8cuda_cub3parE[1];
.global .align 1 .b8 _ZN30_INTERNAL_3a03788f_4_k_cu_main6thrust24THRUST_300001_SM_1000_NS8cuda_cub10par_nosyncE[1];
.global .align 1 .b8 _ZN30_INTERNAL_3a03788f_4_k_cu_main6thrust24THRUST_300001_SM_1000_NS6system6detail10sequential3seqE[1];
.global .align 1 .b8 _ZN30_INTERNAL_3a03788f_4_k_cu_main6thrust24THRUST_300001_SM_1000_NS6system3cpp3parE[1];
.global .align 1 .b8 _ZN30_INTERNAL_3a03788f_4_k_cu_main6thrust24THRUST_300001_SM_1000_NS12placeholders2_1E[1];
.global .align 1 .b8 _ZN30_INTERNAL_3a03788f_4_k_cu_main6thrust24THRUST_300001_SM_1000_NS12placeholders2_2E[1];
.global .align 1 .b8 _ZN30_INTERNAL_3a03788f_4_k_cu_main6thrust24THRUST_300001_SM_1000_NS12placeholders2_3E[1];
.global .align 1 .b8 _ZN30_INTERNAL_3a03788f_4_k_cu_main6thrust24THRUST_300001_SM_1000_NS12placeholders2_4E[1];
.global .align 1 .b8 _ZN30_INTERNAL_3a03788f_4_k_cu_main6thrust24THRUST_300001_SM_1000_NS12placeholders2_5E[1];
.global .align 1 .b8 _ZN30_INTERNAL_3a03788f_4_k_cu_main6thrust24THRUST_300001_SM_1000_NS12placeholders2_6E[1];
.global .align 1 .b8 _ZN30_INTERNAL_3a03788f_4_k_cu_main6thrust24THRUST_300001_SM_1000_NS12placeholders2_7E[1];
.global .align 1 .b8 _ZN30_INTERNAL_3a03788f_4_k_cu_main6thrust24THRUST_300001_SM_1000_NS12placeholders2_8E[1];
.global .align 1 .b8 _ZN30_INTERNAL_3a03788f_4_k_cu_main6thrust24THRUST_300001_SM_1000_NS12placeholders2_9E[1];
.global .align 1 .b8 _ZN30_INTERNAL_3a03788f_4_k_cu_main6thrust24THRUST_300001_SM_1000_NS12placeholders3_10E[1];
.global .align 1 .b8 _ZN30_INTERNAL_3a03788f_4_k_cu_main6thrust24THRUST_300001_SM_1000_NS3seqE[1];
.global .align 1 .b8 _ZN30_INTERNAL_3a03788f_4_k_cu_main6thrust24THRUST_300001_SM_1000_NS6deviceE[1];

.visible .entry _ZN3cub18CUB_300001_SM_10006detail11EmptyKernelIvEEvv()
{


	ret;

}
	// .globl	_ZN3cub18CUB_300001_SM_10006detail10merge_sort30DeviceMergeSortBlockSortKernelINS2_10policy_hubIN6thrust24THRUST_300001_SM_1000_NS6detail15normal_iteratorINS6_10device_ptrI4EdgeEEEEE9Policy600ESC_PNS0_8NullTypeESC_SG_jN4cuda3std3__44lessISA_EESA_SF_EEvbT0_T1_T2_T3_T4_PT6_PT7_T5_NS1_7vsmem_tE
.visible .entry _ZN3cub18CUB_300001_SM_10006detail10merge_sort30DeviceMergeSortBlockSortKernelINS2_10policy_hubIN6thrust24THRUST_300001_SM_1000_NS6detail15normal_iteratorINS6_10device_ptrI4EdgeEEEEE9Policy600ESC_PNS0_8NullTypeESC_SG_jN4cuda3std3__44lessISA_EESA_SF_EEvbT0_T1_T2_T3_T4_PT6_PT7_T5_NS1_7vsmem_tE(
	.param .u8 _ZN3cub18CUB_300001_SM_10006detail10merge_sort30DeviceMergeSortBlockSortKernelINS2_10policy_hubIN6thrust24THRUST_300001_SM_1000_NS6detail15normal_iteratorINS6_10device_ptrI4EdgeEEEEE9Policy600ESC_PNS0_8NullTypeESC_SG_jN4cuda3std3__44lessISA_EESA_SF_EEvbT0_T1_T2_T3_T4_PT6_PT7_T5_NS1_7vsmem_tE_param_0,
	.param .align 8 .b8 _ZN3cub18CUB_300001_SM_10006detail10merge_sort30DeviceMergeSortBlockSortKernelINS2_10policy_hubIN6thrust24THRUST_300001_SM_1000_NS6detail15normal_iteratorINS6_10device_ptrI4EdgeEEEEE9Policy600ESC_PNS0_8NullTypeESC_SG_jN4cuda3std3__44lessISA_EESA_SF_EEvbT0_T1_T2_T3_T4_PT6_PT7_T5_NS1_7vsmem_tE_param_1[8],
	.param .u64 .ptr .align 1 _ZN3cub18CUB_300001_SM_10006detail10merge_sort30DeviceMergeSortBlockSortKernelINS2_10policy_hubIN6thrust24THRUST_300001_SM_1000_NS6detail15normal_iteratorINS6_10device_ptrI4EdgeEEEEE9Policy600ESC_PNS0_8NullTypeESC_SG_jN4cuda3std3__44lessISA_EESA_SF_EEvbT0_T1_T2_T3_T4_PT6_PT7_T5_NS1_7vsmem_tE_param_2,
	.param .align 8 .b8 _ZN3cub18CUB_300001_SM_10006detail10merge_sort30DeviceMergeSortBlockSortKernelINS2_10policy_hubIN6thrust24THRUST_300001_SM_1000_NS6detail15normal_iteratorINS6_10device_ptrI4EdgeEEEEE9Policy600ESC_PNS0_8NullTypeESC_SG_jN4cuda3std3__44lessISA_EESA_SF_EEvbT0_T1_T2_T3_T4_PT6_PT7_T5_NS1_7vsmem_tE_param_3[8],
	.param .u64 .ptr .align 1 _ZN3cub18CUB_300001_SM_10006detail10merge_sort30DeviceMergeSortBlockSortKernelINS2_10policy_hubIN6thrust24THRUST_300001_SM_1000_NS6detail15normal_iteratorINS6_10device_ptrI4EdgeEEEEE9Policy600ESC_PNS0_8NullTypeESC_SG_jN4cuda3std3__44lessISA_EESA_SF_EEvbT0_T1_T2_T3_T4_PT6_PT7_T5_NS1_7vsmem_tE_param_4,
	.param .u32 _ZN3cub18CUB_300001_SM_10006detail10merge_sort30DeviceMergeSortBlockSortKernelINS2_10policy_hubIN6thrust24THRUST_300001_SM_1000_NS6detail15normal_iteratorINS6_10device_ptrI4EdgeEEEEE9Policy600ESC_PNS0_8NullTypeESC_SG_jN4cuda3std3__44lessISA_EESA_SF_EEvbT0_T1_T2_T3_T4_PT6_PT7_T5_NS1_7vsmem_tE_param_5,
	.param .u64 .ptr .align 1 _ZN3cub18CUB_300001_SM_10006detail10merge_sort30DeviceMergeSortBlockSortKernelINS2_10policy_hubIN6thrust24THRUST_300001_SM_1000_NS6detail15normal_iteratorINS6_10device_ptrI4EdgeEEEEE9Policy600ESC_PNS0_8NullTypeESC_SG_jN4cuda3std3__44lessISA_EESA_SF_EEvbT0_T1_T2_T3_T4_PT6_PT7_T5_NS1_7vsmem_tE_param_6,
	.param .u64 .ptr .align 1 _ZN3cub18CUB_300001_SM_10006detail10merge_sort30DeviceMergeSortBlockSortKernelINS2_10policy_hubIN6thrust24THRUST_300001_SM_1000_NS6detail15normal_iteratorINS6_10device_ptrI4EdgeEEEEE9Policy600ESC_PNS0_8NullTypeESC_SG_jN4cuda3std3__44lessISA_EESA_SF_EEvbT0_T1_T2_T3_T4_PT6_PT7_T5_NS1_7vsmem_tE_param_7,
	.param .align 1 .b8 _ZN3cub18CUB_300001_SM_10006detail10merge_sort30DeviceMergeSortBlockSortKernelINS2_10policy_hubIN6thrust24THRUST_300001_SM_1000_NS6detail15normal_iteratorINS6_10device_ptrI4EdgeEEEEE9Policy600ESC_PNS0_8NullTypeESC_SG_jN4cuda3std3__44lessISA_EESA_SF_EEvbT0_T1_T2_T3_T4_PT6_PT7_T5_NS1_7vsmem_tE_param_8[1],
	.param .align 8 .b8 _ZN3cub18CUB_300001_SM_10006detail10merge_sort30DeviceMergeSortBlockSortKernelINS2_10policy_hubIN6thrust24THRUST_300001_SM_1000_NS6detail15normal_iteratorINS6_10device_ptrI4EdgeEEEEE9Policy600ESC_PNS0_8NullTypeESC_SG_jN4cuda3std3__44lessISA_EESA_SF_EEvbT0_T1_T2_T3_T4_PT6_PT7_T5_NS1_7vsmem_tE_param_9[8]
)
.maxntid 256
{
	.reg .pred 	%p<57>;
	.reg .b16 	%rs<4>;
	.reg .b32 	%r<261>;
	.reg .b64 	%rd<31>;
	.reg .b64 	%fd<124>;
	// demoted variable
	.shared .align 16 .b8 _ZZN3cub18CUB_300001_SM_10006detail10merge_sort30DeviceMergeSortBlockSortKernelINS2_10policy_hubIN6thrust24THRUST_300001_SM_1000_NS6detail15normal_iteratorINS6_10device_ptrI4EdgeEEEEE9Policy600ESC_PNS0_8NullTypeESC_SG_jN4cuda3std3__44lessISA_EESA_SF_EEvbT0_T1_T2_T3_T4_PT6_PT7_T5_NS1_7vsmem_tEE19static_temp_storage[12320];
	ld.param.u64 	%rd9, [_ZN3cub18CUB_300001_SM_10006detail10merge_sort30DeviceMergeSortBlockSortKernelINS2_10policy_hubIN6thrust24THRUST_300001_SM_1000_NS6detail15normal_iteratorINS6_10device_ptrI4EdgeEEEEE9Policy600ESC_PNS0_8NullTypeESC_SG_jN4cuda3std3__44lessISA_EESA_SF_EEvbT0_T1_T2_T3_T4_PT6_PT7_T5_NS1_7vsmem_tE_param_3];
	ld.param.u64 	%rd10, [_ZN3cub18CUB_300001_SM_10006detail10merge_sort30DeviceMergeSortBlockSortKernelINS2_10policy_hubIN6thrust24THRUST_300001_SM_1000_NS6detail15normal_iteratorINS6_10device_ptrI4EdgeEEEEE9Policy600ESC_PNS0_8NullTypeESC_SG_jN4cuda3std3__44lessISA_EESA_SF_EEvbT0_T1_T2_T3_T4_PT6_PT7_T5_NS1_7vsmem_tE_param_1];
	ld.param.u32 	%r131, [_ZN3cub18CUB_300001_SM_10006detail10merge_sort30DeviceMergeSortBlockSortKernelINS2_10policy_hubIN6thrust24THRUST_300001_SM_1000_NS6detail15normal_iteratorINS6_10device_ptrI4EdgeEEEEE9Policy600ESC_PNS0_8NullTypeESC_SG_jN4cuda3std3__44lessISA_EESA_SF_EEvbT0_T1_T2_T3_T4_PT6_PT7_T5_NS1_7vsmem_tE_param_5];
	cvta.to.global.u64 	%rd1, %rd10;
	cvta.to.global.u64 	%rd2, %rd9;
	mov.u32 	%r132, %ctaid.x;
	mov.u32 	%r133, %nctaid.x;
	shl.b32 	%r1, %r132, 9;
	add.s32 	%r134, %r133, -1;
	setp.ge.u32 	%p9, %r132, %r134;
	@%p9 bra 	$L__BB1_18;
	// begin inline asm
	griddepcontrol.wait;
	// end inline asm
	cvt.u64.u32 	%rd20, %r1;
	mov.u32 	%r2, %tid.x;
	and.b32  	%r3, %r2, 31;
	shl.b32 	%r178, %r2, 1;
	and.b32  	%r4, %r178, 1984;
	or.b32  	%r179, %r4, %r3;
	cvt.u64.u32 	%rd21, %r179;
	add.s64 	%rd3, %rd21, %rd20;
	mad.lo.s64 	%rd22, %rd3, 24, %rd1;
	ld.global.f64 	%fd82, [%rd22];
	ld.global.f64 	%fd83, [%rd22+8];
	ld.global.v2.u32 	{%r180, %r181}, [%rd22+16];
	ld.global.f64 	%fd84, [%rd22+768];
	ld.global.f64 	%fd85, [%rd22+776];
	ld.global.v2.u32 	{%r182, %r183}, [%rd22+784];
	// begin inline asm
	mov.u32 %r177, %laneid;
	// end inline asm
	add.s32 	%r184, %r177, %r4;
	mov.u32 	%r185, _ZZN3cub18CUB_300001_SM_10006detail10merge_sort30DeviceMergeSortBlockSortKernelINS2_10policy_hubIN6thrust24THRUST_300001_SM_1000_NS6detail15normal_iteratorINS6_10device_ptrI4EdgeEEEEE9Policy600ESC_PNS0_8NullTypeESC_SG_jN4cuda3std3__44lessISA_EESA_SF_EEvbT0_T1_T2_T3_T4_PT6_PT7_T5_NS1_7vsmem_tEE19static_temp_storage;
	mad.lo.s32 	%r5, %r184, 24, %r185;
	st.shared.f64 	[%r5], %fd82;
	st.shared.f64 	[%r5+8], %fd83;
	st.shared.v2.u32 	[%r5+16], {%r180, %r181};
	st.shared.f64 	[%r5+768], %fd84;
	st.shared.f64 	[%r5+776], %fd85;
	st.shared.v2.u32 	[%r5+784], {%r182, %r183};
	bar.warp.sync 	-1;
	mad.lo.s32 	%r6, %r177, 24, %r5;
	ld.shared.v2.f64 	{%fd1, %fd102}, [%r6];
	ld.shared.v2.u32 	{%r232, %r231}, [%r6+16];
	ld.shared.f64 	%fd101, [%r6+24];
	ld.shared.f64 	%fd4, [%r6+32];
	ld.shared.v2.u32 	{%r9, %r10}, [%r6+40];
	bar.sync 	0;
	// begin inline asm
	griddepcontrol.launch_dependents;
	// end inline asm
	setp.geu.f64 	%p37, %fd101, %fd1;
	mov.u32 	%r229, %r10;
	mov.u32 	%r230, %r9;
	mov.f64 	%fd100, %fd4;
	mov.f64 	%fd103, %fd1;
	@%p37 bra 	$L__BB1_3;
	mov.u32 	%r229, %r231;
	mov.u32 	%r230, %r232;
	mov.f64 	%fd100, %fd102;
	mov.u32 	%r231, %r10;
	mov.u32 	%r232, %r9;
	mov.f64 	%fd102, %fd4;
	mov.f64 	%fd103, %fd101;
	mov.f64 	%fd101, %fd1;
$L__BB1_3:
	mov.b32 	%r233, 2;
	mad.lo.s32 	%r189, %r2, 48, %r185;
$L__BB1_4:
	bar.sync 	0;
	add.s32 	%r187, %r233, -1;
	st.shared.v2.f64 	[%r189], {%fd103, %fd102};
	st.shared.v2.u32 	[%r189+16], {%r232, %r231};
	st.shared.f64 	[%r189+24], %fd101;
	st.shared.f64 	[%r189+32], %fd100;
	st.shared.v2.u32 	[%r189+40], {%r230, %r229};
	bar.sync 	0;
	neg.s32 	%r190, %r233;
	and.b32  	%r191, %r2, %r190;
	shl.b32 	%r192, %r191, 1;
	and.b32  	%r193, %r187, %r2;
	shl.b32 	%r194, %r193, 1;
	min.u32 	%r20, %r194, 512;
	min.u32 	%r21, %r192, 512;
	add.s32 	%r195, %r21, %r233;
	min.s32 	%r22, %r195, 512;
	add.s32 	%r196, %r22, %r233;
	min.s32 	%r23, %r196, 512;
	sub.s32 	%r197, %r22, %r21;
	sub.s32 	%r198, %r23, %r22;
	setp.lt.s32 	%p38, %r20, %r198;
	sub.s32 	%r199, %r20, %r198;
	selp.b32 	%r236, 0, %r199, %p38;
	min.s32 	%r234, %r197, %r20;
	setp.ge.s32 	%p39, %r236, %r234;
	@%p39 bra 	$L__BB1_7;
	add.s32 	%r26, %r22, %r20;
$L__BB1_6:
	sub.s32 	%r200, %r234, %r236;
	shr.u32 	%r201, %r200, 31;
	add.s32 	%r202, %r200, %r201;
	shr.s32 	%r203, %r202, 1;
	add.s32 	%r204, %r203, %r236;
	add.s32 	%r205, %r204, %r21;
	mov.u32 	%r206, _ZZN3cub18CUB_300001_SM_10006detail10merge_sort30DeviceMergeSortBlockSortKernelINS2_10policy_hubIN6thrust24THRUST_300001_SM_1000_NS6detail15normal_iteratorINS6_10device_ptrI4EdgeEEEEE9Policy600ESC_PNS0_8NullTypeESC_SG_jN4cuda3std3__44lessISA_EESA_SF_EEvbT0_T1_T2_T3_T4_PT6_PT7_T5_NS1_7vsmem_tEE19static_temp_storage;
	mad.lo.s32 	%r207, %r205, 24, %r206;
	ld.shared.f64 	%fd86, [%r207];
	not.b32 	%r208, %r204;
	add.s32 	%r209, %r26, %r208;
	mad.lo.s32 	%r210, %r209, 24, %r206;
	ld.shared.f64 	%fd87, [%r210];
	setp.geu.f64 	%p40, %fd87, %fd86;
	add.s32 	%r211, %r204, 1;
	selp.b32 	%r236, %r211, %r236, %p40;
	selp.b32 	%r234, %r234, %r204, %p40;
	setp.lt.s32 	%p41, %r236, %r234;
	@%p41 bra 	$L__BB1_6;
$L__BB1_7:
	add.s32 	%r32, %r236, %r21;
	add.s32 	%r212, %r22, %r20;
	sub.s32 	%r33, %r212, %r236;
	mov.u32 	%r213, _ZZN3cub18CUB_300001_SM_10006detail10merge_sort30DeviceMergeSortBlockSortKernelINS2_10policy_hubIN6thrust24THRUST_300001_SM_1000_NS6detail15normal_iteratorINS6_10device_ptrI4EdgeEEEEE9Policy600ESC_PNS0_8NullTypeESC_SG_jN4cuda3std3__44lessISA_EESA_SF_EEvbT0_T1_T2_T3_T4_PT6_PT7_T5_NS1_7vsmem_tEE19static_temp_storage;
	mad.lo.s32 	%r34, %r32, 24, %r213;
	ld.shared.f64 	%fd106, [%r34];
	ld.shared.f64 	%fd107, [%r34+8];
	ld.shared.v2.u32 	{%r239, %r240}, [%r34+16];
	mad.lo.s32 	%r37, %r33, 24, %r213;
	ld.shared.f64 	%fd104, [%r37];
	ld.shared.f64 	%fd105, [%r37+8];
	ld.shared.v2.u32 	{%r237, %r238}, [%r37+16];
	setp.ge.s32 	%p43, %r33, %r23;
	mov.pred 	%p53, 0;
	@%p43 bra 	$L__BB1_9;
	setp.ge.s32 	%p44, %r32, %r22;
	setp.lt.f64 	%p45, %fd104, %fd106;
	or.pred  	%p53, %p44, %p45;
$L__BB1_9:
	selp.b32 	%r231, %r238, %r240, %p53;
	selp.b32 	%r232, %r237, %r239, %p53;
	selp.f64 	%fd102, %fd105, %fd107, %p53;
	selp.f64 	%fd103, %fd104, %fd106, %p53;
	selp.u32 	%r214, 1, 0, %p53;
	add.s32 	%r42, %r33, %r214;
	not.pred 	%p46, %p53;
	selp.u32 	%r215, 1, 0, %p46;
	add.s32 	%r43, %r32, %r215;
	@%p46 bra 	$L__BB1_11;
	ld.shared.f64 	%fd104, [%r37+24];
	ld.shared.f64 	%fd105, [%r37+32];
	ld.shared.v2.u32 	{%r237, %r238}, [%r37+40];
	bra.uni 	$L__BB1_12;
$L__BB1_11:
	ld.shared.f64 	%fd106, [%r34+24];
	ld.shared.f64 	%fd107, [%r34+32];
	ld.shared.v2.u32 	{%r239, %r240}, [%r34+40];
$L__BB1_12:
	setp.ge.s32 	%p48, %r42, %r23;
	mov.pred 	%p54, 0;
	@%p48 bra 	$L__BB1_14;
	setp.ge.s32 	%p49, %r43, %r22;
	setp.lt.f64 	%p50, %fd104, %fd106;
	or.pred  	%p54, %p49, %p50;
$L__BB1_14:
	selp.b32 	%r229, %r238, %r240, %p54;
	selp.b32 	%r230, %r237, %r239, %p54;
	selp.f64 	%fd100, %fd105, %fd107, %p54;
	selp.f64 	%fd101, %fd104, %fd106, %p54;
	shl.b32 	%r54, %r233, 1;
	setp.lt.u32 	%p51, %r233, 129;
	mov.u32 	%r233, %r54;
	@%p51 bra 	$L__BB1_4;
	ld.param.s8 	%rs3, [_ZN3cub18CUB_300001_SM_10006detail10merge_sort30DeviceMergeSortBlockSortKernelINS2_10policy_hubIN6thrust24THRUST_300001_SM_1000_NS6detail15normal_iteratorINS6_10device_ptrI4EdgeEEEEE9Policy600ESC_PNS0_8NullTypeESC_SG_jN4cuda3std3__44lessISA_EESA_SF_EEvbT0_T1_T2_T3_T4_PT6_PT7_T5_NS1_7vsmem_tE_param_0];
	bar.sync 	0;
	setp.eq.s16 	%p52, %rs3, 0;
	@%p52 bra 	$L__BB1_17;
	st.shared.v2.f64 	[%r6], {%fd103, %fd102};
	st.shared.v2.u32 	[%r6+16], {%r232, %r231};
	st.shared.f64 	[%r6+24], %fd101;
	st.shared.f64 	[%r6+32], %fd100;
	st.shared.v2.u32 	[%r6+40], {%r230, %r229};
	bar.warp.sync 	-1;
	ld.shared.f64 	%fd88, [%r5];
	ld.shared.f64 	%fd89, [%r5+8];
	ld.shared.v2.u32 	{%r216, %r217}, [%r5+16];
	ld.shared.f64 	%fd90, [%r5+768];
	ld.shared.f64 	%fd91, [%r5+776];
	ld.shared.v2.u32 	{%r218, %r219}, [%r5+784];
	cvt.u64.u32 	%rd23, %r4;
	add.s32 	%r220, %r3, %r1;
	cvt.u64.u32 	%rd24, %r220;
	add.s64 	%rd25, %rd24, %rd23;
	mad.lo.s64 	%rd26, %rd25, 24, %rd2;
	st.global.f64 	[%rd26], %fd88;
	st.global.f64 	[%rd26+8], %fd89;
	st.global.v2.u32 	[%rd26+16], {%r216, %r217};
	st.global.f64 	[%rd26+768], %fd90;
	st.global.f64 	[%rd26+776], %fd91;
	st.global.v2.u32 	[%rd26+784], {%r218, %r219};
	bra.uni 	$L__BB1_49;
$L__BB1_17:
	ld.param.u64 	%rd30, [_ZN3cub18CUB_300001_SM_10006detail10merge_sort30DeviceMergeSortBlockSortKernelINS2_10policy_hubIN6thrust24THRUST_300001_SM_1000_NS6detail15normal_iteratorINS6_10device_ptrI4EdgeEEEEE9Policy600ESC_PNS0_8NullTypeESC_SG_jN4cuda3std3__44lessISA_EESA_SF_EEvbT0_T1_T2_T3_T4_PT6_PT7_T5_NS1_7vsmem_tE_param_6];
	st.shared.v2.f64 	[%r6], {%fd103, %fd102};
	st.shared.v2.u32 	[%r6+16], {%r232, %r231};
	st.shared.f64 	[%r6+24], %fd101;
	st.shared.f64 	[%r6+32], %fd100;
	st.shared.v2.u32 	[%r6+40], {%r230, %r229};
	bar.warp.sync 	-1;
	ld.shared.f64 	%fd92, [%r5];
	ld.shared.f64 	%fd93, [%r5+8];
	ld.shared.v2.u32 	{%r221, %r222}, [%r5+16];
	ld.shared.f64 	%fd94, [%r5+768];
	ld.shared.f64 	%fd95, [%r5+776];
	ld.shared.v2.u32 	{%r223, %r224}, [%r5+784];
	cvta.to.global.u64 	%rd27, %rd30;
	mad.lo.s64 	%rd28, %rd3, 24, %rd27;
	st.global.f64 	[%rd28], %fd92;
	st.global.f64 	[%rd28+8], %fd93;
	st.global.v2.u32 	[%rd28+16], {%r221, %r222};
	st.global.f64 	[%rd28+768], %fd94;
	st.global.f64 	[%rd28+776], %fd95;
	st.global.v2.u32 	[%rd28+784], {%r223, %r224};
	bra.uni 	$L__BB1_49;
$L__BB1_18:
	sub.s32 	%r135, %r131, %r1;
	min.s32 	%r55, %r135, 512;
	// begin inline asm
	griddepcontrol.wait;
	// end inline asm
	cvt.u64.u32 	%rd4, %r1;
	mul.wide.u32 	%rd11, %r1, 24;
	add.s64 	%rd12, %rd1, %rd11;
	mov.u32 	%r56, %tid.x;
	ld.global.v2.u32 	{%r244, %r243}, [%rd12+16];
	ld.global.f64 	%fd110, [%rd12+8];
	ld.global.f64 	%fd111, [%rd12];
	and.b32  	%r59, %r56, 31;
	shl.b32 	%r136, %r56, 1;
	and.b32  	%r137, %r136, 1984;
	or.b32  	%r60, %r137, %r59;
	setp.ge.s32 	%p10, %r60, %r55;
	mul.lo.s32 	%r138, %r60, 24;
	cvt.u64.u32 	%rd13, %r138;
	add.s64 	%rd5, %rd12, %rd13;
	mov.u32 	%r241, %r243;
	mov.u32 	%r242, %r244;
	mov.f64 	%fd108, %fd110;
	mov.f64 	%fd109, %fd111;
	@%p10 bra 	$L__BB1_20;
	ld.global.f64 	%fd109, [%rd5];
	ld.global.f64 	%fd108, [%rd5+8];
	ld.global.v2.u32 	{%r242, %r241}, [%rd5+16];
$L__BB1_20:
	add.s32 	%r65, %r60, 32;
	setp.ge.s32 	%p11, %r65, %r55;
	@%p11 bra 	$L__BB1_22;
	ld.global.f64 	%fd111, [%rd5+768];
	ld.global.f64 	%fd110, [%rd5+776];
	ld.global.v2.u32 	{%r244, %r243}, [%rd5+784];
$L__BB1_22:
	// begin inline asm
	mov.u32 %r139, %laneid;
	// end inline asm
	add.s32 	%r141, %r139, %r137;
	mov.u32 	%r142, _ZZN3cub18CUB_300001_SM_10006detail10merge_sort30DeviceMergeSortBlockSortKernelINS2_10policy_hubIN6thrust24THRUST_300001_SM_1000_NS6detail15normal_iteratorINS6_10device_ptrI4EdgeEEEEE9Policy600ESC_PNS0_8NullTypeESC_SG_jN4cuda3std3__44lessISA_EESA_SF_EEvbT0_T1_T2_T3_T4_PT6_PT7_T5_NS1_7vsmem_tEE19static_temp_storage;
	mad.lo.s32 	%r71, %r141, 24, %r142;
	st.shared.f64 	[%r71], %fd109;
	st.shared.f64 	[%r71+8], %fd108;
	st.shared.v2.u32 	[%r71+16], {%r242, %r241};
	st.shared.f64 	[%r71+768], %fd111;
	st.shared.f64 	[%r71+776], %fd110;
	st.shared.v2.u32 	[%r71+784], {%r244, %r243};
	bar.warp.sync 	-1;
	mad.lo.s32 	%r72, %r139, 24, %r71;
	ld.shared.v2.f64 	{%fd119, %fd118}, [%r72];
	ld.shared.v2.u32 	{%r252, %r251}, [%r72+16];
	ld.shared.f64 	%fd77, [%r72+24];
	ld.shared.f64 	%fd78, [%r72+32];
	ld.shared.v2.u32 	{%r143, %r144}, [%r72+40];
	bar.sync 	0;
	// begin inline asm
	griddepcontrol.launch_dependents;
	// end inline asm
	or.b32  	%r145, %r136, 1;
	setp.lt.u32 	%p12, %r145, %r55;
	selp.b32 	%r75, %r144, %r251, %p12;
	selp.b32 	%r76, %r143, %r252, %p12;
	selp.f64 	%fd41, %fd78, %fd118, %p12;
	selp.f64 	%fd79, %fd77, %fd119, %p12;
	setp.ge.u32 	%p13, %r136, %r55;
	setp.geu.f64 	%p14, %fd79, %fd119;
	or.pred  	%p15, %p13, %p14;
	mov.u32 	%r249, %r75;
	mov.u32 	%r250, %r76;
	mov.f64 	%fd116, %fd41;
	mov.f64 	%fd117, %fd79;
	@%p15 bra 	$L__BB1_24;
	mov.u32 	%r249, %r251;
	mov.u32 	%r250, %r252;
	mov.f64 	%fd116, %fd118;
	mov.f64 	%fd117, %fd119;
	mov.u32 	%r251, %r75;
	mov.u32 	%r252, %r76;
	mov.f64 	%fd118, %fd41;
	mov.f64 	%fd119, %fd79;
$L__BB1_24:
	mov.b32 	%r253, 2;
	mad.lo.s32 	%r149, %r56, 48, %r142;
$L__BB1_25:
	bar.sync 	0;
	add.s32 	%r147, %r253, -1;
	st.shared.v2.f64 	[%r149], {%fd119, %fd118};
	st.shared.v2.u32 	[%r149+16], {%r252, %r251};
	st.shared.f64 	[%r149+24], %fd117;
	st.shared.f64 	[%r149+32], %fd116;
	st.shared.v2.u32 	[%r149+40], {%r250, %r249};
	bar.sync 	0;
	neg.s32 	%r150, %r253;
	and.b32  	%r151, %r56, %r150;
	shl.b32 	%r152, %r151, 1;
	and.b32  	%r153, %r147, %r56;
	shl.b32 	%r154, %r153, 1;
	min.s32 	%r86, %r154, %r55;
	min.s32 	%r87, %r152, %r55;
	add.s32 	%r155, %r87, %r253;
	min.s32 	%r88, %r155, %r55;
	add.s32 	%r156, %r88, %r253;
	min.s32 	%r89, %r156, %r55;
	sub.s32 	%r157, %r88, %r87;
	sub.s32 	%r158, %r89, %r88;
	setp.lt.s32 	%p16, %r86, %r158;
	sub.s32 	%r159, %r86, %r158;
	selp.b32 	%r256, 0, %r159, %p16;
	min.s32 	%r254, %r157, %r86;
	setp.ge.s32 	%p17, %r256, %r254;
	@%p17 bra 	$L__BB1_28;
	add.s32 	%r92, %r88, %r86;
$L__BB1_27:
	sub.s32 	%r160, %r254, %r256;
	shr.u32 	%r161, %r160, 31;
	add.s32 	%r162, %r160, %r161;
	shr.s32 	%r163, %r162, 1;
	add.s32 	%r164, %r163, %r256;
	add.s32 	%r165, %r164, %r87;
	mov.u32 	%r166, _ZZN3cub18CUB_300001_SM_10006detail10merge_sort30DeviceMergeSortBlockSortKernelINS2_10policy_hubIN6thrust24THRUST_300001_SM_1000_NS6detail15normal_iteratorINS6_10device_ptrI4EdgeEEEEE9Policy600ESC_PNS0_8NullTypeESC_SG_jN4cuda3std3__44lessISA_EESA_SF_EEvbT0_T1_T2_T3_T4_PT6_PT7_T5_NS1_7vsmem_tEE19static_temp_storage;
	mad.lo.s32 	%r167, %r165, 24, %r166;
	ld.shared.f64 	%fd80, [%r167];
	not.b32 	%r168, %r164;
	add.s32 	%r169, %r92, %r168;
	mad.lo.s32 	%r170, %r169, 24, %r166;
	ld.shared.f64 	%fd81, [%r170];
	setp.geu.f64 	%p18, %fd81, %fd80;
	add.s32 	%r171, %r164, 1;
	selp.b32 	%r256, %r171, %r256, %p18;
	selp.b32 	%r254, %r254, %r164, %p18;
	setp.lt.s32 	%p19, %r256, %r254;
	@%p19 bra 	$L__BB1_27;
$L__BB1_28:
	add.s32 	%r98, %r256, %r87;
	add.s32 	%r172, %r88, %r86;
	sub.s32 	%r99, %r172, %r256;
	mov.u32 	%r173, _ZZN3cub18CUB_300001_SM_10006detail10merge_sort30DeviceMergeSortBlockSortKernelINS2_10policy_hubIN6thrust24THRUST_300001_SM_1000_NS6detail15normal_iteratorINS6_10device_ptrI4EdgeEEEEE9Policy600ESC_PNS0_8NullTypeESC_SG_jN4cuda3std3__44lessISA_EESA_SF_EEvbT0_T1_T2_T3_T4_PT6_PT7_T5_NS1_7vsmem_tEE19static_temp_storage;
	mad.lo.s32 	%r100, %r98, 24, %r173;
	ld.shared.f64 	%fd122, [%r100];
	ld.shared.f64 	%fd123, [%r100+8];
	ld.shared.v2.u32 	{%r259, %r260}, [%r100+16];
	mad.lo.s32 	%r103, %r99, 24, %r173;
	ld.shared.f64 	%fd120, [%r103];
	ld.shared.f64 	%fd121, [%r103+8];
	ld.shared.v2.u32 	{%r257, %r258}, [%r103+16];
	setp.ge.s32 	%p21, %r99, %r89;
	mov.pred 	%p55, 0;
	@%p21 bra 	$L__BB1_30;
	setp.ge.s32 	%p22, %r98, %r88;
	setp.lt.f64 	%p23, %fd120, %fd122;
	or.pred  	%p55, %p22, %p23;
$L__BB1_30:
	selp.b32 	%r251, %r258, %r260, %p55;
	selp.b32 	%r252, %r257, %r259, %p55;
	selp.f64 	%fd118, %fd121, %fd123, %p55;
	selp.f64 	%fd119, %fd120, %fd122, %p55;
	selp.u32 	%r174, 1, 0, %p55;
	add.s32 	%r108, %r99, %r174;
	not.pred 	%p24, %p55;
	selp.u32 	%r175, 1, 0, %p24;
	add.s32 	%r109, %r98, %r175;
	@%p24 bra 	$L__BB1_32;
	ld.shared.f64 	%fd120, [%r103+24];
	ld.shared.f64 	%fd121, [%r103+32];
	ld.shared.v2.u32 	{%r257, %r258}, [%r103+40];
	bra.uni 	$L__BB1_33;
$L__BB1_32:
	ld.shared.f64 	%fd122, [%r100+24];
	ld.shared.f64 	%fd123, [%r100+32];
	ld.shared.v2.u32 	{%r259, %r260}, [%r100+40];
$L__BB1_33:
	setp.ge.s32 	%p26, %r108, %r89;
	mov.pred 	%p56, 0;
	@%p26 bra 	$L__BB1_35;
	setp.ge.s32 	%p27, %r109, %r88;
	setp.lt.f64 	%p28, %fd120, %fd122;
	or.pred  	%p56, %p27, %p28;
$L__BB1_35:
	selp.b32 	%r249, %r258, %r260, %p56;
	selp.b32 	%r250, %r257, %r259, %p56;
	selp.f64 	%fd116, %fd121, %fd123, %p56;
	selp.f64 	%fd117, %fd120, %fd122, %p56;
	shl.b32 	%r120, %r253, 1;
	setp.lt.u32 	%p29, %r253, 129;
	mov.u32 	%r253, %r120;
	@%p29 bra 	$L__BB1_25;
	ld.param.s8 	%rs2, [_ZN3cub18CUB_300001_SM_10006detail10merge_sort30DeviceMergeSortBlockSortKernelINS2_10policy_hubIN6thrust24THRUST_300001_SM_1000_NS6detail15normal_iteratorINS6_10device_ptrI4EdgeEEEEE9Policy600ESC_PNS0_8NullTypeESC_SG_jN4cuda3std3__44lessISA_EESA_SF_EEvbT0_T1_T2_T3_T4_PT6_PT7_T5_NS1_7vsmem_tE_param_0];
	bar.sync 	0;
	setp.eq.s16 	%p30, %rs2, 0;
	@%p30 bra 	$L__BB1_43;
	st.shared.v2.f64 	[%r72], {%fd119, %fd118};
	st.shared.v2.u32 	[%r72+16], {%r252, %r251};
	st.shared.f64 	[%r72+24], %fd117;
	st.shared.f64 	[%r72+32], %fd116;
	st.shared.v2.u32 	[%r72+40], {%r250, %r249};
	bar.warp.sync 	-1;
	ld.shared.f64 	%fd67, [%r71];
	ld.shared.f64 	%fd68, [%r71+8];
	ld.shared.v2.u32 	{%r121, %r122}, [%r71+16];
	ld.shared.f64 	%fd69, [%r71+768];
	ld.shared.f64 	%fd70, [%r71+776];
	ld.shared.v2.u32 	{%r123, %r124}, [%r71+784];
	setp.eq.s32 	%p31, %r56, 0;
	@%p31 bra 	$L__BB1_38;
	bra.uni 	$L__BB1_39;
$L__BB1_38:
	st.volatile.shared.u32 	[_ZZN3cub18CUB_300001_SM_10006detail10merge_sort30DeviceMergeSortBlockSortKernelINS2_10policy_hubIN6thrust24THRUST_300001_SM_1000_NS6detail15normal_iteratorINS6_10device_ptrI4EdgeEEEEE9Policy600ESC_PNS0_8NullTypeESC_SG_jN4cuda3std3__44lessISA_EESA_SF_EEvbT0_T1_T2_T3_T4_PT6_PT7_T5_NS1_7vsmem_tEE19static_temp_storage+12288], %r55;
$L__BB1_39:
	bar.sync 	0;
	ld.volatile.shared.u32 	%r129, [_ZZN3cub18CUB_300001_SM_10006detail10merge_sort30DeviceMergeSortBlockSortKernelINS2_10policy_hubIN6thrust24THRUST_300001_SM_1000_NS6detail15normal_iteratorINS6_10device_ptrI4EdgeEEEEE9Policy600ESC_PNS0_8NullTypeESC_SG_jN4cuda3std3__44lessISA_EESA_SF_EEvbT0_T1_T2_T3_T4_PT6_PT7_T5_NS1_7vsmem_tEE19static_temp_storage+12288];
	cvt.u64.u32 	%rd14, %r137;
	add.s32 	%r176, %r59, %r1;
	cvt.u64.u32 	%rd15, %r176;
	add.s64 	%rd16, %rd15, %rd14;
	setp.ge.s32 	%p32, %r60, %r129;
	mad.lo.s64 	%rd6, %rd16, 24, %rd2;
	@%p32 bra 	$L__BB1_41;
	st.global.f64 	[%rd6], %fd67;
	st.global.f64 	[%rd6+8], %fd68;
	st.global.v2.u32 	[%rd6+16], {%r121, %r122};
$L__BB1_41:
	setp.ge.s32 	%p33, %r65, %r129;
	@%p33 bra 	$L__BB1_49;
	st.global.f64 	[%rd6+768], %fd69;
	st.global.f64 	[%rd6+776], %fd70;
	st.global.v2.u32 	[%rd6+784], {%r123, %r124};
	bra.uni 	$L__BB1_49;
$L__BB1_43:
	st.shared.v2.f64 	[%r72], {%fd119, %fd118};
	st.shared.v2.u32 	[%r72+16], {%r252, %r251};
	st.shared.f64 	[%r72+24], %fd117;
	st.shared.f64 	[%r72+32], %fd116;
	st.shared.v2.u32 	[%r72+40], {%r250, %r249};
	bar.warp.sync 	-1;
	ld.shared.f64 	%fd71, [%r71];
	ld.shared.f64 	%fd72, [%r71+8];
	ld.shared.v2.u32 	{%r125, %r126}, [%r71+16];
	ld.shared.f64 	%fd73, [%r71+768];
	ld.shared.f64 	%fd74, [%r71+776];
	ld.shared.v2.u32 	{%r127, %r128}, [%r71+784];
	setp.eq.s32 	%p34, %r56, 0;
	@%p34 bra 	$L__BB1_44;
	bra.uni 	$L__BB1_45;
$L__BB1_44:
	st.volatile.shared.u32 	[_ZZN3cub18CUB_300001_SM_10006detail10merge_sort30DeviceMergeSortBlockSortKernelINS2_10policy_hubIN6thrust24THRUST_300001_SM_1000_NS6detail15normal_iteratorINS6_10device_ptrI4EdgeEEEEE9Policy600ESC_PNS0_8NullTypeESC_SG_jN4cuda3std3__44lessISA_EESA_SF_EEvbT0_T1_T2_T3_T4_PT6_PT7_T5_NS1_7vsmem_tEE19static_temp_storage+12288], %r55;
$L__BB1_45:
	ld.param.u64 	%rd29, [_ZN3cub18CUB_300001_SM_10006detail10merge_sort30DeviceMergeSortBlockSortKernelINS2_10policy_hubIN6thrust24THRUST_300001_SM_1000_NS6detail15normal_iteratorINS6_10device_ptrI4EdgeEEEEE9Policy600ESC_PNS0_8NullTypeESC_SG_jN4cuda3std3__44lessISA_EESA_SF_EEvbT0_T1_T2_T3_T4_PT6_PT7_T5_NS1_7vsmem_tE_param_6];
	bar.sync 	0;
	ld.volatile.shared.u32 	%r130, [_ZZN3cub18CUB_300001_SM_10006detail10merge_sort30DeviceMergeSortBlockSortKernelINS2_10policy_hubIN6thrust24THRUST_300001_SM_1000_NS6detail15normal_iteratorINS6_10device_ptrI4EdgeEEEEE9Policy600ESC_PNS0_8NullTypeESC_SG_jN4cuda3std3__44lessISA_EESA_SF_EEvbT0_T1_T2_T3_T4_PT6_PT7_T5_NS1_7vsmem_tEE19static_temp_storage+12288];
	setp.ge.s32 	%p35, %r60, %r130;
	cvt.u64.u32 	%rd17, %r60;
	add.s64 	%rd18, %rd17, %rd4;
	cvta.to.global.u64 	%rd19, %rd29;
	mad.lo.s64 	%rd7, %rd18, 24, %rd19;
	@%p35 bra 	$L__BB1_47;
	st.global.f64 	[%rd7], %fd71;
	st.global.f64 	[%rd7+8], %fd72;
	st.global.v2.u32 	[%rd7+16], {%r125, %r126};
$L__BB1_47:
	setp.ge.s32 	%p36, %r65, %r130;
	@%p36 bra 	$L__BB1_49;
	st.global.f64 	[%rd7+768], %fd73;
	st.global.f64 	[%rd7+776], %fd74;
	st.global.v2.u32 	[%rd7+784], {%r127, %r128};
$L__BB1_49:
	ret;

}
	// .globl	_ZN3cub18CUB_300001_SM_10006detail10merge_sort30DeviceMergeSortPartitionKernelIN6thrust24THRUST_300001_SM_1000_NS6detail15normal_iteratorINS5_10device_ptrI4EdgeEEEEjN4cuda3std3__44lessIS9_EES9_EEvbT_PT2_T0_SK_PSK_T1_SK_i
.visible .entry _ZN3cub18CUB_300001_SM_10006detail10merge_sort30DeviceMergeSortPartitionKernelIN6thrust24THRUST_300001_SM_1000_NS6detail15normal_iteratorINS5_10device_ptrI4EdgeEEEEjN4cuda3std3__44lessIS9_EES9_EEvbT_PT2_T0_SK_PSK_T1_SK_i(
	.param .u8 _ZN3cub18CUB_300001_SM_10006detail10merge_sort30DeviceMergeSortPartitionKernelIN6thrust24THRUST_300001_SM_1000_NS6detail15normal_iteratorINS5_10device_ptrI4EdgeEEEEjN4cuda3std3__44lessIS9_EES9_EEvbT_PT2_T0_SK_PSK_T1_SK_i_param_0,
	.param .align 8 .b8 _ZN3cub18CUB_300001_SM_10006detail10merge_sort30DeviceMergeSortPartitionKernelIN6thrust24THRUST_300001_SM_1000_NS6detail15normal_iteratorINS5_10device_ptrI4EdgeEEEEjN4cuda3std3__44lessIS9_EES9_EEvbT_PT2_T0_SK_PSK_T1_SK_i_param_1[8],
	.param .u64 .ptr .align 1 _ZN3cub18CUB_300001_SM_10006detail10merge_sort30DeviceMergeSortPartitionKernelIN6thrust24THRUST_300001_SM_1000_NS6detail15normal_iteratorINS5_10device_ptrI4EdgeEEEEjN4cuda3std3__44lessIS9_EES9_EEvbT_PT2_T0_SK_PSK_T1_SK_i_param_2,
	.param .u32 _ZN3cub18CUB_300001_SM_10006detail10merge_sort30DeviceMergeSortPartitionKernelIN6thrust24THRUST_300001_SM_1000_NS6detail15normal_iteratorINS5_10device_ptrI4EdgeEEEEjN4cuda3std3__44lessIS9_EES9_EEvbT_PT2_T0_SK_PSK_T1_SK_i_param_3,
	.param .u32 _ZN3cub18CUB_300001_SM_10006detail10merge_sort30DeviceMergeSortPartitionKernelIN6thrust24THRUST_300001_SM_1000_NS6detail15normal_iteratorINS5_10device_ptrI4EdgeEEEEjN4cuda3std3__44lessIS9_EES9_EEvbT_PT2_T0_SK_PSK_T1_SK_i_param_4,
	.param .u64 .ptr .align 1 _ZN3cub18CUB_300001_SM_10006detail10merge_sort30DeviceMergeSortPartitionKernelIN6thrust24THRUST_300001_SM_1000_NS6detail15normal_iteratorINS5_10device_ptrI4EdgeEEEEjN4cuda3std3__44lessIS9_EES9_EEvbT_PT2_T0_SK_PSK_T1_SK_i_param_5,
	.param .align 1 .b8 _ZN3cub18CUB_300001_SM_10006detail10merge_sort30DeviceMergeSortPartitionKernelIN6thrust24THRUST_300001_SM_1000_NS6detail15normal_iteratorINS5_10device_ptrI4EdgeEEEEjN4cuda3std3__44lessIS9_EES9_EEvbT_PT2_T0_SK_PSK_T1_SK_i_param_6[1],
	.param .u32 _ZN3cub18CUB_300001_SM_10006detail10merge_sort30DeviceMergeSortPartitionKernelIN6thrust24THRUST_300001_SM_1000_NS6detail15normal_iteratorINS5_10device_ptrI4EdgeEEEEjN4cuda3std3__44lessIS9_EES9_EEvbT_PT2_T0_SK_PSK_T1_SK_i_param_7,
	.param .u32 _ZN3cub18CUB_300001_SM_10006detail10merge_sort30DeviceMergeSortPartitionKernelIN6thrust24THRUST_300001_SM_1000_NS6detail15normal_iteratorINS5_10device_ptrI4EdgeEEEEjN4cuda3std3__44lessIS9_EES9_EEvbT_PT2_T0_SK_PSK_T1_SK_i_param_8
)
{
	.reg .pred 	%p<10>;
	.reg .b16 	%rs<2>;
	.reg .b32 	%r<66>;
	.reg .b64 	%rd<28>;
	.reg .b64 	%fd<5>;

	ld.param.u64 	%rd9, [_ZN3cub18CUB_300001_SM_10006detail10merge_sort30DeviceMergeSortPartitionKernelIN6thrust24THRUST_300001_SM_1000_NS6detail15normal_iteratorINS5_10device_ptrI4EdgeEEEEjN4cuda3std3__44lessIS9_EES9_EEvbT_PT2_T0_SK_PSK_T1_SK_i_param_1];
	ld.param.s8 	%rs1, [_ZN3cub18CUB_300001_SM_10006detail10merge_sort30DeviceMergeSortPartitionKernelIN6thrust24THRUST_300001_SM_1000_NS6detail15normal_iteratorINS5_10device_ptrI4EdgeEEEEjN4cuda3std3__44lessIS9_EES9_EEvbT_PT2_T0_SK_PSK_T1_SK_i_param_0];
	ld.param.u64 	%rd10, [_ZN3cub18CUB_300001_SM_10006detail10merge_sort30DeviceMergeSortPartitionKernelIN6thrust24THRUST_300001_SM_1000_NS6detail15normal_iteratorINS5_10device_ptrI4EdgeEEEEjN4cuda3std3__44lessIS9_EES9_EEvbT_PT2_T0_SK_PSK_T1_SK_i_param_2];
	ld.param.u32 	%r20, [_ZN3cub18CUB_300001_SM_10006detail10merge_sort30DeviceMergeSortPartitionKernelIN6thrust24THRUST_300001_SM_1000_NS6detail15normal_iteratorINS5_10device_ptrI4EdgeEEEEjN4cuda3std3__44lessIS9_EES9_EEvbT_PT2_T0_SK_PSK_T1_SK_i_param_3];
	ld.param.u32 	%r21, [_ZN3cub18CUB_300001_SM_10006detail10merge_sort30DeviceMergeSortPartitionKernelIN6thrust24THRUST_300001_SM_1000_NS6detail15normal_iteratorINS5_10device_ptrI4EdgeEEEEjN4cuda3std3__44lessIS9_EES9_EEvbT_PT2_T0_SK_PSK_T1_SK_i_param_4];
	ld.param.u64 	%rd11, [_ZN3cub18CUB_300001_SM_10006detail10merge_sort30DeviceMergeSortPartitionKernelIN6thrust24THRUST_300001_SM_1000_NS6detail15normal_iteratorINS5_10device_ptrI4EdgeEEEEjN4cuda3std3__44lessIS9_EES9_EEvbT_PT2_T0_SK_PSK_T1_SK_i_param_5];
	ld.param.u32 	%r22, [_ZN3cub18CUB_300001_SM_10006detail10merge_sort30DeviceMergeSortPartitionKernelIN6thrust24THRUST_300001_SM_1000_NS6detail15normal_iteratorINS5_10device_ptrI4EdgeEEEEjN4cuda3std3__44lessIS9_EES9_EEvbT_PT2_T0_SK_PSK_T1_SK_i_param_7];
	ld.param.u32 	%r23, [_ZN3cub18CUB_300001_SM_10006detail10merge_sort30DeviceMergeSortPartitionKernelIN6thrust24THRUST_300001_SM_1000_NS6detail15normal_iteratorINS5_10device_ptrI4EdgeEEEEjN4cuda3std3__44lessIS9_EES9_EEvbT_PT2_T0_SK_PSK_T1_SK_i_param_8];
	cvta.to.global.u64 	%rd1, %rd11;
	mov.u32 	%r24, %ntid.x;
	mov.u32 	%r25, %ctaid.x;
	mov.u32 	%r26, %tid.x;
	mad.lo.s32 	%r1, %r24, %r25, %r26;
	setp.ge.u32 	%p1, %r1, %r21;
	@%p1 bra 	$L__BB2_11;
	shr.u32 	%r27, %r22, 1;
	add.s32 	%r2, %r22, -1;
	neg.s32 	%r28, %r22;
	and.b32  	%r29, %r1, %r28;
	mul.lo.s32 	%r30, %r23, %r29;
	mul.lo.s32 	%r31, %r23, %r27;
	min.u32 	%r3, %r30, %r20;
	not.b32 	%r32, %r30;
	min.u32 	%r33, %r31, %r32;
	add.s32 	%r34, %r33, %r30;
	min.u32 	%r4, %r34, %r20;
	not.b32 	%r35, %r4;
	min.u32 	%r36, %r31, %r35;
	add.s32 	%r37, %r36, %r4;
	min.u32 	%r5, %r37, %r20;
	// begin inline asm
	griddepcontrol.wait;
	// end inline asm
	add.s32 	%r38, %r1, 1;
	setp.ne.s32 	%p2, %r38, %r21;
	@%p2 bra 	$L__BB2_3;
	mul.wide.u32 	%rd26, %r1, 4;
	add.s64 	%rd27, %rd1, %rd26;
	st.global.u32 	[%rd27], %r4;
	bra.uni 	$L__BB2_11;
$L__BB2_3:
	sub.s32 	%r39, %r5, %r3;
	and.b32  	%r40, %r2, %r1;
	mul.lo.s32 	%r41, %r40, %r23;
	min.u32 	%r6, %r41, %r39;
	setp.eq.s16 	%p3, %rs1, 0;
	@%p3 bra 	$L__BB2_7;
	sub.s32 	%r42, %r4, %r3;
	sub.s32 	%r43, %r5, %r4;
	max.u32 	%r44, %r6, %r43;
	sub.s32 	%r65, %r44, %r43;
	min.u32 	%r61, %r42, %r6;
	setp.ge.u32 	%p4, %r65, %r61;
	@%p4 bra 	$L__BB2_10;
	cvta.to.global.u64 	%rd3, %rd9;
	cvt.u64.u32 	%rd4, %r4;
	cvt.u64.u32 	%rd5, %r3;
$L__BB2_6:
	sub.s32 	%r45, %r61, %r65;
	shr.u32 	%r46, %r45, 1;
	add.s32 	%r47, %r46, %r65;
	cvt.u64.u32 	%rd12, %r47;
	add.s64 	%rd13, %rd12, %rd5;
	mad.lo.s64 	%rd14, %rd13, 24, %rd3;
	ld.global.f64 	%fd1, [%rd14];
	not.b32 	%r48, %r47;
	add.s32 	%r49, %r6, %r48;
	cvt.u64.u32 	%rd15, %r49;
	add.s64 	%rd16, %rd15, %rd4;
	mad.lo.s64 	%rd17, %rd16, 24, %rd3;
	ld.global.f64 	%fd2, [%rd17];
	setp.geu.f64 	%p5, %fd2, %fd1;
	add.s32 	%r50, %r47, 1;
	selp.b32 	%r65, %r50, %r65, %p5;
	selp.b32 	%r61, %r61, %r47, %p5;
	setp.lt.u32 	%p6, %r65, %r61;
	@%p6 bra 	$L__BB2_6;
	bra.uni 	$L__BB2_10;
$L__BB2_7:
	sub.s32 	%r51, %r4, %r3;
	sub.s32 	%r52, %r5, %r4;
	max.u32 	%r53, %r6, %r52;
	sub.s32 	%r65, %r53, %r52;
	min.u32 	%r63, %r51, %r6;
	setp.ge.u32 	%p7, %r65, %r63;
	@%p7 bra 	$L__BB2_10;
	cvta.to.global.u64 	%rd6, %rd10;
	cvt.u64.u32 	%rd7, %r4;
	cvt.u64.u32 	%rd8, %r3;
$L__BB2_9:
	sub.s32 	%r54, %r63, %r65;
	shr.u32 	%r55, %r54, 1;
	add.s32 	%r56, %r55, %r65;
	cvt.u64.u32 	%rd18, %r56;
	add.s64 	%rd19, %rd18, %rd8;
	mad.lo.s64 	%rd20, %rd19, 24, %rd6;
	ld.global.f64 	%fd3, [%rd20];
	not.b32 	%r57, %r56;
	add.s32 	%r58, %r6, %r57;
	cvt.u64.u32 	%rd21, %r58;
	add.s64 	%rd22, %rd21, %rd7;
	mad.lo.s64 	%rd23, %rd22, 24, %rd6;
	ld.global.f64 	%fd4, [%rd23];
	setp.geu.f64 	%p8, %fd4, %fd3;
	add.s32 	%r59, %r56, 1;
	selp.b32 	%r65, %r59, %r65, %p8;
	selp.b32 	%r63, %r63, %r56, %p8;
	setp.lt.u32 	%p9, %r65, %r63;
	@%p9 bra 	$L__BB2_9;
$L__BB2_10:
	add.s32 	%r60, %r65, %r3;
	mul.wide.u32 	%rd24, %r1, 4;
	add.s64 	%rd25, %rd1, %rd24;
	st.global.u32 	[%rd25], %r60;
$L__BB2_11:
	ret;

}
	// .globl	_ZN3cub18CUB_300001_SM_10006detail10merge_sort26DeviceMergeSortMergeKernelINS2_10policy_hubIN6thrust24THRUST_300001_SM_1000_NS6detail15normal_iteratorINS6_10device_ptrI4EdgeEEEEE9Policy600ESC_PNS0_8NullTypeESC_SG_jN4cuda3std3__44lessISA_EESA_SF_EEvbT2_T3_T4_PT6_PT7_T5_PSO_SO_NS1_7vsmem_tE
.visible .entry _ZN3cub18CUB_300001_SM_10006detail10merge_sort26DeviceMergeSortMergeKernelINS2_10policy_hubIN6thrust24THRUST_300001_SM_1000_NS6detail15normal_iteratorINS6_10device_ptrI4EdgeEEEEE9Policy600ESC_PNS0_8NullTypeESC_SG_jN4cuda3std3__44lessISA_EESA_SF_EEvbT2_T3_T4_PT6_PT7_T5_PSO_SO_NS1_7vsmem_tE(
	.param .u8 _ZN3cub18CUB_300001_SM_10006detail10merge_sort26DeviceMergeSortMergeKernelINS2_10policy_hubIN6thrust24THRUST_300001_SM_1000_NS6detail15normal_iteratorINS6_10device_ptrI4EdgeEEEEE9Policy600ESC_PNS0_8NullTypeESC_SG_jN4cuda3std3__44lessISA_EESA_SF_EEvbT2_T3_T4_PT6_PT7_T5_PSO_SO_NS1_7vsmem_tE_param_0,
	.param .align 8 .b8 _ZN3cub18CUB_300001_SM_10006detail10merge_sort26DeviceMergeSortMergeKernelINS2_10policy_hubIN6thrust24THRUST_300001_SM_1000_NS6detail15normal_iteratorINS6_10device_ptrI4EdgeEEEEE9Policy600ESC_PNS0_8NullTypeESC_SG_jN4cuda3std3__44lessISA_EESA_SF_EEvbT2_T3_T4_PT6_PT7_T5_PSO_SO_NS1_7vsmem_tE_param_1[8],
	.param .u64 .ptr .align 1 _ZN3cub18CUB_300001_SM_10006detail10merge_sort26DeviceMergeSortMergeKernelINS2_10policy_hubIN6thrust24THRUST_300001_SM_1000_NS6detail15normal_iteratorINS6_10device_ptrI4EdgeEEEEE9Policy600ESC_PNS0_8NullTypeESC_SG_jN4cuda3std3__44lessISA_EESA_SF_EEvbT2_T3_T4_PT6_PT7_T5_PSO_SO_NS1_7vsmem_tE_param_2,
	.param .u32 _ZN3cub18CUB_300001_SM_10006detail10merge_sort26DeviceMergeSortMergeKernelINS2_10policy_hubIN6thrust24THRUST_300001_SM_1000_NS6detail15normal_iteratorINS6_10device_ptrI4EdgeEEEEE9Policy600ESC_PNS0_8NullTypeESC_SG_jN4cuda3std3__44lessISA_EESA_SF_EEvbT2_T3_T4_PT6_PT7_T5_PSO_SO_NS1_7vsmem_tE_param_3,
	.param .u64 .ptr .align 1 _ZN3cub18CUB_300001_SM_10006detail10merge_sort26DeviceMergeSortMergeKernelINS2_10policy_hubIN6thrust24THRUST_300001_SM_1000_NS6detail15normal_iteratorINS6_10device_ptrI4EdgeEEEEE9Policy600ESC_PNS0_8NullTypeESC_SG_jN4cuda3std3__44lessISA_EESA_SF_EEvbT2_T3_T4_PT6_PT7_T5_PSO_SO_NS1_7vsmem_tE_param_4,
	.param .u64 .ptr .align 1 _ZN3cub18CUB_300001_SM_10006detail10merge_sort26DeviceMergeSortMergeKernelINS2_10policy_hubIN6thrust24THRUST_300001_SM_1000_NS6detail15normal_iteratorINS6_10device_ptrI4EdgeEEEEE9Policy600ESC_PNS0_8NullTypeESC_SG_jN4cuda3std3__44lessISA_EESA_SF_EEvbT2_T3_T4_PT6_PT7_T5_PSO_SO_NS1_7vsmem_tE_param_5,
	.param .align 1 .b8 _ZN3cub18CUB_300001_SM_10006detail10merge_sort26DeviceMergeSortMergeKernelINS2_10policy_hubIN6thrust24THRUST_300001_SM_1000_NS6detail15normal_iteratorINS6_10device_ptrI4EdgeEEEEE9Policy600ESC_PNS0_8NullTypeESC_SG_jN4cuda3std3__44lessISA_EESA_SF_EEvbT2_T3_T4_PT6_PT7_T5_PSO_SO_NS1_7vsmem_tE_param_6[1],
	.param .u64 .ptr .align 1 _ZN3cub18CUB_300001_SM_10006detail10merge_sort26DeviceMergeSortMergeKernelINS2_10policy_hubIN6thrust24THRUST_300001_SM_1000_NS6detail15normal_iteratorINS6_10device_ptrI4EdgeEEEEE9Policy600ESC_PNS0_8NullTypeESC_SG_jN4cuda3std3__44lessISA_EESA_SF_EEvbT2_T3_T4_PT6_PT7_T5_PSO_SO_NS1_7vsmem_tE_param_7,
	.param .u32 _ZN3cub18CUB_300001_SM_10006detail10merge_sort26DeviceMergeSortMergeKernelINS2_10policy_hubIN6thrust24THRUST_300001_SM_1000_NS6detail15normal_iteratorINS6_10device_ptrI4EdgeEEEEE9Policy600ESC_PNS0_8NullTypeESC_SG_jN4cuda3std3__44lessISA_EESA_SF_EEvbT2_T3_T4_PT6_PT7_T5_PSO_SO_NS1_7vsmem_tE_param_8,
	.param .align 8 .b8 _ZN3cub18CUB_300001_SM_10006detail10merge_sort26DeviceMergeSortMergeKernelINS2_10policy_hubIN6thrust24THRUST_300001_SM_1000_NS6detail15normal_iteratorINS6_10device_ptrI4EdgeEEEEE9Policy600ESC_PNS0_8NullTypeESC_SG_jN4cuda3std3__44lessISA_EESA_SF_EEvbT2_T3_T4_PT6_PT7_T5_PSO_SO_NS1_7vsmem_tE_param_9[8]
)
.maxntid 256
{
	.reg .pred 	%p<66>;
	.reg .b16 	%rs<6>;
	.reg .b32 	%r<313>;
	.reg .b64 	%rd<83>;
	.reg .b64 	%fd<129>;
	// demoted variable
	.shared .align 16 .b8 _ZZN3cub18CUB_300001_SM_10006detail10merge_sort26DeviceMergeSortMergeKernelINS2_10policy_hubIN6thrust24THRUST_300001_SM_1000_NS6detail15normal_iteratorINS6_10device_ptrI4EdgeEEEEE9Policy600ESC_PNS0_8NullTypeESC_SG_jN4cuda3std3__44lessISA_EESA_SF_EEvbT2_T3_T4_PT6_PT7_T5_PSO_SO_NS1_7vsmem_tEE19static_temp_storage[12320];
	ld.param.u64 	%rd15, [_ZN3cub18CUB_300001_SM_10006detail10merge_sort26DeviceMergeSortMergeKernelINS2_10policy_hubIN6thrust24THRUST_300001_SM_1000_NS6detail15normal_iteratorINS6_10device_ptrI4EdgeEEEEE9Policy600ESC_PNS0_8NullTypeESC_SG_jN4cuda3std3__44lessISA_EESA_SF_EEvbT2_T3_T4_PT6_PT7_T5_PSO_SO_NS1_7vsmem_tE_param_1];
	ld.param.u32 	%r146, [_ZN3cub18CUB_300001_SM_10006detail10merge_sort26DeviceMergeSortMergeKernelINS2_10policy_hubIN6thrust24THRUST_300001_SM_1000_NS6detail15normal_iteratorINS6_10device_ptrI4EdgeEEEEE9Policy600ESC_PNS0_8NullTypeESC_SG_jN4cuda3std3__44lessISA_EESA_SF_EEvbT2_T3_T4_PT6_PT7_T5_PSO_SO_NS1_7vsmem_tE_param_3];
	ld.param.u64 	%rd14, [_ZN3cub18CUB_300001_SM_10006detail10merge_sort26DeviceMergeSortMergeKernelINS2_10policy_hubIN6thrust24THRUST_300001_SM_1000_NS6detail15normal_iteratorINS6_10device_ptrI4EdgeEEEEE9Policy600ESC_PNS0_8NullTypeESC_SG_jN4cuda3std3__44lessISA_EESA_SF_EEvbT2_T3_T4_PT6_PT7_T5_PSO_SO_NS1_7vsmem_tE_param_4];
	ld.param.u64 	%rd16, [_ZN3cub18CUB_300001_SM_10006detail10merge_sort26DeviceMergeSortMergeKernelINS2_10policy_hubIN6thrust24THRUST_300001_SM_1000_NS6detail15normal_iteratorINS6_10device_ptrI4EdgeEEEEE9Policy600ESC_PNS0_8NullTypeESC_SG_jN4cuda3std3__44lessISA_EESA_SF_EEvbT2_T3_T4_PT6_PT7_T5_PSO_SO_NS1_7vsmem_tE_param_7];
	ld.param.u32 	%r147, [_ZN3cub18CUB_300001_SM_10006detail10merge_sort26DeviceMergeSortMergeKernelINS2_10policy_hubIN6thrust24THRUST_300001_SM_1000_NS6detail15normal_iteratorINS6_10device_ptrI4EdgeEEEEE9Policy600ESC_PNS0_8NullTypeESC_SG_jN4cuda3std3__44lessISA_EESA_SF_EEvbT2_T3_T4_PT6_PT7_T5_PSO_SO_NS1_7vsmem_tE_param_8];
	cvta.to.global.u64 	%rd1, %rd14;
	cvta.to.global.u64 	%rd2, %rd16;
	cvta.to.global.u64 	%rd3, %rd15;
	mov.u32 	%r1, %ctaid.x;
	mov.u32 	%r148, %nctaid.x;
	shl.b32 	%r2, %r1, 9;
	mov.u32 	%r3, %tid.x;
	add.s32 	%r149, %r148, -1;
	setp.ge.u32 	%p9, %r1, %r149;
	@%p9 bra 	$L__BB3_27;
	ld.param.s8 	%rs4, [_ZN3cub18CUB_300001_SM_10006detail10merge_sort26DeviceMergeSortMergeKernelINS2_10policy_hubIN6thrust24THRUST_300001_SM_1000_NS6detail15normal_iteratorINS6_10device_ptrI4EdgeEEEEE9Policy600ESC_PNS0_8NullTypeESC_SG_jN4cuda3std3__44lessISA_EESA_SF_EEvbT2_T3_T4_PT6_PT7_T5_PSO_SO_NS1_7vsmem_tE_param_0];
	mul.wide.u32 	%rd48, %r1, 4;
	add.s64 	%rd49, %rd2, %rd48;
	ld.global.u32 	%r213, [%rd49];
	ld.global.u32 	%r214, [%rd49+4];
	neg.s32 	%r215, %r147;
	and.b32  	%r216, %r1, %r215;
	shl.b32 	%r4, %r216, 9;
	shl.b32 	%r217, %r147, 8;
	and.b32  	%r5, %r217, -512;
	sub.s32 	%r218, %r1, %r216;
	shl.b32 	%r219, %r218, 9;
	sub.s32 	%r6, %r213, %r4;
	sub.s32 	%r220, %r214, %r4;
	sub.s32 	%r221, %r146, %r4;
	max.u32 	%r222, %r221, %r5;
	sub.s32 	%r223, %r222, %r5;
	sub.s32 	%r224, %r219, %r6;
	min.u32 	%r7, %r224, %r223;
	setp.eq.s32 	%p41, %r219, -512;
	selp.b32 	%r225, 511, 512, %p41;
	add.s32 	%r226, %r225, %r219;
	sub.s32 	%r227, %r226, %r220;
	or.b32  	%r228, %r1, %r215;
	setp.eq.s32 	%p42, %r228, -1;
	min.u32 	%r229, %r5, %r221;
	selp.b32 	%r230, %r229, %r220, %p42;
	selp.b32 	%r231, %r5, %r227, %p42;
	min.u32 	%r8, %r231, %r223;
	sub.s32 	%r9, %r230, %r6;
	// begin inline asm
	griddepcontrol.wait;
	// end inline asm
	setp.eq.s16 	%p43, %rs4, 0;
	@%p43 bra 	$L__BB3_8;
	cvt.u64.u32 	%rd50, %r4;
	cvt.u64.u32 	%rd51, %r6;
	add.s64 	%rd52, %rd51, %rd50;
	cvt.u64.u32 	%rd53, %r5;
	add.s64 	%rd54, %rd50, %rd53;
	cvt.u64.u32 	%rd55, %r7;
	add.s64 	%rd56, %rd54, %rd55;
	setp.ge.s32 	%p44, %r3, %r9;
	cvt.u64.u32 	%rd57, %r3;
	add.s64 	%rd58, %rd52, %rd57;
	mad.lo.s64 	%rd4, %rd58, 24, %rd3;
	sub.s32 	%r232, %r3, %r9;
	cvt.s64.s32 	%rd59, %r232;
	add.s64 	%rd60, %rd56, %rd59;
	mad.lo.s64 	%rd5, %rd60, 24, %rd3;
	@%p44 bra 	$L__BB3_4;
	ld.global.f64 	%fd112, [%rd4];
	ld.global.f64 	%fd111, [%rd4+8];
	ld.global.v2.u32 	{%r290, %r289}, [%rd4+16];
	bra.uni 	$L__BB3_5;
$L__BB3_4:
	ld.global.f64 	%fd112, [%rd5];
	ld.global.f64 	%fd111, [%rd5+8];
	ld.global.v2.u32 	{%r290, %r289}, [%rd5+16];
$L__BB3_5:
	add.s32 	%r233, %r3, 256;
	setp.lt.s32 	%p45, %r233, %r9;
	@%p45 bra 	$L__BB3_7;
	ld.global.f64 	%fd110, [%rd5+6144];
	ld.global.f64 	%fd109, [%rd5+6152];
	ld.global.v2.u32 	{%r288, %r287}, [%rd5+6160];
	bra.uni 	$L__BB3_14;
$L__BB3_7:
	ld.global.f64 	%fd110, [%rd4+6144];
	ld.global.f64 	%fd109, [%rd4+6152];
	ld.global.v2.u32 	{%r288, %r287}, [%rd4+6160];
	bra.uni 	$L__BB3_14;
$L__BB3_8:
	cvt.u64.u32 	%rd61, %r4;
	cvt.u64.u32 	%rd62, %r6;
	add.s64 	%rd63, %rd62, %rd61;
	cvt.u64.u32 	%rd64, %r5;
	add.s64 	%rd65, %rd61, %rd64;
	cvt.u64.u32 	%rd66, %r7;
	add.s64 	%rd67, %rd65, %rd66;
	setp.ge.s32 	%p46, %r3, %r9;
	cvt.u64.u32 	%rd68, %r3;
	add.s64 	%rd69, %rd63, %rd68;
	mad.lo.s64 	%rd6, %rd69, 24, %rd1;
	sub.s32 	%r234, %r3, %r9;
	cvt.s64.s32 	%rd70, %r234;
	add.s64 	%rd71, %rd67, %rd70;
	mad.lo.s64 	%rd7, %rd71, 24, %rd1;
	@%p46 bra 	$L__BB3_10;
	ld.global.f64 	%fd112, [%rd6];
	ld.global.f64 	%fd111, [%rd6+8];
	ld.global.v2.u32 	{%r290, %r289}, [%rd6+16];
	bra.uni 	$L__BB3_11;
$L__BB3_10:
	ld.global.f64 	%fd112, [%rd7];
	ld.global.f64 	%fd111, [%rd7+8];
	ld.global.v2.u32 	{%r290, %r289}, [%rd7+16];
$L__BB3_11:
	add.s32 	%r235, %r3, 256;
	setp.lt.s32 	%p47, %r235, %r9;
	@%p47 bra 	$L__BB3_13;
	ld.global.f64 	%fd110, [%rd7+6144];
	ld.global.f64 	%fd109, [%rd7+6152];
	ld.global.v2.u32 	{%r288, %r287}, [%rd7+6160];
	bra.uni 	$L__BB3_14;
$L__BB3_13:
	ld.global.f64 	%fd110, [%rd6+6144];
	ld.global.f64 	%fd109, [%rd6+6152];
	ld.global.v2.u32 	{%r288, %r287}, [%rd6+6160];
$L__BB3_14:
	sub.s32 	%r236, %r8, %r7;
	mov.u32 	%r237, _ZZN3cub18CUB_300001_SM_10006detail10merge_sort26DeviceMergeSortMergeKernelINS2_10policy_hubIN6thrust24THRUST_300001_SM_1000_NS6detail15normal_iteratorINS6_10device_ptrI4EdgeEEEEE9Policy600ESC_PNS0_8NullTypeESC_SG_jN4cuda3std3__44lessISA_EESA_SF_EEvbT2_T3_T4_PT6_PT7_T5_PSO_SO_NS1_7vsmem_tEE19static_temp_storage;
	mad.lo.s32 	%r238, %r3, 24, %r237;
	st.shared.f64 	[%r238], %fd112;
	st.shared.f64 	[%r238+8], %fd111;
	st.shared.v2.u32 	[%r238+16], {%r290, %r289};
	st.shared.f64 	[%r238+6144], %fd110;
	st.shared.f64 	[%r238+6152], %fd109;
	st.shared.v2.u32 	[%r238+6160], {%r288, %r287};
	bar.sync 	0;
	// begin inline asm
	griddepcontrol.launch_dependents;
	// end inline asm
	add.s32 	%r34, %r236, %r9;
	shl.b32 	%r35, %r3, 1;
	min.s32 	%r36, %r35, %r34;
	setp.lt.s32 	%p48, %r36, %r236;
	sub.s32 	%r239, %r36, %r236;
	selp.b32 	%r293, 0, %r239, %p48;
	min.s32 	%r291, %r9, %r36;
	setp.ge.s32 	%p49, %r293, %r291;
	@%p49 bra 	$L__BB3_17;
	add.s32 	%r39, %r36, %r9;
$L__BB3_16:
	sub.s32 	%r240, %r291, %r293;
	shr.u32 	%r241, %r240, 31;
	add.s32 	%r242, %r240, %r241;
	shr.s32 	%r243, %r242, 1;
	add.s32 	%r244, %r243, %r293;
	mad.lo.s32 	%r246, %r244, 24, %r237;
	ld.shared.f64 	%fd95, [%r246];
	not.b32 	%r247, %r244;
	add.s32 	%r248, %r39, %r247;
	mad.lo.s32 	%r249, %r248, 24, %r237;
	ld.shared.f64 	%fd96, [%r249];
	setp.geu.f64 	%p50, %fd96, %fd95;
	add.s32 	%r250, %r244, 1;
	selp.b32 	%r293, %r250, %r293, %p50;
	selp.b32 	%r291, %r291, %r244, %p50;
	setp.lt.s32 	%p51, %r293, %r291;
	@%p51 bra 	$L__BB3_16;
$L__BB3_17:
	sub.s32 	%r251, %r36, %r293;
	add.s32 	%r45, %r251, %r9;
	mad.lo.s32 	%r46, %r45, 24, %r237;
	ld.shared.v2.u32 	{%r294, %r295}, [%r46+16];
	ld.shared.f64 	%fd114, [%r46+8];
	ld.shared.f64 	%fd113, [%r46];
	mad.lo.s32 	%r49, %r293, 24, %r237;
	ld.shared.v2.u32 	{%r296, %r297}, [%r49+16];
	ld.shared.f64 	%fd116, [%r49+8];
	ld.shared.f64 	%fd115, [%r49];
	setp.ge.s32 	%p53, %r45, %r34;
	mov.pred 	%p62, 0;
	@%p53 bra 	$L__BB3_19;
	setp.ge.s32 	%p54, %r293, %r9;
	setp.lt.f64 	%p55, %fd113, %fd115;
	or.pred  	%p62, %p54, %p55;
$L__BB3_19:
	selp.b32 	%r52, %r295, %r297, %p62;
	selp.b32 	%r53, %r294, %r296, %p62;
	selp.f64 	%fd29, %fd114, %fd116, %p62;
	selp.f64 	%fd30, %fd113, %fd115, %p62;
	selp.u32 	%r253, 1, 0, %p62;
	add.s32 	%r54, %r45, %r253;
	not.pred 	%p56, %p62;
	selp.u32 	%r254, 1, 0, %p56;
	add.s32 	%r55, %r293, %r254;
	@%p56 bra 	$L__BB3_21;
	ld.shared.f64 	%fd113, [%r46+24];
	ld.shared.f64 	%fd114, [%r46+32];
	ld.shared.v2.u32 	{%r294, %r295}, [%r46+40];
	bra.uni 	$L__BB3_22;
$L__BB3_21:
	ld.shared.f64 	%fd115, [%r49+24];
	ld.shared.f64 	%fd116, [%r49+32];
	ld.shared.v2.u32 	{%r296, %r297}, [%r49+40];
$L__BB3_22:
	setp.ge.s32 	%p58, %r54, %r34;
	mov.pred 	%p63, 0;
	@%p58 bra 	$L__BB3_24;
	setp.ge.s32 	%p59, %r55, %r9;
	setp.lt.f64 	%p60, %fd113, %fd115;
	or.pred  	%p63, %p59, %p60;
$L__BB3_24:
	ld.param.s8 	%rs5, [_ZN3cub18CUB_300001_SM_10006detail10merge_sort26DeviceMergeSortMergeKernelINS2_10policy_hubIN6thrust24THRUST_300001_SM_1000_NS6detail15normal_iteratorINS6_10device_ptrI4EdgeEEEEE9Policy600ESC_PNS0_8NullTypeESC_SG_jN4cuda3std3__44lessISA_EESA_SF_EEvbT2_T3_T4_PT6_PT7_T5_PSO_SO_NS1_7vsmem_tE_param_0];
	setp.eq.s16 	%p61, %rs5, 0;
	selp.b32 	%r64, %r295, %r297, %p63;
	selp.b32 	%r65, %r294, %r296, %p63;
	selp.f64 	%fd39, %fd114, %fd116, %p63;
	selp.f64 	%fd40, %fd113, %fd115, %p63;
	bar.sync 	0;
	@%p61 bra 	$L__BB3_26;
	ld.param.u64 	%rd82, [_ZN3cub18CUB_300001_SM_10006detail10merge_sort26DeviceMergeSortMergeKernelINS2_10policy_hubIN6thrust24THRUST_300001_SM_1000_NS6detail15normal_iteratorINS6_10device_ptrI4EdgeEEEEE9Policy600ESC_PNS0_8NullTypeESC_SG_jN4cuda3std3__44lessISA_EESA_SF_EEvbT2_T3_T4_PT6_PT7_T5_PSO_SO_NS1_7vsmem_tE_param_4];
	cvt.u64.u32 	%rd72, %r2;
	// begin inline asm
	mov.u32 %r255, %laneid;
	// end inline asm
	and.b32  	%r256, %r35, 1984;
	shl.b32 	%r257, %r255, 1;
	add.s32 	%r258, %r257, %r256;
	mad.lo.s32 	%r260, %r258, 24, %r237;
	st.shared.v2.f64 	[%r260], {%fd30, %fd29};
	st.shared.v2.u32 	[%r260+16], {%r53, %r52};
	st.shared.f64 	[%r260+24], %fd40;
	st.shared.f64 	[%r260+32], %fd39;
	st.shared.v2.u32 	[%r260+40], {%r65, %r64};
	bar.warp.sync 	-1;
	sub.s32 	%r261, %r258, %r255;
	mad.lo.s32 	%r262, %r261, 24, %r237;
	ld.shared.f64 	%fd97, [%r262];
	ld.shared.f64 	%fd98, [%r262+8];
	ld.shared.v2.u32 	{%r263, %r264}, [%r262+16];
	ld.shared.f64 	%fd99, [%r262+768];
	ld.shared.f64 	%fd100, [%r262+776];
	ld.shared.v2.u32 	{%r265, %r266}, [%r262+784];
	and.b32  	%r267, %r3, 31;
	or.b32  	%r268, %r256, %r267;
	cvt.u64.u32 	%rd73, %r268;
	add.s64 	%rd74, %rd73, %rd72;
	cvta.to.global.u64 	%rd75, %rd82;
	mad.lo.s64 	%rd76, %rd74, 24, %rd75;
	st.global.f64 	[%rd76], %fd97;
	st.global.f64 	[%rd76+8], %fd98;
	st.global.v2.u32 	[%rd76+16], {%r263, %r264};
	st.global.f64 	[%rd76+768], %fd99;
	st.global.f64 	[%rd76+776], %fd100;
	st.global.v2.u32 	[%rd76+784], {%r265, %r266};
	bra.uni 	$L__BB3_67;
$L__BB3_26:
	// begin inline asm
	mov.u32 %r269, %laneid;
	// end inline asm
	and.b32  	%r270, %r35, 1984;
	shl.b32 	%r271, %r269, 1;
	add.s32 	%r272, %r271, %r270;
	mad.lo.s32 	%r274, %r272, 24, %r237;
	st.shared.v2.f64 	[%r274], {%fd30, %fd29};
	st.shared.v2.u32 	[%r274+16], {%r53, %r52};
	st.shared.f64 	[%r274+24], %fd40;
	st.shared.f64 	[%r274+32], %fd39;
	st.shared.v2.u32 	[%r274+40], {%r65, %r64};
	bar.warp.sync 	-1;
	sub.s32 	%r275, %r272, %r269;
	mad.lo.s32 	%r276, %r275, 24, %r237;
	ld.shared.f64 	%fd101, [%r276];
	ld.shared.f64 	%fd102, [%r276+8];
	ld.shared.v2.u32 	{%r277, %r278}, [%r276+16];
	ld.shared.f64 	%fd103, [%r276+768];
	ld.shared.f64 	%fd104, [%r276+776];
	ld.shared.v2.u32 	{%r279, %r280}, [%r276+784];
	and.b32  	%r281, %r3, 31;
	cvt.u64.u32 	%rd77, %r270;
	add.s32 	%r282, %r281, %r2;
	cvt.u64.u32 	%rd78, %r282;
	add.s64 	%rd79, %rd78, %rd77;
	mad.lo.s64 	%rd80, %rd79, 24, %rd3;
	st.global.f64 	[%rd80], %fd101;
	st.global.f64 	[%rd80+8], %fd102;
	st.global.v2.u32 	[%rd80+16], {%r277, %r278};
	st.global.f64 	[%rd80+768], %fd103;
	st.global.f64 	[%rd80+776], %fd104;
	st.global.v2.u32 	[%rd80+784], {%r279, %r280};
	bra.uni 	$L__BB3_67;
$L__BB3_27:
	ld.param.s8 	%rs2, [_ZN3cub18CUB_300001_SM_10006detail10merge_sort26DeviceMergeSortMergeKernelINS2_10policy_hubIN6thrust24THRUST_300001_SM_1000_NS6detail15normal_iteratorINS6_10device_ptrI4EdgeEEEEE9Policy600ESC_PNS0_8NullTypeESC_SG_jN4cuda3std3__44lessISA_EESA_SF_EEvbT2_T3_T4_PT6_PT7_T5_PSO_SO_NS1_7vsmem_tE_param_0];
	mul.wide.u32 	%rd17, %r1, 4;
	add.s64 	%rd18, %rd2, %rd17;
	ld.global.u32 	%r150, [%rd18];
	ld.global.u32 	%r151, [%rd18+4];
	neg.s32 	%r152, %r147;
	and.b32  	%r153, %r1, %r152;
	shl.b32 	%r66, %r153, 9;
	shl.b32 	%r154, %r147, 8;
	and.b32  	%r67, %r154, -512;
	sub.s32 	%r155, %r1, %r153;
	shl.b32 	%r156, %r155, 9;
	sub.s32 	%r68, %r150, %r66;
	sub.s32 	%r157, %r151, %r66;
	sub.s32 	%r158, %r146, %r66;
	max.u32 	%r159, %r158, %r67;
	sub.s32 	%r160, %r159, %r67;
	sub.s32 	%r161, %r156, %r68;
	min.u32 	%r69, %r161, %r160;
	setp.eq.s32 	%p10, %r156, -512;
	selp.b32 	%r162, 511, 512, %p10;
	add.s32 	%r163, %r162, %r156;
	sub.s32 	%r164, %r163, %r157;
	or.b32  	%r165, %r1, %r152;
	setp.eq.s32 	%p11, %r165, -1;
	min.u32 	%r166, %r67, %r158;
	selp.b32 	%r167, %r166, %r157, %p11;
	selp.b32 	%r168, %r67, %r164, %p11;
	min.u32 	%r169, %r168, %r160;
	sub.s32 	%r70, %r167, %r68;
	sub.s32 	%r71, %r169, %r69;
	// begin inline asm
	griddepcontrol.wait;
	// end inline asm
	setp.eq.s16 	%p12, %rs2, 0;
	@%p12 bra 	$L__BB3_36;
	cvt.u64.u32 	%rd19, %r66;
	cvt.u64.u32 	%rd20, %r68;
	add.s64 	%rd21, %rd20, %rd19;
	cvt.u64.u32 	%rd22, %r67;
	add.s64 	%rd23, %rd19, %rd22;
	cvt.u64.u32 	%rd24, %r69;
	add.s64 	%rd25, %rd23, %rd24;
	add.s32 	%r72, %r71, %r70;
	setp.ge.s32 	%p13, %r3, %r72;
	cvt.u64.u32 	%rd26, %r3;
	add.s64 	%rd27, %rd21, %rd26;
	mad.lo.s64 	%rd8, %rd27, 24, %rd3;
	sub.s32 	%r171, %r3, %r70;
	cvt.s64.s32 	%rd28, %r171;
	add.s64 	%rd29, %rd25, %rd28;
	mad.lo.s64 	%rd9, %rd29, 24, %rd3;
	@%p13 bra 	$L__BB3_32;
	setp.ge.s32 	%p14, %r3, %r70;
	@%p14 bra 	$L__BB3_31;
	ld.global.f64 	%fd124, [%rd8];
	ld.global.f64 	%fd123, [%rd8+8];
	ld.global.v2.u32 	{%r305, %r304}, [%rd8+16];
	bra.uni 	$L__BB3_32;
$L__BB3_31:
	ld.global.f64 	%fd124, [%rd9];
	ld.global.f64 	%fd123, [%rd9+8];
	ld.global.v2.u32 	{%r305, %r304}, [%rd9+16];
$L__BB3_32:
	add.s32 	%r79, %r3, 256;
	setp.ge.s32 	%p15, %r79, %r72;
	@%p15 bra 	$L__BB3_44;
	setp.lt.s32 	%p16, %r79, %r70;
	@%p16 bra 	$L__BB3_35;
	ld.global.f64 	%fd122, [%rd9+6144];
	ld.global.f64 	%fd121, [%rd9+6152];
	ld.global.v2.u32 	{%r303, %r302}, [%rd9+6160];
	bra.uni 	$L__BB3_44;
$L__BB3_35:
	ld.global.f64 	%fd122, [%rd8+6144];
	ld.global.f64 	%fd121, [%rd8+6152];
	ld.global.v2.u32 	{%r303, %r302}, [%rd8+6160];
	bra.uni 	$L__BB3_44;
$L__BB3_36:
	cvt.u64.u32 	%rd30, %r66;
	cvt.u64.u32 	%rd31, %r68;
	add.s64 	%rd32, %rd31, %rd30;
	cvt.u64.u32 	%rd33, %r67;
	add.s64 	%rd34, %rd30, %rd33;
	cvt.u64.u32 	%rd35, %r69;
	add.s64 	%rd36, %rd34, %rd35;
	add.s32 	%r84, %r71, %r70;
	setp.ge.s32 	%p17, %r3, %r84;
	cvt.u64.u32 	%rd37, %r3;
	add.s64 	%rd38, %rd32, %rd37;
	mad.lo.s64 	%rd10, %rd38, 24, %rd1;
	sub.s32 	%r174, %r3, %r70;
	cvt.s64.s32 	%rd39, %r174;
	add.s64 	%rd40, %rd36, %rd39;
	mad.lo.s64 	%rd11, %rd40, 24, %rd1;
	@%p17 bra 	$L__BB3_40;
	setp.ge.s32 	%p18, %r3, %r70;
	@%p18 bra 	$L__BB3_39;
	ld.global.f64 	%fd124, [%rd10];
	ld.global.f64 	%fd123, [%rd10+8];
	ld.global.v2.u32 	{%r305, %r304}, [%rd10+16];
	bra.uni 	$L__BB3_40;
$L__BB3_39:
	ld.global.f64 	%fd124, [%rd11];
	ld.global.f64 	%fd123, [%rd11+8];
	ld.global.v2.u32 	{%r305, %r304}, [%rd11+16];
$L__BB3_40:
	add.s32 	%r91, %r3, 256;
	setp.ge.s32 	%p19, %r91, %r84;
	@%p19 bra 	$L__BB3_44;
	setp.lt.s32 	%p20, %r91, %r70;
	@%p20 bra 	$L__BB3_43;
	ld.global.f64 	%fd122, [%rd11+6144];
	ld.global.f64 	%fd121, [%rd11+6152];
	ld.global.v2.u32 	{%r303, %r302}, [%rd11+6160];
	bra.uni 	$L__BB3_44;
$L__BB3_43:
	ld.global.f64 	%fd122, [%rd10+6144];
	ld.global.f64 	%fd121, [%rd10+6152];
	ld.global.v2.u32 	{%r303, %r302}, [%rd10+6160];
$L__BB3_44:
	mov.u32 	%r176, _ZZN3cub18CUB_300001_SM_10006detail10merge_sort26DeviceMergeSortMergeKernelINS2_10policy_hubIN6thrust24THRUST_300001_SM_1000_NS6detail15normal_iteratorINS6_10device_ptrI4EdgeEEEEE9Policy600ESC_PNS0_8NullTypeESC_SG_jN4cuda3std3__44lessISA_EESA_SF_EEvbT2_T3_T4_PT6_PT7_T5_PSO_SO_NS1_7vsmem_tEE19static_temp_storage;
	mad.lo.s32 	%r177, %r3, 24, %r176;
	st.shared.f64 	[%r177], %fd124;
	st.shared.f64 	[%r177+8], %fd123;
	st.shared.v2.u32 	[%r177+16], {%r305, %r304};
	st.shared.f64 	[%r177+6144], %fd122;
	st.shared.f64 	[%r177+6152], %fd121;
	st.shared.v2.u32 	[%r177+6160], {%r303, %r302};
	bar.sync 	0;
	// begin inline asm
	griddepcontrol.launch_dependents;
	// end inline asm
	add.s32 	%r100, %r71, %r70;
	shl.b32 	%r101, %r3, 1;
	min.s32 	%r102, %r101, %r100;
	setp.lt.s32 	%p21, %r102, %r71;
	sub.s32 	%r178, %r102, %r71;
	selp.b32 	%r308, 0, %r178, %p21;
	min.s32 	%r306, %r70, %r102;
	setp.ge.s32 	%p22, %r308, %r306;
	@%p22 bra 	$L__BB3_47;
	add.s32 	%r105, %r102, %r70;
$L__BB3_46:
	sub.s32 	%r179, %r306, %r308;
	shr.u32 	%r180, %r179, 31;
	add.s32 	%r181, %r179, %r180;
	shr.s32 	%r182, %r181, 1;
	add.s32 	%r183, %r182, %r308;
	mad.lo.s32 	%r185, %r183, 24, %r176;
	ld.shared.f64 	%fd93, [%r185];
	not.b32 	%r186, %r183;
	add.s32 	%r187, %r105, %r186;
	mad.lo.s32 	%r188, %r187, 24, %r176;
	ld.shared.f64 	%fd94, [%r188];
	setp.geu.f64 	%p23, %fd94, %fd93;
	add.s32 	%r189, %r183, 1;
	selp.b32 	%r308, %r189, %r308, %p23;
	selp.b32 	%r306, %r306, %r183, %p23;
	setp.lt.s32 	%p24, %r308, %r306;
	@%p24 bra 	$L__BB3_46;
$L__BB3_47:
	sub.s32 	%r190, %r102, %r308;
	add.s32 	%r111, %r190, %r70;
	mad.lo.s32 	%r112, %r111, 24, %r176;
	ld.shared.v2.u32 	{%r309, %r310}, [%r112+16];
	ld.shared.f64 	%fd126, [%r112+8];
	ld.shared.f64 	%fd125, [%r112];
	mad.lo.s32 	%r115, %r308, 24, %r176;
	ld.shared.v2.u32 	{%r311, %r312}, [%r115+16];
	ld.shared.f64 	%fd128, [%r115+8];
	ld.shared.f64 	%fd127, [%r115];
	setp.ge.s32 	%p26, %r111, %r100;
	mov.pred 	%p64, 0;
	@%p26 bra 	$L__BB3_49;
	setp.ge.s32 	%p27, %r308, %r70;
	setp.lt.f64 	%p28, %fd125, %fd127;
	or.pred  	%p64, %p27, %p28;
$L__BB3_49:
	selp.b32 	%r118, %r310, %r312, %p64;
	selp.b32 	%r119, %r309, %r311, %p64;
	selp.f64 	%fd69, %fd126, %fd128, %p64;
	selp.f64 	%fd70, %fd125, %fd127, %p64;
	selp.u32 	%r192, 1, 0, %p64;
	add.s32 	%r120, %r111, %r192;
	not.pred 	%p29, %p64;
	selp.u32 	%r193, 1, 0, %p29;
	add.s32 	%r121, %r308, %r193;
	@%p29 bra 	$L__BB3_51;
	ld.shared.f64 	%fd125, [%r112+24];
	ld.shared.f64 	%fd126, [%r112+32];
	ld.shared.v2.u32 	{%r309, %r310}, [%r112+40];
	bra.uni 	$L__BB3_52;
$L__BB3_51:
	ld.shared.f64 	%fd127, [%r115+24];
	ld.shared.f64 	%fd128, [%r115+32];
	ld.shared.v2.u32 	{%r311, %r312}, [%r115+40];
$L__BB3_52:
	setp.ge.s32 	%p31, %r120, %r100;
	mov.pred 	%p65, 0;
	@%p31 bra 	$L__BB3_54;
	setp.ge.s32 	%p32, %r121, %r70;
	setp.lt.f64 	%p33, %fd125, %fd127;
	or.pred  	%p65, %p32, %p33;
$L__BB3_54:
	ld.param.s8 	%rs3, [_ZN3cub18CUB_300001_SM_10006detail10merge_sort26DeviceMergeSortMergeKernelINS2_10policy_hubIN6thrust24THRUST_300001_SM_1000_NS6detail15normal_iteratorINS6_10device_ptrI4EdgeEEEEE9Policy600ESC_PNS0_8NullTypeESC_SG_jN4cuda3std3__44lessISA_EESA_SF_EEvbT2_T3_T4_PT6_PT7_T5_PSO_SO_NS1_7vsmem_tE_param_0];
	setp.eq.s16 	%p34, %rs3, 0;
	selp.b32 	%r130, %r310, %r312, %p65;
	selp.b32 	%r131, %r309, %r311, %p65;
	selp.f64 	%fd79, %fd126, %fd128, %p65;
	selp.f64 	%fd80, %fd125, %fd127, %p65;
	bar.sync 	0;
	@%p34 bra 	$L__BB3_61;
	// begin inline asm
	mov.u32 %r194, %laneid;
	// end inline asm
	and.b32  	%r132, %r101, 1984;
	shl.b32 	%r195, %r194, 1;
	add.s32 	%r196, %r195, %r132;
	mad.lo.s32 	%r198, %r196, 24, %r176;
	st.shared.v2.f64 	[%r198], {%fd70, %fd69};
	st.shared.v2.u32 	[%r198+16], {%r119, %r118};
	st.shared.f64 	[%r198+24], %fd80;
	st.shared.f64 	[%r198+32], %fd79;
	st.shared.v2.u32 	[%r198+40], {%r131, %r130};
	bar.warp.sync 	-1;
	sub.s32 	%r199, %r196, %r194;
	mad.lo.s32 	%r200, %r199, 24, %r176;
	ld.shared.f64 	%fd81, [%r200];
	ld.shared.f64 	%fd82, [%r200+8];
	ld.shared.v2.u32 	{%r133, %r134}, [%r200+16];
	ld.shared.f64 	%fd83, [%r200+768];
	ld.shared.f64 	%fd84, [%r200+776];
	ld.shared.v2.u32 	{%r135, %r136}, [%r200+784];
	setp.ne.s32 	%p35, %r3, 0;
	@%p35 bra 	$L__BB3_57;
	st.volatile.shared.u32 	[_ZZN3cub18CUB_300001_SM_10006detail10merge_sort26DeviceMergeSortMergeKernelINS2_10policy_hubIN6thrust24THRUST_300001_SM_1000_NS6detail15normal_iteratorINS6_10device_ptrI4EdgeEEEEE9Policy600ESC_PNS0_8NullTypeESC_SG_jN4cuda3std3__44lessISA_EESA_SF_EEvbT2_T3_T4_PT6_PT7_T5_PSO_SO_NS1_7vsmem_tEE19static_temp_storage+12288], %r100;
$L__BB3_57:
	ld.param.u64 	%rd81, [_ZN3cub18CUB_300001_SM_10006detail10merge_sort26DeviceMergeSortMergeKernelINS2_10policy_hubIN6thrust24THRUST_300001_SM_1000_NS6detail15normal_iteratorINS6_10device_ptrI4EdgeEEEEE9Policy600ESC_PNS0_8NullTypeESC_SG_jN4cuda3std3__44lessISA_EESA_SF_EEvbT2_T3_T4_PT6_PT7_T5_PSO_SO_NS1_7vsmem_tE_param_4];
	bar.sync 	0;
	ld.volatile.shared.u32 	%r137, [_ZZN3cub18CUB_300001_SM_10006detail10merge_sort26DeviceMergeSortMergeKernelINS2_10policy_hubIN6thrust24THRUST_300001_SM_1000_NS6detail15normal_iteratorINS6_10device_ptrI4EdgeEEEEE9Policy600ESC_PNS0_8NullTypeESC_SG_jN4cuda3std3__44lessISA_EESA_SF_EEvbT2_T3_T4_PT6_PT7_T5_PSO_SO_NS1_7vsmem_tEE19static_temp_storage+12288];
	and.b32  	%r201, %r3, 31;
	add.s32 	%r138, %r132, %r201;
	setp.ge.s32 	%p36, %r138, %r137;
	cvt.u64.u32 	%rd41, %r138;
	cvt.u64.u32 	%rd42, %r2;
	add.s64 	%rd43, %rd41, %rd42;
	cvta.to.global.u64 	%rd44, %rd81;
	mad.lo.s64 	%rd12, %rd43, 24, %rd44;
	@%p36 bra 	$L__BB3_59;
	st.global.f64 	[%rd12], %fd81;
	st.global.f64 	[%rd12+8], %fd82;
	st.global.v2.u32 	[%rd12+16], {%r133, %r134};
$L__BB3_59:
	add.s32 	%r202, %r138, 32;
	setp.ge.s32 	%p37, %r202, %r137;
	@%p37 bra 	$L__BB3_67;
	st.global.f64 	[%rd12+768], %fd83;
	st.global.f64 	[%rd12+776], %fd84;
	st.global.v2.u32 	[%rd12+784], {%r135, %r136};
	bra.uni 	$L__BB3_67;
$L__BB3_61:
	// begin inline asm
	mov.u32 %r203, %laneid;
	// end inline asm
	and.b32  	%r139, %r101, 1984;
	shl.b32 	%r204, %r203, 1;
	add.s32 	%r205, %r204, %r139;
	mad.lo.s32 	%r207, %r205, 24, %r176;
	st.shared.v2.f64 	[%r207], {%fd70, %fd69};
	st.shared.v2.u32 	[%r207+16], {%r119, %r118};
	st.shared.f64 	[%r207+24], %fd80;
	st.shared.f64 	[%r207+32], %fd79;
	st.shared.v2.u32 	[%r207+40], {%r131, %r130};
	bar.warp.sync 	-1;
	sub.s32 	%r208, %r205, %r203;
	mad.lo.s32 	%r209, %r208, 24, %r176;
	ld.shared.f64 	%fd85, [%r209];
	ld.shared.f64 	%fd86, [%r209+8];
	ld.shared.v2.u32 	{%r140, %r141}, [%r209+16];
	ld.shared.f64 	%fd87, [%r209+768];
	ld.shared.f64 	%fd88, [%r209+776];
	ld.shared.v2.u32 	{%r142, %r143}, [%r209+784];
	setp.ne.s32 	%p38, %r3, 0;
	@%p38 bra 	$L__BB3_63;
	st.volatile.shared.u32 	[_ZZN3cub18CUB_300001_SM_10006detail10merge_sort26DeviceMergeSortMergeKernelINS2_10policy_hubIN6thrust24THRUST_300001_SM_1000_NS6detail15normal_iteratorINS6_10device_ptrI4EdgeEEEEE9Policy600ESC_PNS0_8NullTypeESC_SG_jN4cuda3std3__44lessISA_EESA_SF_EEvbT2_T3_T4_PT6_PT7_T5_PSO_SO_NS1_7vsmem_tEE19static_temp_storage+12288], %r100;
$L__BB3_63:
	bar.sync 	0;
	ld.volatile.shared.u32 	%r144, [_ZZN3cub18CUB_300001_SM_10006detail10merge_sort26DeviceMergeSortMergeKernelINS2_10policy_hubIN6thrust24THRUST_300001_SM_1000_NS6detail15normal_iteratorINS6_10device_ptrI4EdgeEEEEE9Policy600ESC_PNS0_8NullTypeESC_SG_jN4cuda3std3__44lessISA_EESA_SF_EEvbT2_T3_T4_PT6_PT7_T5_PSO_SO_NS1_7vsmem_tEE19static_temp_storage+12288];
	and.b32  	%r210, %r3, 31;
	cvt.u64.u32 	%rd45, %r139;
	add.s32 	%r145, %r139, %r210;
	add.s32 	%r211, %r210, %r2;
	cvt.u64.u32 	%rd46, %r211;
	add.s64 	%rd47, %rd46, %rd45;
	setp.ge.s32 	%p39, %r145, %r144;
	mad.lo.s64 	%rd13, %rd47, 24, %rd3;
	@%p39 bra 	$L__BB3_65;
	st.global.f64 	[%rd13], %fd85;
	st.global.f64 	[%rd13+8], %fd86;
	st.global.v2.u32 	[%rd13+16], {%r140, %r141};
$L__BB3_65:
	add.s32 	%r212, %r145, 32;
	setp.ge.s32 	%p40, %r212, %r144;
	@%p40 bra 	$L__BB3_67;
	st.global.f64 	[%rd13+768], %fd87;
	st.global.f64 	[%rd13+776], %fd88;
	st.global.v2.u32 	[%rd13+784], {%r142, %r143};
$L__BB3_67:
	ret;

}
	// .globl	_ZN3cub18CUB_300001_SM_10006detail10merge_sort30DeviceMergeSortBlockSortKernelINS2_10policy_hubIN6thrust24THRUST_300001_SM_1000_NS6detail15normal_iteratorINS6_10device_ptrI4EdgeEEEEE9Policy600ESC_PNS0_8NullTypeESC_SG_mN4cuda3std3__44lessISA_EESA_SF_EEvbT0_T1_T2_T3_T4_PT6_PT7_T5_NS1_7vsmem_tE
.visible .entry _ZN3cub18CUB_300001_SM_10006detail10merge_sort30DeviceMergeSortBlockSortKernelINS2_10policy_hubIN6thrust24THRUST_300001_SM_1000_NS6detail15normal_iteratorINS6_10device_ptrI4EdgeEEEEE9Policy600ESC_PNS0_8NullTypeESC_SG_mN4cuda3std3__44lessISA_EESA_SF_EEvbT0_T1_T2_T3_T4_PT6_PT7_T5_NS1_7vsmem_tE(
	.param .u8 _ZN3cub18CUB_300001_SM_10006detail10merge_sort30DeviceMergeSortBlockSortKernelINS2_10policy_hubIN6thrust24THRUST_300001_SM_1000_NS6detail15normal_iteratorINS6_10device_ptrI4EdgeEEEEE9Policy600ESC_PNS0_8NullTypeESC_SG_mN4cuda3std3__44lessISA_EESA_SF_EEvbT0_T1_T2_T3_T4_PT6_PT7_T5_NS1_7vsmem_tE_param_0,
	.param .align 8 .b8 _ZN3cub18CUB_300001_SM_10006detail10merge_sort30DeviceMergeSortBlockSortKernelINS2_10policy_hubIN6thrust24THRUST_300001_SM_1000_NS6detail15normal_iteratorINS6_10device_ptrI4EdgeEEEEE9Policy600ESC_PNS0_8NullTypeESC_SG_mN4cuda3std3__44lessISA_EESA_SF_EEvbT0_T1_T2_T3_T4_PT6_PT7_T5_NS1_7vsmem_tE_param_1[8],
	.param .u64 .ptr .align 1 _ZN3cub18CUB_300001_SM_10006detail10merge_sort30DeviceMergeSortBlockSortKernelINS2_10policy_hubIN6thrust24THRUST_300001_SM_1000_NS6detail15normal_iteratorINS6_10device_ptrI4EdgeEEEEE9Policy600ESC_PNS0_8NullTypeESC_SG_mN4cuda3std3__44lessISA_EESA_SF_EEvbT0_T1_T2_T3_T4_PT6_PT7_T5_NS1_7vsmem_tE_param_2,
	.param .align 8 .b8 _ZN3cub18CUB_300001_SM_10006detail10merge_sort30DeviceMergeSortBlockSortKernelINS2_10policy_hubIN6thrust24THRUST_300001_SM_1000_NS6detail15normal_iteratorINS6_10device_ptrI4EdgeEEEEE9Policy600ESC_PNS0_8NullTypeESC_SG_mN4cuda3std3__44lessISA_EESA_SF_EEvbT0_T1_T2_T3_T4_PT6_PT7_T5_NS1_7vsmem_tE_param_3[8],
	.param .u64 .ptr .align 1 _ZN3cub18CUB_300001_SM_10006detail10merge_sort30DeviceMergeSortBlockSortKernelINS2_10policy_hubIN6thrust24THRUST_300001_SM_1000_NS6detail15normal_iteratorINS6_10device_ptrI4EdgeEEEEE9Policy600ESC_PNS0_8NullTypeESC_SG_mN4cuda3std3__44lessISA_EESA_SF_EEvbT0_T1_T2_T3_T4_PT6_PT7_T5_NS1_7vsmem_tE_param_4,
	.param .u64 _ZN3cub18CUB_300001_SM_10006detail10merge_sort30DeviceMergeSortBlockSortKernelINS2_10policy_hubIN6thrust24THRUST_300001_SM_1000_NS6detail15normal_iteratorINS6_10device_ptrI4EdgeEEEEE9Policy600ESC_PNS0_8NullTypeESC_SG_mN4cuda3std3__44lessISA_EESA_SF_EEvbT0_T1_T2_T3_T4_PT6_PT7_T5_NS1_7vsmem_tE_param_5,
	.param .u64 .ptr .align 1 _ZN3cub18CUB_300001_SM_10006detail10merge_sort30DeviceMergeSortBlockSortKernelINS2_10policy_hubIN6thrust24THRUST_300001_SM_1000_NS6detail15normal_iteratorINS6_10device_ptrI4EdgeEEEEE9Policy600ESC_PNS0_8NullTypeESC_SG_mN4cuda3std3__44lessISA_EESA_SF_EEvbT0_T1_T2_T3_T4_PT6_PT7_T5_NS1_7vsmem_tE_param_6,
	.param .u64 .ptr .align 1 _ZN3cub18CUB_300001_SM_10006detail10merge_sort30DeviceMergeSortBlockSortKernelINS2_10policy_hubIN6thrust24THRUST_300001_SM_1000_NS6detail15normal_iteratorINS6_10device_ptrI4EdgeEEEEE9Policy600ESC_PNS0_8NullTypeESC_SG_mN4cuda3std3__44lessISA_EESA_SF_EEvbT0_T1_T2_T3_T4_PT6_PT7_T5_NS1_7vsmem_tE_param_7,
	.param .align 1 .b8 _ZN3cub18CUB_300001_SM_10006detail10merge_sort30DeviceMergeSortBlockSortKernelINS2_10policy_hubIN6thrust24THRUST_300001_SM_1000_NS6detail15normal_iteratorINS6_10device_ptrI4EdgeEEEEE9Policy600ESC_PNS0_8NullTypeESC_SG_mN4cuda3std3__44lessISA_EESA_SF_EEvbT0_T1_T2_T3_T4_PT6_PT7_T5_NS1_7vsmem_tE_param_8[1],
	.param .align 8 .b8 _ZN3cub18CUB_300001_SM_10006detail10merge_sort30DeviceMergeSortBlockSortKernelINS2_10policy_hubIN6thrust24THRUST_300001_SM_1000_NS6detail15normal_iteratorINS6_10device_ptrI4EdgeEEEEE9Policy600ESC_PNS0_8NullTypeESC_SG_mN4cuda3std3__44lessISA_EESA_SF_EEvbT0_T1_T2_T3_T4_PT6_PT7_T5_NS1_7vsmem_tE_param_9[8]
)
.maxntid 256
{
	.reg .pred 	%p<57>;
	.reg .b16 	%rs<4>;
	.reg .b32 	%r<258>;
	.reg .b64 	%rd<35>;
	.reg .b64 	%fd<124>;
	// demoted variable
	.shared .align 16 .b8 _ZZN3cub18CUB_300001_SM_10006detail10merge_sort30DeviceMergeSortBlockSortKernelINS2_10policy_hubIN6thrust24THRUST_300001_SM_1000_NS6detail15normal_iteratorINS6_10device_ptrI4EdgeEEEEE9Policy600ESC_PNS0_8NullTypeESC_SG_mN4cuda3std3__44lessISA_EESA_SF_EEvbT0_T1_T2_T3_T4_PT6_PT7_T5_NS1_7vsmem_tEE19static_temp_storage[12320];
	ld.param.u64 	%rd10, [_ZN3cub18CUB_300001_SM_10006detail10merge_sort30DeviceMergeSortBlockSortKernelINS2_10policy_hubIN6thrust24THRUST_300001_SM_1000_NS6detail15normal_iteratorINS6_10device_ptrI4EdgeEEEEE9Policy600ESC_PNS0_8NullTypeESC_SG_mN4cuda3std3__44lessISA_EESA_SF_EEvbT0_T1_T2_T3_T4_PT6_PT7_T5_NS1_7vsmem_tE_param_3];
	ld.param.u64 	%rd11, [_ZN3cub18CUB_300001_SM_10006detail10merge_sort30DeviceMergeSortBlockSortKernelINS2_10policy_hubIN6thrust24THRUST_300001_SM_1000_NS6detail15normal_iteratorINS6_10device_ptrI4EdgeEEEEE9Policy600ESC_PNS0_8NullTypeESC_SG_mN4cuda3std3__44lessISA_EESA_SF_EEvbT0_T1_T2_T3_T4_PT6_PT7_T5_NS1_7vsmem_tE_param_1];
	ld.param.u64 	%rd8, [_ZN3cub18CUB_300001_SM_10006detail10merge_sort30DeviceMergeSortBlockSortKernelINS2_10policy_hubIN6thrust24THRUST_300001_SM_1000_NS6detail15normal_iteratorINS6_10device_ptrI4EdgeEEEEE9Policy600ESC_PNS0_8NullTypeESC_SG_mN4cuda3std3__44lessISA_EESA_SF_EEvbT0_T1_T2_T3_T4_PT6_PT7_T5_NS1_7vsmem_tE_param_5];
	cvta.to.global.u64 	%rd1, %rd11;
	cvta.to.global.u64 	%rd2, %rd10;
	mov.u32 	%r130, %ctaid.x;
	cvt.u64.u32 	%rd12, %r130;
	mov.u32 	%r131, %nctaid.x;
	cvt.u64.u32 	%rd13, %r131;
	mul.wide.u32 	%rd3, %r130, 512;
	add.s64 	%rd14, %rd13, -1;
	setp.le.u64 	%p9, %rd14, %rd12;
	@%p9 bra 	$L__BB4_18;
	// begin inline asm
	griddepcontrol.wait;
	// end inline asm
	mov.u32 	%r1, %tid.x;
	and.b32  	%r2, %r1, 31;
	shl.b32 	%r176, %r1, 1;
	and.b32  	%r3, %r176, 1984;
	or.b32  	%r177, %r3, %r2;
	cvt.u64.u32 	%rd24, %r177;
	add.s64 	%rd4, %rd3, %rd24;
	mad.lo.s64 	%rd25, %rd4, 24, %rd1;
	ld.global.f64 	%fd82, [%rd25];
	ld.global.f64 	%fd83, [%rd25+8];
	ld.global.v2.u32 	{%r178, %r179}, [%rd25+16];
	ld.global.f64 	%fd84, [%rd25+768];
	ld.global.f64 	%fd85, [%rd25+776];
	ld.global.v2.u32 	{%r180, %r181}, [%rd25+784];
	// begin inline asm
	mov.u32 %r175, %laneid;
	// end inline asm
	add.s32 	%r182, %r175, %r3;
	mov.u32 	%r183, _ZZN3cub18CUB_300001_SM_10006detail10merge_sort30DeviceMergeSortBlockSortKernelINS2_10policy_hubIN6thrust24THRUST_300001_SM_1000_NS6detail15normal_iteratorINS6_10device_ptrI4EdgeEEEEE9Policy600ESC_PNS0_8NullTypeESC_SG_mN4cuda3std3__44lessISA_EESA_SF_EEvbT0_T1_T2_T3_T4_PT6_PT7_T5_NS1_7vsmem_tEE19static_temp_storage;
	mad.lo.s32 	%r4, %r182, 24, %r183;
	st.shared.f64 	[%r4], %fd82;
	st.shared.f64 	[%r4+8], %fd83;
	st.shared.v2.u32 	[%r4+16], {%r178, %r179};
	st.shared.f64 	[%r4+768], %fd84;
	st.shared.f64 	[%r4+776], %fd85;
	st.shared.v2.u32 	[%r4+784], {%r180, %r181};
	bar.warp.sync 	-1;
	mad.lo.s32 	%r5, %r175, 24, %r4;
	ld.shared.v2.f64 	{%fd1, %fd102}, [%r5];
	ld.shared.v2.u32 	{%r229, %r228}, [%r5+16];
	ld.shared.f64 	%fd101, [%r5+24];
	ld.shared.f64 	%fd4, [%r5+32];
	ld.shared.v2.u32 	{%r8, %r9}, [%r5+40];
	bar.sync 	0;
	// begin inline asm
	griddepcontrol.launch_dependents;
	// end inline asm
	setp.geu.f64 	%p37, %fd101, %fd1;
	mov.u32 	%r226, %r9;
	mov.u32 	%r227, %r8;
	mov.f64 	%fd100, %fd4;
	mov.f64 	%fd103, %fd1;
	@%p37 bra 	$L__BB4_3;
	mov.u32 	%r226, %r228;
	mov.u32 	%r227, %r229;
	mov.f64 	%fd100, %fd102;
	mov.u32 	%r228, %r9;
	mov.u32 	%r229, %r8;
	mov.f64 	%fd102, %fd4;
	mov.f64 	%fd103, %fd101;
	mov.f64 	%fd101, %fd1;
$L__BB4_3:
	mov.b32 	%r230, 2;
	mad.lo.s32 	%r187, %r1, 48, %r183;
$L__BB4_4:
	bar.sync 	0;
	add.s32 	%r185, %r230, -1;
	st.shared.v2.f64 	[%r187], {%fd103, %fd102};
	st.shared.v2.u32 	[%r187+16], {%r229, %r228};
	st.shared.f64 	[%r187+24], %fd101;
	st.shared.f64 	[%r187+32], %fd100;
	st.shared.v2.u32 	[%r187+40], {%r227, %r226};
	bar.sync 	0;
	neg.s32 	%r188, %r230;
	and.b32  	%r189, %r1, %r188;
	shl.b32 	%r190, %r189, 1;
	and.b32  	%r191, %r185, %r1;
	shl.b32 	%r192, %r191, 1;
	min.u32 	%r19, %r192, 512;
	min.u32 	%r20, %r190, 512;
	add.s32 	%r193, %r20, %r230;
	min.s32 	%r21, %r193, 512;
	add.s32 	%r194, %r21, %r230;
	min.s32 	%r22, %r194, 512;
	sub.s32 	%r195, %r21, %r20;
	sub.s32 	%r196, %r22, %r21;
	setp.lt.s32 	%p38, %r19, %r196;
	sub.s32 	%r197, %r19, %r196;
	selp.b32 	%r233, 0, %r197, %p38;
	min.s32 	%r231, %r195, %r19;
	setp.ge.s32 	%p39, %r233, %r231;
	@%p39 bra 	$L__BB4_7;
	add.s32 	%r25, %r21, %r19;
$L__BB4_6:
	sub.s32 	%r198, %r231, %r233;
	shr.u32 	%r199, %r198, 31;
	add.s32 	%r200, %r198, %r199;
	shr.s32 	%r201, %r200, 1;
	add.s32 	%r202, %r201, %r233;
	add.s32 	%r203, %r202, %r20;
	mov.u32 	%r204, _ZZN3cub18CUB_300001_SM_10006detail10merge_sort30DeviceMergeSortBlockSortKernelINS2_10policy_hubIN6thrust24THRUST_300001_SM_1000_NS6detail15normal_iteratorINS6_10device_ptrI4EdgeEEEEE9Policy600ESC_PNS0_8NullTypeESC_SG_mN4cuda3std3__44lessISA_EESA_SF_EEvbT0_T1_T2_T3_T4_PT6_PT7_T5_NS1_7vsmem_tEE19static_temp_storage;
	mad.lo.s32 	%r205, %r203, 24, %r204;
	ld.shared.f64 	%fd86, [%r205];
	not.b32 	%r206, %r202;
	add.s32 	%r207, %r25, %r206;
	mad.lo.s32 	%r208, %r207, 24, %r204;
	ld.shared.f64 	%fd87, [%r208];
	setp.geu.f64 	%p40, %fd87, %fd86;
	add.s32 	%r209, %r202, 1;
	selp.b32 	%r233, %r209, %r233, %p40;
	selp.b32 	%r231, %r231, %r202, %p40;
	setp.lt.s32 	%p41, %r233, %r231;
	@%p41 bra 	$L__BB4_6;
$L__BB4_7:
	add.s32 	%r31, %r233, %r20;
	add.s32 	%r210, %r21, %r19;
	sub.s32 	%r32, %r210, %r233;
	mov.u32 	%r211, _ZZN3cub18CUB_300001_SM_10006detail10merge_sort30DeviceMergeSortBlockSortKernelINS2_10policy_hubIN6thrust24THRUST_300001_SM_1000_NS6detail15normal_iteratorINS6_10device_ptrI4EdgeEEEEE9Policy600ESC_PNS0_8NullTypeESC_SG_mN4cuda3std3__44lessISA_EESA_SF_EEvbT0_T1_T2_T3_T4_PT6_PT7_T5_NS1_7vsmem_tEE19static_temp_storage;
	mad.lo.s32 	%r33, %r31, 24, %r211;
	ld.shared.f64 	%fd106, [%r33];
	ld.shared.f64 	%fd107, [%r33+8];
	ld.shared.v2.u32 	{%r236, %r237}, [%r33+16];
	mad.lo.s32 	%r36, %r32, 24, %r211;
	ld.shared.f64 	%fd104, [%r36];
	ld.shared.f64 	%fd105, [%r36+8];
	ld.shared.v2.u32 	{%r234, %r235}, [%r36+16];
	setp.ge.s32 	%p43, %r32, %r22;
	mov.pred 	%p53, 0;
	@%p43 bra 	$L__BB4_9;
	setp.ge.s32 	%p44, %r31, %r21;
	setp.lt.f64 	%p45, %fd104, %fd106;
	or.pred  	%p53, %p44, %p45;
$L__BB4_9:
	selp.b32 	%r228, %r235, %r237, %p53;
	selp.b32 	%r229, %r234, %r236, %p53;
	selp.f64 	%fd102, %fd105, %fd107, %p53;
	selp.f64 	%fd103, %fd104, %fd106, %p53;
	selp.u32 	%r212, 1, 0, %p53;
	add.s32 	%r41, %r32, %r212;
	not.pred 	%p46, %p53;
	selp.u32 	%r213, 1, 0, %p46;
	add.s32 	%r42, %r31, %r213;
	@%p46 bra 	$L__BB4_11;
	ld.shared.f64 	%fd104, [%r36+24];
	ld.shared.f64 	%fd105, [%r36+32];
	ld.shared.v2.u32 	{%r234, %r235}, [%r36+40];
	bra.uni 	$L__BB4_12;
$L__BB4_11:
	ld.shared.f64 	%fd106, [%r33+24];
	ld.shared.f64 	%fd107, [%r33+32];
	ld.shared.v2.u32 	{%r236, %r237}, [%r33+40];
$L__BB4_12:
	setp.ge.s32 	%p48, %r41, %r22;
	mov.pred 	%p54, 0;
	@%p48 bra 	$L__BB4_14;
	setp.ge.s32 	%p49, %r42, %r21;
	setp.lt.f64 	%p50, %fd104, %fd106;
	or.pred  	%p54, %p49, %p50;
$L__BB4_14:
	selp.b32 	%r226, %r235, %r237, %p54;
	selp.b32 	%r227, %r234, %r236, %p54;
	selp.f64 	%fd100, %fd105, %fd107, %p54;
	selp.f64 	%fd101, %fd104, %fd106, %p54;
	shl.b32 	%r53, %r230, 1;
	setp.lt.u32 	%p51, %r230, 129;
	mov.u32 	%r230, %r53;
	@%p51 bra 	$L__BB4_4;
	ld.param.s8 	%rs3, [_ZN3cub18CUB_300001_SM_10006detail10merge_sort30DeviceMergeSortBlockSortKernelINS2_10policy_hubIN6thrust24THRUST_300001_SM_1000_NS6detail15normal_iteratorINS6_10device_ptrI4EdgeEEEEE9Policy600ESC_PNS0_8NullTypeESC_SG_mN4cuda3std3__44lessISA_EESA_SF_EEvbT0_T1_T2_T3_T4_PT6_PT7_T5_NS1_7vsmem_tE_param_0];
	bar.sync 	0;
	setp.eq.s16 	%p52, %rs3, 0;
	@%p52 bra 	$L__BB4_17;
	st.shared.v2.f64 	[%r5], {%fd103, %fd102};
	st.shared.v2.u32 	[%r5+16], {%r229, %r228};
	st.shared.f64 	[%r5+24], %fd101;
	st.shared.f64 	[%r5+32], %fd100;
	st.shared.v2.u32 	[%r5+40], {%r227, %r226};
	bar.warp.sync 	-1;
	ld.shared.f64 	%fd88, [%r4];
	ld.shared.f64 	%fd89, [%r4+8];
	ld.shared.v2.u32 	{%r214, %r215}, [%r4+16];
	ld.shared.f64 	%fd90, [%r4+768];
	ld.shared.f64 	%fd91, [%r4+776];
	ld.shared.v2.u32 	{%r216, %r217}, [%r4+784];
	cvt.u64.u32 	%rd26, %r3;
	cvt.u64.u32 	%rd27, %r2;
	add.s64 	%rd28, %rd3, %rd27;
	add.s64 	%rd29, %rd28, %rd26;
	mad.lo.s64 	%rd30, %rd29, 24, %rd2;
	st.global.f64 	[%rd30], %fd88;
	st.global.f64 	[%rd30+8], %fd89;
	st.global.v2.u32 	[%rd30+16], {%r214, %r215};
	st.global.f64 	[%rd30+768], %fd90;
	st.global.f64 	[%rd30+776], %fd91;
	st.global.v2.u32 	[%rd30+784], {%r216, %r217};
	bra.uni 	$L__BB4_49;
$L__BB4_17:
	ld.param.u64 	%rd34, [_ZN3cub18CUB_300001_SM_10006detail10merge_sort30DeviceMergeSortBlockSortKernelINS2_10policy_hubIN6thrust24THRUST_300001_SM_1000_NS6detail15normal_iteratorINS6_10device_ptrI4EdgeEEEEE9Policy600ESC_PNS0_8NullTypeESC_SG_mN4cuda3std3__44lessISA_EESA_SF_EEvbT0_T1_T2_T3_T4_PT6_PT7_T5_NS1_7vsmem_tE_param_6];
	st.shared.v2.f64 	[%r5], {%fd103, %fd102};
	st.shared.v2.u32 	[%r5+16], {%r229, %r228};
	st.shared.f64 	[%r5+24], %fd101;
	st.shared.f64 	[%r5+32], %fd100;
	st.shared.v2.u32 	[%r5+40], {%r227, %r226};
	bar.warp.sync 	-1;
	ld.shared.f64 	%fd92, [%r4];
	ld.shared.f64 	%fd93, [%r4+8];
	ld.shared.v2.u32 	{%r218, %r219}, [%r4+16];
	ld.shared.f64 	%fd94, [%r4+768];
	ld.shared.f64 	%fd95, [%r4+776];
	ld.shared.v2.u32 	{%r220, %r221}, [%r4+784];
	cvta.to.global.u64 	%rd31, %rd34;
	mad.lo.s64 	%rd32, %rd4, 24, %rd31;
	st.global.f64 	[%rd32], %fd92;
	st.global.f64 	[%rd32+8], %fd93;
	st.global.v2.u32 	[%rd32+16], {%r218, %r219};
	st.global.f64 	[%rd32+768], %fd94;
	st.global.f64 	[%rd32+776], %fd95;
	st.global.v2.u32 	[%rd32+784], {%r220, %r221};
	bra.uni 	$L__BB4_49;
$L__BB4_18:
	cvt.u32.u64 	%r132, %rd3;
	cvt.u32.u64 	%r133, %rd8;
	sub.s32 	%r134, %r133, %r132;
	min.s32 	%r54, %r134, 512;
	// begin inline asm
	griddepcontrol.wait;
	// end inline asm
	mad.lo.s64 	%rd15, %rd3, 24, %rd1;
	mov.u32 	%r55, %tid.x;
	ld.global.v2.u32 	{%r241, %r240}, [%rd15+16];
	ld.global.f64 	%fd110, [%rd15+8];
	ld.global.f64 	%fd111, [%rd15];
	and.b32  	%r58, %r55, 31;
	shl.b32 	%r135, %r55, 1;
	and.b32  	%r136, %r135, 1984;
	or.b32  	%r59, %r136, %r58;
	setp.ge.s32 	%p10, %r59, %r54;
	mul.lo.s32 	%r137, %r59, 24;
	cvt.u64.u32 	%rd16, %r137;
	add.s64 	%rd5, %rd15, %rd16;
	mov.u32 	%r238, %r240;
	mov.u32 	%r239, %r241;
	mov.f64 	%fd108, %fd110;
	mov.f64 	%fd109, %fd111;
	@%p10 bra 	$L__BB4_20;
	ld.global.f64 	%fd109, [%rd5];
	ld.global.f64 	%fd108, [%rd5+8];
	ld.global.v2.u32 	{%r239, %r238}, [%rd5+16];
$L__BB4_20:
	add.s32 	%r64, %r59, 32;
	setp.ge.s32 	%p11, %r64, %r54;
	@%p11 bra 	$L__BB4_22;
	ld.global.f64 	%fd111, [%rd5+768];
	ld.global.f64 	%fd110, [%rd5+776];
	ld.global.v2.u32 	{%r241, %r240}, [%rd5+784];
$L__BB4_22:
	// begin inline asm
	mov.u32 %r138, %laneid;
	// end inline asm
	add.s32 	%r140, %r138, %r136;
	mov.u32 	%r141, _ZZN3cub18CUB_300001_SM_10006detail10merge_sort30DeviceMergeSortBlockSortKernelINS2_10policy_hubIN6thrust24THRUST_300001_SM_1000_NS6detail15normal_iteratorINS6_10device_ptrI4EdgeEEEEE9Policy600ESC_PNS0_8NullTypeESC_SG_mN4cuda3std3__44lessISA_EESA_SF_EEvbT0_T1_T2_T3_T4_PT6_PT7_T5_NS1_7vsmem_tEE19static_temp_storage;
	mad.lo.s32 	%r70, %r140, 24, %r141;
	st.shared.f64 	[%r70], %fd109;
	st.shared.f64 	[%r70+8], %fd108;
	st.shared.v2.u32 	[%r70+16], {%r239, %r238};
	st.shared.f64 	[%r70+768], %fd111;
	st.shared.f64 	[%r70+776], %fd110;
	st.shared.v2.u32 	[%r70+784], {%r241, %r240};
	bar.warp.sync 	-1;
	mad.lo.s32 	%r71, %r138, 24, %r70;
	ld.shared.v2.f64 	{%fd119, %fd118}, [%r71];
	ld.shared.v2.u32 	{%r249, %r248}, [%r71+16];
	ld.shared.f64 	%fd77, [%r71+24];
	ld.shared.f64 	%fd78, [%r71+32];
	ld.shared.v2.u32 	{%r142, %r143}, [%r71+40];
	bar.sync 	0;
	// begin inline asm
	griddepcontrol.launch_dependents;
	// end inline asm
	or.b32  	%r144, %r135, 1;
	setp.lt.u32 	%p12, %r144, %r54;
	selp.b32 	%r74, %r143, %r248, %p12;
	selp.b32 	%r75, %r142, %r249, %p12;
	selp.f64 	%fd41, %fd78, %fd118, %p12;
	selp.f64 	%fd79, %fd77, %fd119, %p12;
	setp.ge.u32 	%p13, %r135, %r54;
	setp.geu.f64 	%p14, %fd79, %fd119;
	or.pred  	%p15, %p13, %p14;
	mov.u32 	%r246, %r74;
	mov.u32 	%r247, %r75;
	mov.f64 	%fd116, %fd41;
	mov.f64 	%fd117, %fd79;
	@%p15 bra 	$L__BB4_24;
	mov.u32 	%r246, %r248;
	mov.u32 	%r247, %r249;
	mov.f64 	%fd116, %fd118;
	mov.f64 	%fd117, %fd119;
	mov.u32 	%r248, %r74;
	mov.u32 	%r249, %r75;
	mov.f64 	%fd118, %fd41;
	mov.f64 	%fd119, %fd79;
$L__BB4_24:
	mov.b32 	%r250, 2;
	mad.lo.s32 	%r148, %r55, 48, %r141;
$L__BB4_25:
	bar.sync 	0;
	add.s32 	%r146, %r250, -1;
	st.shared.v2.f64 	[%r148], {%fd119, %fd118};
	st.shared.v2.u32 	[%r148+16], {%r249, %r248};
	st.shared.f64 	[%r148+24], %fd117;
	st.shared.f64 	[%r148+32], %fd116;
	st.shared.v2.u32 	[%r148+40], {%r247, %r246};
	bar.sync 	0;
	neg.s32 	%r149, %r250;
	and.b32  	%r150, %r55, %r149;
	shl.b32 	%r151, %r150, 1;
	and.b32  	%r152, %r146, %r55;
	shl.b32 	%r153, %r152, 1;
	min.s32 	%r85, %r153, %r54;
	min.s32 	%r86, %r151, %r54;
	add.s32 	%r154, %r86, %r250;
	min.s32 	%r87, %r154, %r54;
	add.s32 	%r155, %r87, %r250;
	min.s32 	%r88, %r155, %r54;
	sub.s32 	%r156, %r87, %r86;
	sub.s32 	%r157, %r88, %r87;
	setp.lt.s32 	%p16, %r85, %r157;
	sub.s32 	%r158, %r85, %r157;
	selp.b32 	%r253, 0, %r158, %p16;
	min.s32 	%r251, %r156, %r85;
	setp.ge.s32 	%p17, %r253, %r251;
	@%p17 bra 	$L__BB4_28;
	add.s32 	%r91, %r87, %r85;
$L__BB4_27:
	sub.s32 	%r159, %r251, %r253;
	shr.u32 	%r160, %r159, 31;
	add.s32 	%r161, %r159, %r160;
	shr.s32 	%r162, %r161, 1;
	add.s32 	%r163, %r162, %r253;
	add.s32 	%r164, %r163, %r86;
	mov.u32 	%r165, _ZZN3cub18CUB_300001_SM_10006detail10merge_sort30DeviceMergeSortBlockSortKernelINS2_10policy_hubIN6thrust24THRUST_300001_SM_1000_NS6detail15normal_iteratorINS6_10device_ptrI4EdgeEEEEE9Policy600ESC_PNS0_8NullTypeESC_SG_mN4cuda3std3__44lessISA_EESA_SF_EEvbT0_T1_T2_T3_T4_PT6_PT7_T5_NS1_7vsmem_tEE19static_temp_storage;
	mad.lo.s32 	%r166, %r164, 24, %r165;
	ld.shared.f64 	%fd80, [%r166];
	not.b32 	%r167, %r163;
	add.s32 	%r168, %r91, %r167;
	mad.lo.s32 	%r169, %r168, 24, %r165;
	ld.shared.f64 	%fd81, [%r169];
	setp.geu.f64 	%p18, %fd81, %fd80;
	add.s32 	%r170, %r163, 1;
	selp.b32 	%r253, %r170, %r253, %p18;
	selp.b32 	%r251, %r251, %r163, %p18;
	setp.lt.s32 	%p19, %r253, %r251;
	@%p19 bra 	$L__BB4_27;
$L__BB4_28:
	add.s32 	%r97, %r253, %r86;
	add.s32 	%r171, %r87, %r85;
	sub.s32 	%r98, %r171, %r253;
	mov.u32 	%r172, _ZZN3cub18CUB_300001_SM_10006detail10merge_sort30DeviceMergeSortBlockSortKernelINS2_10policy_hubIN6thrust24THRUST_300001_SM_1000_NS6detail15normal_iteratorINS6_10device_ptrI4EdgeEEEEE9Policy600ESC_PNS0_8NullTypeESC_SG_mN4cuda3std3__44lessISA_EESA_SF_EEvbT0_T1_T2_T3_T4_PT6_PT7_T5_NS1_7vsmem_tEE19static_temp_storage;
	mad.lo.s32 	%r99, %r97, 24, %r172;
	ld.shared.f64 	%fd122, [%r99];
	ld.shared.f64 	%fd123, [%r99+8];
	ld.shared.v2.u32 	{%r256, %r257}, [%r99+16];
	mad.lo.s32 	%r102, %r98, 24, %r172;
	ld.shared.f64 	%fd120, [%r102];
	ld.shared.f64 	%fd121, [%r102+8];
	ld.shared.v2.u32 	{%r254, %r255}, [%r102+16];
	setp.ge.s32 	%p21, %r98, %r88;
	mov.pred 	%p55, 0;
	@%p21 bra 	$L__BB4_30;
	setp.ge.s32 	%p22, %r97, %r87;
	setp.lt.f64 	%p23, %fd120, %fd122;
	or.pred  	%p55, %p22, %p23;
$L__BB4_30:
	selp.b32 	%r248, %r255, %r257, %p55;
	selp.b32 	%r249, %r254, %r256, %p55;
	selp.f64 	%fd118, %fd121, %fd123, %p55;
	selp.f64 	%fd119, %fd120, %fd122, %p55;
	selp.u32 	%r173, 1, 0, %p55;
	add.s32 	%r107, %r98, %r173;
	not.pred 	%p24, %p55;
	selp.u32 	%r174, 1, 0, %p24;
	add.s32 	%r108, %r97, %r174;
	@%p24 bra 	$L__BB4_32;
	ld.shared.f64 	%fd120, [%r102+24];
	ld.shared.f64 	%fd121, [%r102+32];
	ld.shared.v2.u32 	{%r254, %r255}, [%r102+40];
	bra.uni 	$L__BB4_33;
$L__BB4_32:
	ld.shared.f64 	%fd122, [%r99+24];
	ld.shared.f64 	%fd123, [%r99+32];
	ld.shared.v2.u32 	{%r256, %r257}, [%r99+40];
$L__BB4_33:
	setp.ge.s32 	%p26, %r107, %r88;
	mov.pred 	%p56, 0;
	@%p26 bra 	$L__BB4_35;
	setp.ge.s32 	%p27, %r108, %r87;
	setp.lt.f64 	%p28, %fd120, %fd122;
	or.pred  	%p56, %p27, %p28;
$L__BB4_35:
	selp.b32 	%r246, %r255, %r257, %p56;
	selp.b32 	%r247, %r254, %r256, %p56;
	selp.f64 	%fd116, %fd121, %fd123, %p56;
	selp.f64 	%fd117, %fd120, %fd122, %p56;
	shl.b32 	%r119, %r250, 1;
	setp.lt.u32 	%p29, %r250, 129;
	mov.u32 	%r250, %r119;
	@%p29 bra 	$L__BB4_25;
	ld.param.s8 	%rs2, [_ZN3cub18CUB_300001_SM_10006detail10merge_sort30DeviceMergeSortBlockSortKernelINS2_10policy_hubIN6thrust24THRUST_300001_SM_1000_NS6detail15normal_iteratorINS6_10device_ptrI4EdgeEEEEE9Policy600ESC_PNS0_8NullTypeESC_SG_mN4cuda3std3__44lessISA_EESA_SF_EEvbT0_T1_T2_T3_T4_PT6_PT7_T5_NS1_7vsmem_tE_param_0];
	bar.sync 	0;
	setp.eq.s16 	%p30, %rs2, 0;
	@%p30 bra 	$L__BB4_43;
	st.shared.v2.f64 	[%r71], {%fd119, %fd118};
	st.shared.v2.u32 	[%r71+16], {%r249, %r248};
	st.shared.f64 	[%r71+24], %fd117;
	st.shared.f64 	[%r71+32], %fd116;
	st.shared.v2.u32 	[%r71+40], {%r247, %r246};
	bar.warp.sync 	-1;
	ld.shared.f64 	%fd67, [%r70];
	ld.shared.f64 	%fd68, [%r70+8];
	ld.shared.v2.u32 	{%r120, %r121}, [%r70+16];
	ld.shared.f64 	%fd69, [%r70+768];
	ld.shared.f64 	%fd70, [%r70+776];
	ld.shared.v2.u32 	{%r122, %r123}, [%r70+784];
	setp.eq.s32 	%p31, %r55, 0;
	@%p31 bra 	$L__BB4_38;
	bra.uni 	$L__BB4_39;
$L__BB4_38:
	st.volatile.shared.u32 	[_ZZN3cub18CUB_300001_SM_10006detail10merge_sort30DeviceMergeSortBlockSortKernelINS2_10policy_hubIN6thrust24THRUST_300001_SM_1000_NS6detail15normal_iteratorINS6_10device_ptrI4EdgeEEEEE9Policy600ESC_PNS0_8NullTypeESC_SG_mN4cuda3std3__44lessISA_EESA_SF_EEvbT0_T1_T2_T3_T4_PT6_PT7_T5_NS1_7vsmem_tEE19static_temp_storage+12288], %r54;
$L__BB4_39:
	bar.sync 	0;
	ld.volatile.shared.u32 	%r128, [_ZZN3cub18CUB_300001_SM_10006detail10merge_sort30DeviceMergeSortBlockSortKernelINS2_10policy_hubIN6thrust24THRUST_300001_SM_1000_NS6detail15normal_iteratorINS6_10device_ptrI4EdgeEEEEE9Policy600ESC_PNS0_8NullTypeESC_SG_mN4cuda3std3__44lessISA_EESA_SF_EEvbT0_T1_T2_T3_T4_PT6_PT7_T5_NS1_7vsmem_tEE19static_temp_storage+12288];
	cvt.u64.u32 	%rd17, %r136;
	cvt.u64.u32 	%rd18, %r58;
	add.s64 	%rd19, %rd3, %rd18;
	add.s64 	%rd20, %rd19, %rd17;
	setp.ge.s32 	%p32, %r59, %r128;
	mad.lo.s64 	%rd6, %rd20, 24, %rd2;
	@%p32 bra 	$L__BB4_41;
	st.global.f64 	[%rd6], %fd67;
	st.global.f64 	[%rd6+8], %fd68;
	st.global.v2.u32 	[%rd6+16], {%r120, %r121};
$L__BB4_41:
	setp.ge.s32 	%p33, %r64, %r128;
	@%p33 bra 	$L__BB4_49;
	st.global.f64 	[%rd6+768], %fd69;
	st.global.f64 	[%rd6+776], %fd70;
	st.global.v2.u32 	[%rd6+784], {%r122, %r123};
	bra.uni 	$L__BB4_49;
$L__BB4_43:
	st.shared.v2.f64 	[%r71], {%fd119, %fd118};
	st.shared.v2.u32 	[%r71+16], {%r249, %r248};
	st.shared.f64 	[%r71+24], %fd117;
	st.shared.f64 	[%r71+32], %fd116;
	st.shared.v2.u32 	[%r71+40], {%r247, %r246};
	bar.warp.sync 	-1;
	ld.shared.f64 	%fd71, [%r70];
	ld.shared.f64 	%fd72, [%r70+8];
	ld.shared.v2.u32 	{%r124, %r125}, [%r70+16];
	ld.shared.f64 	%fd73, [%r70+768];
	ld.shared.f64 	%fd74, [%r70+776];
	ld.shared.v2.u32 	{%r126, %r127}, [%r70+784];
	setp.eq.s32 	%p34, %r55, 0;
	@%p34 bra 	$L__BB4_44;
	bra.uni 	$L__BB4_45;
$L__BB4_44:
	st.volatile.shared.u32 	[_ZZN3cub18CUB_300001_SM_10006detail10merge_sort30DeviceMergeSortBlockSortKernelINS2_10policy_hubIN6thrust24THRUST_300001_SM_1000_NS6detail15normal_iteratorINS6_10device_ptrI4EdgeEEEEE9Policy600ESC_PNS0_8NullTypeESC_SG_mN4cuda3std3__44lessISA_EESA_SF_EEvbT0_T1_T2_T3_T4_PT6_PT7_T5_NS1_7vsmem_tEE19static_temp_storage+12288], %r54;
$L__BB4_45:
	ld.param.u64 	%rd33, [_ZN3cub18CUB_300001_SM_10006detail10merge_sort30DeviceMergeSortBlockSortKernelINS2_10policy_hubIN6thrust24THRUST_300001_SM_1000_NS6detail15normal_iteratorINS6_10device_ptrI4EdgeEEEEE9Policy600ESC_PNS0_8NullTypeESC_SG_mN4cuda3std3__44lessISA_EESA_SF_EEvbT0_T1_T2_T3_T4_PT6_PT7_T5_NS1_7vsmem_tE_param_6];
	bar.sync 	0;
	ld.volatile.shared.u32 	%r129, [_ZZN3cub18CUB_300001_SM_10006detail10merge_sort30DeviceMergeSortBlockSortKernelINS2_10policy_hubIN6thrust24THRUST_300001_SM_1000_NS6detail15normal_iteratorINS6_10device_ptrI4EdgeEEEEE9Policy600ESC_PNS0_8NullTypeESC_SG_mN4cuda3std3__44lessISA_EESA_SF_EEvbT0_T1_T2_T3_T4_PT6_PT7_T5_NS1_7vsmem_tEE19static_temp_storage+12288];
	setp.ge.s32 	%p35, %r59, %r129;
	cvt.u64.u32 	%rd21, %r59;
	add.s64 	%rd22, %rd3, %rd21;
	cvta.to.global.u64 	%rd23, %rd33;
	mad.lo.s64 	%rd7, %rd22, 24, %rd23;
	@%p35 bra 	$L__BB4_47;
	st.global.f64 	[%rd7], %fd71;
	st.global.f64 	[%rd7+8], %fd72;
	st.global.v2.u32 	[%rd7+16], {%r124, %r125};
$L__BB4_47:
	setp.ge.s32 	%p36, %r64, %r129;
	@%p36 bra 	$L__BB4_49;
	st.global.f64 	[%rd7+768], %fd73;
	st.global.f64 	[%rd7+776], %fd74;
	st.global.v2.u32 	[%rd7+784], {%r126, %r127};
$L__BB4_49:
	ret;

}
	// .globl	_ZN3cub18CUB_300001_SM_10006detail10merge_sort30DeviceMergeSortPartitionKernelIN6thrust24THRUST_300001_SM_1000_NS6detail15normal_iteratorINS5_10device_ptrI4EdgeEEEEmN4cuda3std3__44lessIS9_EES9_EEvbT_PT2_T0_SK_PSK_T1_SK_i
.visible .entry _ZN3cub18CUB_300001_SM_10006detail10merge_sort30DeviceMergeSortPartitionKernelIN6thrust24THRUST_300001_SM_1000_NS6detail15normal_iteratorINS5_10device_ptrI4EdgeEEEEmN4cuda3std3__44lessIS9_EES9_EEvbT_PT2_T0_SK_PSK_T1_SK_i(
	.param .u8 _ZN3cub18CUB_300001_SM_10006detail10merge_sort30DeviceMergeSortPartitionKernelIN6thrust24THRUST_300001_SM_1000_NS6detail15normal_iteratorINS5_10device_ptrI4EdgeEEEEmN4cuda3std3__44lessIS9_EES9_EEvbT_PT2_T0_SK_PSK_T1_SK_i_param_0,
	.param .align 8 .b8 _ZN3cub18CUB_300001_SM_10006detail10merge_sort30DeviceMergeSortPartitionKernelIN6thrust24THRUST_300001_SM_1000_NS6detail15normal_iteratorINS5_10device_ptrI4EdgeEEEEmN4cuda3std3__44lessIS9_EES9_EEvbT_PT2_T0_SK_PSK_T1_SK_i_param_1[8],
	.param .u64 .ptr .align 1 _ZN3cub18CUB_300001_SM_10006detail10merge_sort30DeviceMergeSortPartitionKernelIN6thrust24THRUST_300001_SM_1000_NS6detail15normal_iteratorINS5_10device_ptrI4EdgeEEEEmN4cuda3std3__44lessIS9_EES9_EEvbT_PT2_T0_SK_PSK_T1_SK_i_param_2,
	.param .u64 _ZN3cub18CUB_300001_SM_10006detail10merge_sort30DeviceMergeSortPartitionKernelIN6thrust24THRUST_300001_SM_1000_NS6detail15normal_iteratorINS5_10device_ptrI4EdgeEEEEmN4cuda3std3__44lessIS9_EES9_EEvbT_PT2_T0_SK_PSK_T1_SK_i_param_3,
	.param .u64 _ZN3cub18CUB_300001_SM_10006detail10merge_sort30DeviceMergeSortPartitionKernelIN6thrust24THRUST_300001_SM_1000_NS6detail15normal_iteratorINS5_10device_ptrI4EdgeEEEEmN4cuda3std3__44lessIS9_EES9_EEvbT_PT2_T0_SK_PSK_T1_SK_i_param_4,
	.param .u64 .ptr .align 1 _ZN3cub18CUB_300001_SM_10006detail10merge_sort30DeviceMergeSortPartitionKernelIN6thrust24THRUST_300001_SM_1000_NS6detail15normal_iteratorINS5_10device_ptrI4EdgeEEEEmN4cuda3std3__44lessIS9_EES9_EEvbT_PT2_T0_SK_PSK_T1_SK_i_param_5,
	.param .align 1 .b8 _ZN3cub18CUB_300001_SM_10006detail10merge_sort30DeviceMergeSortPartitionKernelIN6thrust24THRUST_300001_SM_1000_NS6detail15normal_iteratorINS5_10device_ptrI4EdgeEEEEmN4cuda3std3__44lessIS9_EES9_EEvbT_PT2_T0_SK_PSK_T1_SK_i_param_6[1],
	.param .u64 _ZN3cub18CUB_300001_SM_10006detail10merge_sort30DeviceMergeSortPartitionKernelIN6thrust24THRUST_300001_SM_1000_NS6detail15normal_iteratorINS5_10device_ptrI4EdgeEEEEmN4cuda3std3__44lessIS9_EES9_EEvbT_PT2_T0_SK_PSK_T1_SK_i_param_7,
	.param .u32 _ZN3cub18CUB_300001_SM_10006detail10merge_sort30DeviceMergeSortPartitionKernelIN6thrust24THRUST_300001_SM_1000_NS6detail15normal_iteratorINS5_10device_ptrI4EdgeEEEEmN4cuda3std3__44lessIS9_EES9_EEvbT_PT2_T0_SK_PSK_T1_SK_i_param_8
)
{
	.reg .pred 	%p<10>;
	.reg .b16 	%rs<2>;
	.reg .b32 	%r<6>;
	.reg .b64 	%rd<82>;
	.reg .b64 	%fd<5>;

	ld.param.u64 	%rd27, [_ZN3cub18CUB_300001_SM_10006detail10merge_sort30DeviceMergeSortPartitionKernelIN6thrust24THRUST_300001_SM_1000_NS6detail15normal_iteratorINS5_10device_ptrI4EdgeEEEEmN4cuda3std3__44lessIS9_EES9_EEvbT_PT2_T0_SK_PSK_T1_SK_i_param_1];
	ld.param.s8 	%rs1, [_ZN3cub18CUB_300001_SM_10006detail10merge_sort30DeviceMergeSortPartitionKernelIN6thrust24THRUST_300001_SM_1000_NS6detail15normal_iteratorINS5_10device_ptrI4EdgeEEEEmN4cuda3std3__44lessIS9_EES9_EEvbT_PT2_T0_SK_PSK_T1_SK_i_param_0];
	ld.param.u64 	%rd28, [_ZN3cub18CUB_300001_SM_10006detail10merge_sort30DeviceMergeSortPartitionKernelIN6thrust24THRUST_300001_SM_1000_NS6detail15normal_iteratorINS5_10device_ptrI4EdgeEEEEmN4cuda3std3__44lessIS9_EES9_EEvbT_PT2_T0_SK_PSK_T1_SK_i_param_2];
	ld.param.u64 	%rd29, [_ZN3cub18CUB_300001_SM_10006detail10merge_sort30DeviceMergeSortPartitionKernelIN6thrust24THRUST_300001_SM_1000_NS6detail15normal_iteratorINS5_10device_ptrI4EdgeEEEEmN4cuda3std3__44lessIS9_EES9_EEvbT_PT2_T0_SK_PSK_T1_SK_i_param_3];
	ld.param.u64 	%rd30, [_ZN3cub18CUB_300001_SM_10006detail10merge_sort30DeviceMergeSortPartitionKernelIN6thrust24THRUST_300001_SM_1000_NS6detail15normal_iteratorINS5_10device_ptrI4EdgeEEEEmN4cuda3std3__44lessIS9_EES9_EEvbT_PT2_T0_SK_PSK_T1_SK_i_param_4];
	ld.param.u64 	%rd32, [_ZN3cub18CUB_300001_SM_10006detail10merge_sort30DeviceMergeSortPartitionKernelIN6thrust24THRUST_300001_SM_1000_NS6detail15normal_iteratorINS5_10device_ptrI4EdgeEEEEmN4cuda3std3__44lessIS9_EES9_EEvbT_PT2_T0_SK_PSK_T1_SK_i_param_5];
	ld.param.u64 	%rd31, [_ZN3cub18CUB_300001_SM_10006detail10merge_sort30DeviceMergeSortPartitionKernelIN6thrust24THRUST_300001_SM_1000_NS6detail15normal_iteratorINS5_10device_ptrI4EdgeEEEEmN4cuda3std3__44lessIS9_EES9_EEvbT_PT2_T0_SK_PSK_T1_SK_i_param_7];
	ld.param.u32 	%r1, [_ZN3cub18CUB_300001_SM_10006detail10merge_sort30DeviceMergeSortPartitionKernelIN6thrust24THRUST_300001_SM_1000_NS6detail15normal_iteratorINS5_10device_ptrI4EdgeEEEEmN4cuda3std3__44lessIS9_EES9_EEvbT_PT2_T0_SK_PSK_T1_SK_i_param_8];
	cvta.to.global.u64 	%rd1, %rd32;
	mov.u32 	%r2, %ntid.x;
	mov.u32 	%r3, %ctaid.x;
	mov.u32 	%r4, %tid.x;
	mad.lo.s32 	%r5, %r2, %r3, %r4;
	cvt.u64.u32 	%rd2, %r5;
	setp.le.u64 	%p1, %rd30, %rd2;
	@%p1 bra 	$L__BB5_11;
	shr.u64 	%rd33, %rd31, 1;
	add.s64 	%rd4, %rd31, 4294967295;
	neg.s64 	%rd34, %rd31;
	and.b64  	%rd35, %rd34, %rd2;
	cvt.s64.s32 	%rd5, %r1;
	mul.lo.s64 	%rd36, %rd35, %rd5;
	mul.lo.s64 	%rd37, %rd33, %rd5;
	min.u64 	%rd6, %rd36, %rd29;
	not.b64 	%rd38, %rd36;
	min.u64 	%rd39, %rd37, %rd38;
	add.s64 	%rd40, %rd39, %rd36;
	min.u64 	%rd7, %rd40, %rd29;
	not.b64 	%rd41, %rd7;
	min.u64 	%rd42, %rd37, %rd41;
	add.s64 	%rd43, %rd42, %rd7;
	min.u64 	%rd8, %rd43, %rd29;
	// begin inline asm
	griddepcontrol.wait;
	// end inline asm
	add.s64 	%rd44, %rd2, 1;
	setp.ne.s64 	%p2, %rd44, %rd30;
	@%p2 bra 	$L__BB5_3;
	shl.b64 	%rd75, %rd2, 3;
	add.s64 	%rd76, %rd1, %rd75;
	st.global.u64 	[%rd76], %rd7;
	bra.uni 	$L__BB5_11;
$L__BB5_3:
	sub.s64 	%rd45, %rd8, %rd6;
	and.b64  	%rd46, %rd4, %rd2;
	mul.lo.s64 	%rd47, %rd46, %rd5;
	min.u64 	%rd9, %rd47, %rd45;
	setp.eq.s16 	%p3, %rs1, 0;
	@%p3 bra 	$L__BB5_7;
	sub.s64 	%rd48, %rd7, %rd6;
	sub.s64 	%rd49, %rd8, %rd7;
	max.u64 	%rd50, %rd9, %rd49;
	sub.s64 	%rd81, %rd50, %rd49;
	min.u64 	%rd77, %rd48, %rd9;
	setp.ge.u64 	%p4, %rd81, %rd77;
	@%p4 bra 	$L__BB5_10;
	cvta.to.global.u64 	%rd12, %rd27;
	add.s64 	%rd13, %rd9, %rd7;
$L__BB5_6:
	sub.s64 	%rd51, %rd77, %rd81;
	shr.u64 	%rd52, %rd51, 1;
	add.s64 	%rd53, %rd52, %rd81;
	add.s64 	%rd54, %rd53, %rd6;
	mad.lo.s64 	%rd55, %rd54, 24, %rd12;
	ld.global.f64 	%fd1, [%rd55];
	not.b64 	%rd56, %rd53;
	add.s64 	%rd57, %rd13, %rd56;
	mad.lo.s64 	%rd58, %rd57, 24, %rd12;
	ld.global.f64 	%fd2, [%rd58];
	setp.geu.f64 	%p5, %fd2, %fd1;
	add.s64 	%rd59, %rd53, 1;
	selp.b64 	%rd81, %rd59, %rd81, %p5;
	selp.b64 	%rd77, %rd77, %rd53, %p5;
	setp.lt.u64 	%p6, %rd81, %rd77;
	@%p6 bra 	$L__BB5_6;
	bra.uni 	$L__BB5_10;
$L__BB5_7:
	sub.s64 	%rd60, %rd7, %rd6;
	sub.s64 	%rd61, %rd8, %rd7;
	max.u64 	%rd62, %rd9, %rd61;
	sub.s64 	%rd81, %rd62, %rd61;
	min.u64 	%rd79, %rd60, %rd9;
	setp.ge.u64 	%p7, %rd81, %rd79;
	@%p7 bra 	$L__BB5_10;
	cvta.to.global.u64 	%rd20, %rd28;
	add.s64 	%rd21, %rd9, %rd7;
$L__BB5_9:
	sub.s64 	%rd63, %rd79, %rd81;
	shr.u64 	%rd64, %rd63, 1;
	add.s64 	%rd65, %rd64, %rd81;
	add.s64 	%rd66, %rd65, %rd6;
	mad.lo.s64 	%rd67, %rd66, 24, %rd20;
	ld.global.f64 	%fd3, [%rd67];
	not.b64 	%rd68, %rd65;
	add.s64 	%rd69, %rd21, %rd68;
	mad.lo.s64 	%rd70, %rd69, 24, %rd20;
	ld.global.f64 	%fd4, [%rd70];
	setp.geu.f64 	%p8, %fd4, %fd3;
	add.s64 	%rd71, %rd65, 1;
	selp.b64 	%rd81, %rd71, %rd81, %p8;
	selp.b64 	%rd79, %rd79, %rd65, %p8;
	setp.lt.u64 	%p9, %rd81, %rd79;
	@%p9 bra 	$L__BB5_9;
$L__BB5_10:
	add.s64 	%rd72, %rd81, %rd6;
	shl.b64 	%rd73, %rd2, 3;
	add.s64 	%rd74, %rd1, %rd73;
	st.global.u64 	[%rd74], %rd72;
$L__BB5_11:
	ret;

}
	// .globl	_ZN3cub18CUB_300001_SM_10006detail10merge_sort26DeviceMergeSortMergeKernelINS2_10policy_hubIN6thrust24THRUST_300001_SM_1000_NS6detail15normal_iteratorINS6_10device_ptrI4EdgeEEEEE9Policy600ESC_PNS0_8NullTypeESC_SG_mN4cuda3std3__44lessISA_EESA_SF_EEvbT2_T3_T4_PT6_PT7_T5_PSO_SO_NS1_7vsmem_tE
.visible .entry _ZN3cub18CUB_300001_SM_10006detail10merge_sort26DeviceMergeSortMergeKernelINS2_10policy_hubIN6thrust24THRUST_300001_SM_1000_NS6detail15normal_iteratorINS6_10device_ptrI4EdgeEEEEE9Policy600ESC_PNS0_8NullTypeESC_SG_mN4cuda3std3__44lessISA_EESA_SF_EEvbT2_T3_T4_PT6_PT7_T5_PSO_SO_NS1_7vsmem_tE(
	.param .u8 _ZN3cub18CUB_300001_SM_10006detail10merge_sort26DeviceMergeSortMergeKernelINS2_10policy_hubIN6thrust24THRUST_300001_SM_1000_NS6detail15normal_iteratorINS6_10device_ptrI4EdgeEEEEE9Policy600ESC_PNS0_8NullTypeESC_SG_mN4cuda3std3__44lessISA_EESA_SF_EEvbT2_T3_T4_PT6_PT7_T5_PSO_SO_NS1_7vsmem_tE_param_0,
	.param .align 8 .b8 _ZN3cub18CUB_300001_SM_10006detail10merge_sort26DeviceMergeSortMergeKernelINS2_10policy_hubIN6thrust24THRUST_300001_SM_1000_NS6detail15normal_iteratorINS6_10device_ptrI4EdgeEEEEE9Policy600ESC_PNS0_8NullTypeESC_SG_mN4cuda3std3__44lessISA_EESA_SF_EEvbT2_T3_T4_PT6_PT7_T5_PSO_SO_NS1_7vsmem_tE_param_1[8],
	.param .u64 .ptr .align 1 _ZN3cub18CUB_300001_SM_10006detail10merge_sort26DeviceMergeSortMergeKernelINS2_10policy_hubIN6thrust24THRUST_300001_SM_1000_NS6detail15normal_iteratorINS6_10device_ptrI4EdgeEEEEE9Policy600ESC_PNS0_8NullTypeESC_SG_mN4cuda3std3__44lessISA_EESA_SF_EEvbT2_T3_T4_PT6_PT7_T5_PSO_SO_NS1_7vsmem_tE_param_2,
	.param .u64 _ZN3cub18CUB_300001_SM_10006detail10merge_sort26DeviceMergeSortMergeKernelINS2_10policy_hubIN6thrust24THRUST_300001_SM_1000_NS6detail15normal_iteratorINS6_10device_ptrI4EdgeEEEEE9Policy600ESC_PNS0_8NullTypeESC_SG_mN4cuda3std3__44lessISA_EESA_SF_EEvbT2_T3_T4_PT6_PT7_T5_PSO_SO_NS1_7vsmem_tE_param_3,
	.param .u64 .ptr .align 1 _ZN3cub18CUB_300001_SM_10006detail10merge_sort26DeviceMergeSortMergeKernelINS2_10policy_hubIN6thrust24THRUST_300001_SM_1000_NS6detail15normal_iteratorINS6_10device_ptrI4EdgeEEEEE9Policy600ESC_PNS0_8NullTypeESC_SG_mN4cuda3std3__44lessISA_EESA_SF_EEvbT2_T3_T4_PT6_PT7_T5_PSO_SO_NS1_7vsmem_tE_param_4,
	.param .u64 .ptr .align 1 _ZN3cub18CUB_300001_SM_10006detail10merge_sort26DeviceMergeSortMergeKernelINS2_10policy_hubIN6thrust24THRUST_300001_SM_1000_NS6detail15normal_iteratorINS6_10device_ptrI4EdgeEEEEE9Policy600ESC_PNS0_8NullTypeESC_SG_mN4cuda3std3__44lessISA_EESA_SF_EEvbT2_T3_T4_PT6_PT7_T5_PSO_SO_NS1_7vsmem_tE_param_5,
	.param .align 1 .b8 _ZN3cub18CUB_300001_SM_10006detail10merge_sort26DeviceMergeSortMergeKernelINS2_10policy_hubIN6thrust24THRUST_300001_SM_1000_NS6detail15normal_iteratorINS6_10device_ptrI4EdgeEEEEE9Policy600ESC_PNS0_8NullTypeESC_SG_mN4cuda3std3__44lessISA_EESA_SF_EEvbT2_T3_T4_PT6_PT7_T5_PSO_SO_NS1_7vsmem_tE_param_6[1],
	.param .u64 .ptr .align 1 _ZN3cub18CUB_300001_SM_10006detail10merge_sort26DeviceMergeSortMergeKernelINS2_10policy_hubIN6thrust24THRUST_300001_SM_1000_NS6detail15normal_iteratorINS6_10device_ptrI4EdgeEEEEE9Policy600ESC_PNS0_8NullTypeESC_SG_mN4cuda3std3__44lessISA_EESA_SF_EEvbT2_T3_T4_PT6_PT7_T5_PSO_SO_NS1_7vsmem_tE_param_7,
	.param .u64 _ZN3cub18CUB_300001_SM_10006detail10merge_sort26DeviceMergeSortMergeKernelINS2_10policy_hubIN6thrust24THRUST_300001_SM_1000_NS6detail15normal_iteratorINS6_10device_ptrI4EdgeEEEEE9Policy600ESC_PNS0_8NullTypeESC_SG_mN4cuda3std3__44lessISA_EESA_SF_EEvbT2_T3_T4_PT6_PT7_T5_PSO_SO_NS1_7vsmem_tE_param_8,
	.param .align 8 .b8 _ZN3cub18CUB_300001_SM_10006detail10merge_sort26DeviceMergeSortMergeKernelINS2_10policy_hubIN6thrust24THRUST_300001_SM_1000_NS6detail15normal_iteratorINS6_10device_ptrI4EdgeEEEEE9Policy600ESC_PNS0_8NullTypeESC_SG_mN4cuda3std3__44lessISA_EESA_SF_EEvbT2_T3_T4_PT6_PT7_T5_PSO_SO_NS1_7vsmem_tE_param_9[8]
)
.maxntid 256
{
	.reg .pred 	%p<66>;
	.reg .b16 	%rs<6>;
	.reg .b32 	%r<268>;
	.reg .b64 	%rd<125>;
	.reg .b64 	%fd<129>;
	// demoted variable
	.shared .align 16 .b8 _ZZN3cub18CUB_300001_SM_10006detail10merge_sort26DeviceMergeSortMergeKernelINS2_10policy_hubIN6thrust24THRUST_300001_SM_1000_NS6detail15normal_iteratorINS6_10device_ptrI4EdgeEEEEE9Policy600ESC_PNS0_8NullTypeESC_SG_mN4cuda3std3__44lessISA_EESA_SF_EEvbT2_T3_T4_PT6_PT7_T5_PSO_SO_NS1_7vsmem_tEE19static_temp_storage[12320];
	ld.param.u64 	%rd26, [_ZN3cub18CUB_300001_SM_10006detail10merge_sort26DeviceMergeSortMergeKernelINS2_10policy_hubIN6thrust24THRUST_300001_SM_1000_NS6detail15normal_iteratorINS6_10device_ptrI4EdgeEEEEE9Policy600ESC_PNS0_8NullTypeESC_SG_mN4cuda3std3__44lessISA_EESA_SF_EEvbT2_T3_T4_PT6_PT7_T5_PSO_SO_NS1_7vsmem_tE_param_1];
	cvta.to.global.u64 	%rd1, %rd26;
	mov.u32 	%r136, %ctaid.x;
	mov.u32 	%r137, %nctaid.x;
	cvt.u64.u32 	%rd2, %r136;
	mul.wide.u32 	%rd3, %r136, 512;
	mov.u32 	%r1, %tid.x;
	add.s32 	%r138, %r137, -1;
	setp.ge.u32 	%p9, %r136, %r138;
	@%p9 bra 	$L__BB6_27;
	ld.param.u64 	%rd124, [_ZN3cub18CUB_300001_SM_10006detail10merge_sort26DeviceMergeSortMergeKernelINS2_10policy_hubIN6thrust24THRUST_300001_SM_1000_NS6detail15normal_iteratorINS6_10device_ptrI4EdgeEEEEE9Policy600ESC_PNS0_8NullTypeESC_SG_mN4cuda3std3__44lessISA_EESA_SF_EEvbT2_T3_T4_PT6_PT7_T5_PSO_SO_NS1_7vsmem_tE_param_8];
	ld.param.u64 	%rd122, [_ZN3cub18CUB_300001_SM_10006detail10merge_sort26DeviceMergeSortMergeKernelINS2_10policy_hubIN6thrust24THRUST_300001_SM_1000_NS6detail15normal_iteratorINS6_10device_ptrI4EdgeEEEEE9Policy600ESC_PNS0_8NullTypeESC_SG_mN4cuda3std3__44lessISA_EESA_SF_EEvbT2_T3_T4_PT6_PT7_T5_PSO_SO_NS1_7vsmem_tE_param_7];
	ld.param.u64 	%rd116, [_ZN3cub18CUB_300001_SM_10006detail10merge_sort26DeviceMergeSortMergeKernelINS2_10policy_hubIN6thrust24THRUST_300001_SM_1000_NS6detail15normal_iteratorINS6_10device_ptrI4EdgeEEEEE9Policy600ESC_PNS0_8NullTypeESC_SG_mN4cuda3std3__44lessISA_EESA_SF_EEvbT2_T3_T4_PT6_PT7_T5_PSO_SO_NS1_7vsmem_tE_param_3];
	ld.param.s8 	%rs4, [_ZN3cub18CUB_300001_SM_10006detail10merge_sort26DeviceMergeSortMergeKernelINS2_10policy_hubIN6thrust24THRUST_300001_SM_1000_NS6detail15normal_iteratorINS6_10device_ptrI4EdgeEEEEE9Policy600ESC_PNS0_8NullTypeESC_SG_mN4cuda3std3__44lessISA_EESA_SF_EEvbT2_T3_T4_PT6_PT7_T5_PSO_SO_NS1_7vsmem_tE_param_0];
	cvta.to.global.u64 	%rd70, %rd122;
	shl.b64 	%rd71, %rd2, 3;
	add.s64 	%rd72, %rd70, %rd71;
	ld.global.u64 	%rd4, [%rd72];
	ld.global.u64 	%rd73, [%rd72+8];
	neg.s64 	%rd74, %rd124;
	and.b64  	%rd75, %rd74, %rd2;
	shl.b64 	%rd5, %rd75, 9;
	shl.b64 	%rd76, %rd124, 8;
	and.b64  	%rd6, %rd76, -512;
	sub.s64 	%rd77, %rd2, %rd75;
	shl.b64 	%rd78, %rd77, 9;
	sub.s64 	%rd79, %rd4, %rd5;
	sub.s64 	%rd80, %rd73, %rd5;
	sub.s64 	%rd81, %rd116, %rd5;
	max.u64 	%rd82, %rd81, %rd6;
	sub.s64 	%rd83, %rd82, %rd6;
	sub.s64 	%rd84, %rd78, %rd79;
	min.u64 	%rd7, %rd84, %rd83;
	setp.eq.s64 	%p41, %rd77, -1;
	selp.b64 	%rd85, 511, 512, %p41;
	add.s64 	%rd86, %rd85, %rd78;
	sub.s64 	%rd87, %rd86, %rd80;
	or.b64  	%rd88, %rd74, %rd2;
	setp.eq.s64 	%p42, %rd88, -1;
	min.u64 	%rd89, %rd6, %rd81;
	selp.b64 	%rd90, %rd89, %rd80, %p42;
	selp.b64 	%rd91, %rd6, %rd87, %p42;
	min.u64 	%rd92, %rd91, %rd83;
	cvt.u32.u64 	%r185, %rd79;
	cvt.u32.u64 	%r186, %rd90;
	sub.s32 	%r2, %r186, %r185;
	cvt.u32.u64 	%r187, %rd92;
	cvt.u32.u64 	%r188, %rd7;
	sub.s32 	%r3, %r187, %r188;
	// begin inline asm
	griddepcontrol.wait;
	// end inline asm
	setp.eq.s16 	%p43, %rs4, 0;
	@%p43 bra 	$L__BB6_8;
	add.s64 	%rd93, %rd5, %rd6;
	add.s64 	%rd94, %rd93, %rd7;
	setp.ge.s32 	%p44, %r1, %r2;
	cvt.u64.u32 	%rd95, %r1;
	add.s64 	%rd96, %rd4, %rd95;
	mad.lo.s64 	%rd8, %rd96, 24, %rd1;
	sub.s32 	%r189, %r1, %r2;
	cvt.s64.s32 	%rd97, %r189;
	add.s64 	%rd98, %rd94, %rd97;
	mad.lo.s64 	%rd9, %rd98, 24, %rd1;
	@%p44 bra 	$L__BB6_4;
	ld.global.f64 	%fd112, [%rd8];
	ld.global.f64 	%fd111, [%rd8+8];
	ld.global.v2.u32 	{%r245, %r244}, [%rd8+16];
	bra.uni 	$L__BB6_5;
$L__BB6_4:
	ld.global.f64 	%fd112, [%rd9];
	ld.global.f64 	%fd111, [%rd9+8];
	ld.global.v2.u32 	{%r245, %r244}, [%rd9+16];
$L__BB6_5:
	add.s32 	%r190, %r1, 256;
	setp.lt.s32 	%p45, %r190, %r2;
	@%p45 bra 	$L__BB6_7;
	ld.global.f64 	%fd110, [%rd9+6144];
	ld.global.f64 	%fd109, [%rd9+6152];
	ld.global.v2.u32 	{%r243, %r242}, [%rd9+6160];
	bra.uni 	$L__BB6_14;
$L__BB6_7:
	ld.global.f64 	%fd110, [%rd8+6144];
	ld.global.f64 	%fd109, [%rd8+6152];
	ld.global.v2.u32 	{%r243, %r242}, [%rd8+6160];
	bra.uni 	$L__BB6_14;
$L__BB6_8:
	ld.param.u64 	%rd119, [_ZN3cub18CUB_300001_SM_10006detail10merge_sort26DeviceMergeSortMergeKernelINS2_10policy_hubIN6thrust24THRUST_300001_SM_1000_NS6detail15normal_iteratorINS6_10device_ptrI4EdgeEEEEE9Policy600ESC_PNS0_8NullTypeESC_SG_mN4cuda3std3__44lessISA_EESA_SF_EEvbT2_T3_T4_PT6_PT7_T5_PSO_SO_NS1_7vsmem_tE_param_4];
	add.s64 	%rd99, %rd5, %rd6;
	add.s64 	%rd100, %rd99, %rd7;
	setp.ge.s32 	%p46, %r1, %r2;
	cvt.u64.u32 	%rd101, %r1;
	add.s64 	%rd102, %rd4, %rd101;
	cvta.to.global.u64 	%rd103, %rd119;
	mad.lo.s64 	%rd10, %rd102, 24, %rd103;
	sub.s32 	%r191, %r1, %r2;
	cvt.s64.s32 	%rd104, %r191;
	add.s64 	%rd105, %rd100, %rd104;
	mad.lo.s64 	%rd11, %rd105, 24, %rd103;
	@%p46 bra 	$L__BB6_10;
	ld.global.f64 	%fd112, [%rd10];
	ld.global.f64 	%fd111, [%rd10+8];
	ld.global.v2.u32 	{%r245, %r244}, [%rd10+16];
	bra.uni 	$L__BB6_11;
$L__BB6_10:
	ld.global.f64 	%fd112, [%rd11];
	ld.global.f64 	%fd111, [%rd11+8];
	ld.global.v2.u32 	{%r245, %r244}, [%rd11+16];
$L__BB6_11:
	add.s32 	%r192, %r1, 256;
	setp.lt.s32 	%p47, %r192, %r2;
	@%p47 bra 	$L__BB6_13;
	ld.global.f64 	%fd110, [%rd11+6144];
	ld.global.f64 	%fd109, [%rd11+6152];
	ld.global.v2.u32 	{%r243, %r242}, [%rd11+6160];
	bra.uni 	$L__BB6_14;
$L__BB6_13:
	ld.global.f64 	%fd110, [%rd10+6144];
	ld.global.f64 	%fd109, [%rd10+6152];
	ld.global.v2.u32 	{%r243, %r242}, [%rd10+6160];
$L__BB6_14:
	mov.u32 	%r193, _ZZN3cub18CUB_300001_SM_10006detail10merge_sort26DeviceMergeSortMergeKernelINS2_10policy_hubIN6thrust24THRUST_300001_SM_1000_NS6detail15normal_iteratorINS6_10device_ptrI4EdgeEEEEE9Policy600ESC_PNS0_8NullTypeESC_SG_mN4cuda3std3__44lessISA_EESA_SF_EEvbT2_T3_T4_PT6_PT7_T5_PSO_SO_NS1_7vsmem_tEE19static_temp_storage;
	mad.lo.s32 	%r194, %r1, 24, %r193;
	st.shared.f64 	[%r194], %fd112;
	st.shared.f64 	[%r194+8], %fd111;
	st.shared.v2.u32 	[%r194+16], {%r245, %r244};
	st.shared.f64 	[%r194+6144], %fd110;
	st.shared.f64 	[%r194+6152], %fd109;
	st.shared.v2.u32 	[%r194+6160], {%r243, %r242};
	bar.sync 	0;
	// begin inline asm
	griddepcontrol.launch_dependents;
	// end inline asm
	add.s32 	%r28, %r3, %r2;
	shl.b32 	%r29, %r1, 1;
	min.s32 	%r30, %r29, %r28;
	setp.lt.s32 	%p48, %r30, %r3;
	sub.s32 	%r195, %r30, %r3;
	selp.b32 	%r248, 0, %r195, %p48;
	min.s32 	%r246, %r30, %r2;
	setp.ge.s32 	%p49, %r248, %r246;
	@%p49 bra 	$L__BB6_17;
	add.s32 	%r33, %r30, %r2;
$L__BB6_16:
	sub.s32 	%r196, %r246, %r248;
	shr.u32 	%r197, %r196, 31;
	add.s32 	%r198, %r196, %r197;
	shr.s32 	%r199, %r198, 1;
	add.s32 	%r200, %r199, %r248;
	mad.lo.s32 	%r202, %r200, 24, %r193;
	ld.shared.f64 	%fd95, [%r202];
	not.b32 	%r203, %r200;
	add.s32 	%r204, %r33, %r203;
	mad.lo.s32 	%r205, %r204, 24, %r193;
	ld.shared.f64 	%fd96, [%r205];
	setp.geu.f64 	%p50, %fd96, %fd95;
	add.s32 	%r206, %r200, 1;
	selp.b32 	%r248, %r206, %r248, %p50;
	selp.b32 	%r246, %r246, %r200, %p50;
	setp.lt.s32 	%p51, %r248, %r246;
	@%p51 bra 	$L__BB6_16;
$L__BB6_17:
	sub.s32 	%r207, %r30, %r248;
	add.s32 	%r39, %r207, %r2;
	mad.lo.s32 	%r40, %r39, 24, %r193;
	ld.shared.v2.u32 	{%r249, %r250}, [%r40+16];
	ld.shared.f64 	%fd114, [%r40+8];
	ld.shared.f64 	%fd113, [%r40];
	mad.lo.s32 	%r43, %r248, 24, %r193;
	ld.shared.v2.u32 	{%r251, %r252}, [%r43+16];
	ld.shared.f64 	%fd116, [%r43+8];
	ld.shared.f64 	%fd115, [%r43];
	setp.ge.s32 	%p53, %r39, %r28;
	mov.pred 	%p62, 0;
	@%p53 bra 	$L__BB6_19;
	setp.ge.s32 	%p54, %r248, %r2;
	setp.lt.f64 	%p55, %fd113, %fd115;
	or.pred  	%p62, %p54, %p55;
$L__BB6_19:
	selp.b32 	%r46, %r250, %r252, %p62;
	selp.b32 	%r47, %r249, %r251, %p62;
	selp.f64 	%fd29, %fd114, %fd116, %p62;
	selp.f64 	%fd30, %fd113, %fd115, %p62;
	selp.u32 	%r209, 1, 0, %p62;
	add.s32 	%r48, %r39, %r209;
	not.pred 	%p56, %p62;
	selp.u32 	%r210, 1, 0, %p56;
	add.s32 	%r49, %r248, %r210;
	@%p56 bra 	$L__BB6_21;
	ld.shared.f64 	%fd113, [%r40+24];
	ld.shared.f64 	%fd114, [%r40+32];
	ld.shared.v2.u32 	{%r249, %r250}, [%r40+40];
	bra.uni 	$L__BB6_22;
$L__BB6_21:
	ld.shared.f64 	%fd115, [%r43+24];
	ld.shared.f64 	%fd116, [%r43+32];
	ld.shared.v2.u32 	{%r251, %r252}, [%r43+40];
$L__BB6_22:
	setp.ge.s32 	%p58, %r48, %r28;
	mov.pred 	%p63, 0;
	@%p58 bra 	$L__BB6_24;
	setp.ge.s32 	%p59, %r49, %r2;
	setp.lt.f64 	%p60, %fd113, %fd115;
	or.pred  	%p63, %p59, %p60;
$L__BB6_24:
	ld.param.s8 	%rs5, [_ZN3cub18CUB_300001_SM_10006detail10merge_sort26DeviceMergeSortMergeKernelINS2_10policy_hubIN6thrust24THRUST_300001_SM_1000_NS6detail15normal_iteratorINS6_10device_ptrI4EdgeEEEEE9Policy600ESC_PNS0_8NullTypeESC_SG_mN4cuda3std3__44lessISA_EESA_SF_EEvbT2_T3_T4_PT6_PT7_T5_PSO_SO_NS1_7vsmem_tE_param_0];
	setp.eq.s16 	%p61, %rs5, 0;
	selp.b32 	%r58, %r250, %r252, %p63;
	selp.b32 	%r59, %r249, %r251, %p63;
	selp.f64 	%fd39, %fd114, %fd116, %p63;
	selp.f64 	%fd40, %fd113, %fd115, %p63;
	bar.sync 	0;
	@%p61 bra 	$L__BB6_26;
	ld.param.u64 	%rd120, [_ZN3cub18CUB_300001_SM_10006detail10merge_sort26DeviceMergeSortMergeKernelINS2_10policy_hubIN6thrust24THRUST_300001_SM_1000_NS6detail15normal_iteratorINS6_10device_ptrI4EdgeEEEEE9Policy600ESC_PNS0_8NullTypeESC_SG_mN4cuda3std3__44lessISA_EESA_SF_EEvbT2_T3_T4_PT6_PT7_T5_PSO_SO_NS1_7vsmem_tE_param_4];
	// begin inline asm
	mov.u32 %r211, %laneid;
	// end inline asm
	and.b32  	%r212, %r29, 1984;
	shl.b32 	%r213, %r211, 1;
	add.s32 	%r214, %r213, %r212;
	mov.u32 	%r215, _ZZN3cub18CUB_300001_SM_10006detail10merge_sort26DeviceMergeSortMergeKernelINS2_10policy_hubIN6thrust24THRUST_300001_SM_1000_NS6detail15normal_iteratorINS6_10device_ptrI4EdgeEEEEE9Policy600ESC_PNS0_8NullTypeESC_SG_mN4cuda3std3__44lessISA_EESA_SF_EEvbT2_T3_T4_PT6_PT7_T5_PSO_SO_NS1_7vsmem_tEE19static_temp_storage;
	mad.lo.s32 	%r216, %r214, 24, %r215;
	st.shared.v2.f64 	[%r216], {%fd30, %fd29};
	st.shared.v2.u32 	[%r216+16], {%r47, %r46};
	st.shared.f64 	[%r216+24], %fd40;
	st.shared.f64 	[%r216+32], %fd39;
	st.shared.v2.u32 	[%r216+40], {%r59, %r58};
	bar.warp.sync 	-1;
	sub.s32 	%r217, %r214, %r211;
	mad.lo.s32 	%r218, %r217, 24, %r215;
	ld.shared.f64 	%fd97, [%r218];
	ld.shared.f64 	%fd98, [%r218+8];
	ld.shared.v2.u32 	{%r219, %r220}, [%r218+16];
	ld.shared.f64 	%fd99, [%r218+768];
	ld.shared.f64 	%fd100, [%r218+776];
	ld.shared.v2.u32 	{%r221, %r222}, [%r218+784];
	and.b32  	%r223, %r1, 31;
	or.b32  	%r224, %r212, %r223;
	cvt.u64.u32 	%rd106, %r224;
	add.s64 	%rd107, %rd3, %rd106;
	cvta.to.global.u64 	%rd108, %rd120;
	mad.lo.s64 	%rd109, %rd107, 24, %rd108;
	st.global.f64 	[%rd109], %fd97;
	st.global.f64 	[%rd109+8], %fd98;
	st.global.v2.u32 	[%rd109+16], {%r219, %r220};
	st.global.f64 	[%rd109+768], %fd99;
	st.global.f64 	[%rd109+776], %fd100;
	st.global.v2.u32 	[%rd109+784], {%r221, %r222};
	bra.uni 	$L__BB6_67;
$L__BB6_26:
	// begin inline asm
	mov.u32 %r225, %laneid;
	// end inline asm
	and.b32  	%r226, %r29, 1984;
	shl.b32 	%r227, %r225, 1;
	add.s32 	%r228, %r227, %r226;
	mov.u32 	%r229, _ZZN3cub18CUB_300001_SM_10006detail10merge_sort26DeviceMergeSortMergeKernelINS2_10policy_hubIN6thrust24THRUST_300001_SM_1000_NS6detail15normal_iteratorINS6_10device_ptrI4EdgeEEEEE9Policy600ESC_PNS0_8NullTypeESC_SG_mN4cuda3std3__44lessISA_EESA_SF_EEvbT2_T3_T4_PT6_PT7_T5_PSO_SO_NS1_7vsmem_tEE19static_temp_storage;
	mad.lo.s32 	%r230, %r228, 24, %r229;
	st.shared.v2.f64 	[%r230], {%fd30, %fd29};
	st.shared.v2.u32 	[%r230+16], {%r47, %r46};
	st.shared.f64 	[%r230+24], %fd40;
	st.shared.f64 	[%r230+32], %fd39;
	st.shared.v2.u32 	[%r230+40], {%r59, %r58};
	bar.warp.sync 	-1;
	sub.s32 	%r231, %r228, %r225;
	mad.lo.s32 	%r232, %r231, 24, %r229;
	ld.shared.f64 	%fd101, [%r232];
	ld.shared.f64 	%fd102, [%r232+8];
	ld.shared.v2.u32 	{%r233, %r234}, [%r232+16];
	ld.shared.f64 	%fd103, [%r232+768];
	ld.shared.f64 	%fd104, [%r232+776];
	ld.shared.v2.u32 	{%r235, %r236}, [%r232+784];
	and.b32  	%r237, %r1, 31;
	cvt.u64.u32 	%rd110, %r226;
	cvt.u64.u32 	%rd111, %r237;
	add.s64 	%rd112, %rd3, %rd111;
	add.s64 	%rd113, %rd112, %rd110;
	mad.lo.s64 	%rd114, %rd113, 24, %rd1;
	st.global.f64 	[%rd114], %fd101;
	st.global.f64 	[%rd114+8], %fd102;
	st.global.v2.u32 	[%rd114+16], {%r233, %r234};
	st.global.f64 	[%rd114+768], %fd103;
	st.global.f64 	[%rd114+776], %fd104;
	st.global.v2.u32 	[%rd114+784], {%r235, %r236};
	bra.uni 	$L__BB6_67;
$L__BB6_27:
	ld.param.u64 	%rd123, [_ZN3cub18CUB_300001_SM_10006detail10merge_sort26DeviceMergeSortMergeKernelINS2_10policy_hubIN6thrust24THRUST_300001_SM_1000_NS6detail15normal_iteratorINS6_10device_ptrI4EdgeEEEEE9Policy600ESC_PNS0_8NullTypeESC_SG_mN4cuda3std3__44lessISA_EESA_SF_EEvbT2_T3_T4_PT6_PT7_T5_PSO_SO_NS1_7vsmem_tE_param_8];
	ld.param.u64 	%rd121, [_ZN3cub18CUB_300001_SM_10006detail10merge_sort26DeviceMergeSortMergeKernelINS2_10policy_hubIN6thrust24THRUST_300001_SM_1000_NS6detail15normal_iteratorINS6_10device_ptrI4EdgeEEEEE9Policy600ESC_PNS0_8NullTypeESC_SG_mN4cuda3std3__44lessISA_EESA_SF_EEvbT2_T3_T4_PT6_PT7_T5_PSO_SO_NS1_7vsmem_tE_param_7];
	ld.param.u64 	%rd115, [_ZN3cub18CUB_300001_SM_10006detail10merge_sort26DeviceMergeSortMergeKernelINS2_10policy_hubIN6thrust24THRUST_300001_SM_1000_NS6detail15normal_iteratorINS6_10device_ptrI4EdgeEEEEE9Policy600ESC_PNS0_8NullTypeESC_SG_mN4cuda3std3__44lessISA_EESA_SF_EEvbT2_T3_T4_PT6_PT7_T5_PSO_SO_NS1_7vsmem_tE_param_3];
	ld.param.s8 	%rs2, [_ZN3cub18CUB_300001_SM_10006detail10merge_sort26DeviceMergeSortMergeKernelINS2_10policy_hubIN6thrust24THRUST_300001_SM_1000_NS6detail15normal_iteratorINS6_10device_ptrI4EdgeEEEEE9Policy600ESC_PNS0_8NullTypeESC_SG_mN4cuda3std3__44lessISA_EESA_SF_EEvbT2_T3_T4_PT6_PT7_T5_PSO_SO_NS1_7vsmem_tE_param_0];
	cvta.to.global.u64 	%rd27, %rd121;
	shl.b64 	%rd28, %rd2, 3;
	add.s64 	%rd29, %rd27, %rd28;
	ld.global.u64 	%rd12, [%rd29];
	ld.global.u64 	%rd30, [%rd29+8];
	neg.s64 	%rd31, %rd123;
	and.b64  	%rd32, %rd31, %rd2;
	shl.b64 	%rd13, %rd32, 9;
	shl.b64 	%rd33, %rd123, 8;
	and.b64  	%rd14, %rd33, -512;
	sub.s64 	%rd34, %rd2, %rd32;
	shl.b64 	%rd35, %rd34, 9;
	sub.s64 	%rd36, %rd12, %rd13;
	sub.s64 	%rd37, %rd30, %rd13;
	sub.s64 	%rd38, %rd115, %rd13;
	max.u64 	%rd39, %rd38, %rd14;
	sub.s64 	%rd40, %rd39, %rd14;
	sub.s64 	%rd41, %rd35, %rd36;
	min.u64 	%rd15, %rd41, %rd40;
	setp.eq.s64 	%p10, %rd34, -1;
	selp.b64 	%rd42, 511, 512, %p10;
	add.s64 	%rd43, %rd42, %rd35;
	sub.s64 	%rd44, %rd43, %rd37;
	or.b64  	%rd45, %rd31, %rd2;
	setp.eq.s64 	%p11, %rd45, -1;
	min.u64 	%rd46, %rd14, %rd38;
	selp.b64 	%rd47, %rd46, %rd37, %p11;
	selp.b64 	%rd48, %rd14, %rd44, %p11;
	min.u64 	%rd49, %rd48, %rd40;
	cvt.u32.u64 	%r139, %rd36;
	cvt.u32.u64 	%r140, %rd47;
	sub.s32 	%r60, %r140, %r139;
	cvt.u32.u64 	%r141, %rd49;
	cvt.u32.u64 	%r142, %rd15;
	sub.s32 	%r61, %r141, %r142;
	// begin inline asm
	griddepcontrol.wait;
	// end inline asm
	setp.eq.s16 	%p12, %rs2, 0;
	@%p12 bra 	$L__BB6_36;
	add.s64 	%rd50, %rd13, %rd14;
	add.s64 	%rd51, %rd50, %rd15;
	add.s32 	%r62, %r61, %r60;
	setp.ge.s32 	%p13, %r1, %r62;
	cvt.u64.u32 	%rd52, %r1;
	add.s64 	%rd53, %rd12, %rd52;
	mad.lo.s64 	%rd16, %rd53, 24, %rd1;
	sub.s32 	%r144, %r1, %r60;
	cvt.s64.s32 	%rd54, %r144;
	add.s64 	%rd55, %rd51, %rd54;
	mad.lo.s64 	%rd17, %rd55, 24, %rd1;
	@%p13 bra 	$L__BB6_32;
	setp.ge.s32 	%p14, %r1, %r60;
	@%p14 bra 	$L__BB6_31;
	ld.global.f64 	%fd124, [%rd16];
	ld.global.f64 	%fd123, [%rd16+8];
	ld.global.v2.u32 	{%r260, %r259}, [%rd16+16];
	bra.uni 	$L__BB6_32;
$L__BB6_31:
	ld.global.f64 	%fd124, [%rd17];
	ld.global.f64 	%fd123, [%rd17+8];
	ld.global.v2.u32 	{%r260, %r259}, [%rd17+16];
$L__BB6_32:
	add.s32 	%r69, %r1, 256;
	setp.ge.s32 	%p15, %r69, %r62;
	@%p15 bra 	$L__BB6_44;
	setp.lt.s32 	%p16, %r69, %r60;
	@%p16 bra 	$L__BB6_35;
	ld.global.f64 	%fd122, [%rd17+6144];
	ld.global.f64 	%fd121, [%rd17+6152];
	ld.global.v2.u32 	{%r258, %r257}, [%rd17+6160];
	bra.uni 	$L__BB6_44;
$L__BB6_35:
	ld.global.f64 	%fd122, [%rd16+6144];
	ld.global.f64 	%fd121, [%rd16+6152];
	ld.global.v2.u32 	{%r258, %r257}, [%rd16+6160];
	bra.uni 	$L__BB6_44;
$L__BB6_36:
	ld.param.u64 	%rd117, [_ZN3cub18CUB_300001_SM_10006detail10merge_sort26DeviceMergeSortMergeKernelINS2_10policy_hubIN6thrust24THRUST_300001_SM_1000_NS6detail15normal_iteratorINS6_10device_ptrI4EdgeEEEEE9Policy600ESC_PNS0_8NullTypeESC_SG_mN4cuda3std3__44lessISA_EESA_SF_EEvbT2_T3_T4_PT6_PT7_T5_PSO_SO_NS1_7vsmem_tE_param_4];
	add.s64 	%rd56, %rd13, %rd14;
	add.s64 	%rd57, %rd56, %rd15;
	add.s32 	%r74, %r61, %r60;
	setp.ge.s32 	%p17, %r1, %r74;
	cvt.u64.u32 	%rd58, %r1;
	add.s64 	%rd59, %rd12, %rd58;
	cvta.to.global.u64 	%rd60, %rd117;
	mad.lo.s64 	%rd18, %rd59, 24, %rd60;
	sub.s32 	%r147, %r1, %r60;
	cvt.s64.s32 	%rd61, %r147;
	add.s64 	%rd62, %rd57, %rd61;
	mad.lo.s64 	%rd19, %rd62, 24, %rd60;
	@%p17 bra 	$L__BB6_40;
	setp.ge.s32 	%p18, %r1, %r60;
	@%p18 bra 	$L__BB6_39;
	ld.global.f64 	%fd124, [%rd18];
	ld.global.f64 	%fd123, [%rd18+8];
	ld.global.v2.u32 	{%r260, %r259}, [%rd18+16];
	bra.uni 	$L__BB6_40;
$L__BB6_39:
	ld.global.f64 	%fd124, [%rd19];
	ld.global.f64 	%fd123, [%rd19+8];
	ld.global.v2.u32 	{%r260, %r259}, [%rd19+16];
$L__BB6_40:
	add.s32 	%r81, %r1, 256;
	setp.ge.s32 	%p19, %r81, %r74;
	@%p19 bra 	$L__BB6_44;
	setp.lt.s32 	%p20, %r81, %r60;
	@%p20 bra 	$L__BB6_43;
	ld.global.f64 	%fd122, [%rd19+6144];
	ld.global.f64 	%fd121, [%rd19+6152];
	ld.global.v2.u32 	{%r258, %r257}, [%rd19+6160];
	bra.uni 	$L__BB6_44;
$L__BB6_43:
	ld.global.f64 	%fd122, [%rd18+6144];
	ld.global.f64 	%fd121, [%rd18+6152];
	ld.global.v2.u32 	{%r258, %r257}, [%rd18+6160];
$L__BB6_44:
	mov.u32 	%r149, _ZZN3cub18CUB_300001_SM_10006detail10merge_sort26DeviceMergeSortMergeKernelINS2_10policy_hubIN6thrust24THRUST_300001_SM_1000_NS6detail15normal_iteratorINS6_10device_ptrI4EdgeEEEEE9Policy600ESC_PNS0_8NullTypeESC_SG_mN4cuda3std3__44lessISA_EESA_SF_EEvbT2_T3_T4_PT6_PT7_T5_PSO_SO_NS1_7vsmem_tEE19static_temp_storage;
	mad.lo.s32 	%r150, %r1, 24, %r149;
	st.shared.f64 	[%r150], %fd124;
	st.shared.f64 	[%r150+8], %fd123;
	st.shared.v2.u32 	[%r150+16], {%r260, %r259};
	st.shared.f64 	[%r150+6144], %fd122;
	st.shared.f64 	[%r150+6152], %fd121;
	st.shared.v2.u32 	[%r150+6160], {%r258, %r257};
	bar.sync 	0;
	// begin inline asm
	griddepcontrol.launch_dependents;
	// end inline asm
	add.s32 	%r90, %r61, %r60;
	shl.b32 	%r91, %r1, 1;
	min.s32 	%r92, %r91, %r90;
	setp.lt.s32 	%p21, %r92, %r61;
	sub.s32 	%r151, %r92, %r61;
	selp.b32 	%r263, 0, %r151, %p21;
	min.s32 	%r261, %r92, %r60;
	setp.ge.s32 	%p22, %r263, %r261;
	@%p22 bra 	$L__BB6_47;
	add.s32 	%r95, %r92, %r60;
$L__BB6_46:
	sub.s32 	%r152, %r261, %r263;
	shr.u32 	%r153, %r152, 31;
	add.s32 	%r154, %r152, %r153;
	shr.s32 	%r155, %r154, 1;
	add.s32 	%r156, %r155, %r263;
	mad.lo.s32 	%r158, %r156, 24, %r149;
	ld.shared.f64 	%fd93, [%r158];
	not.b32 	%r159, %r156;
	add.s32 	%r160, %r95, %r159;
	mad.lo.s32 	%r161, %r160, 24, %r149;
	ld.shared.f64 	%fd94, [%r161];
	setp.geu.f64 	%p23, %fd94, %fd93;
	add.s32 	%r162, %r156, 1;
	selp.b32 	%r263, %r162, %r263, %p23;
	selp.b32 	%r261, %r261, %r156, %p23;
	setp.lt.s32 	%p24, %r263, %r261;
	@%p24 bra 	$L__BB6_46;
$L__BB6_47:
	sub.s32 	%r163, %r92, %r263;
	add.s32 	%r101, %r163, %r60;
	mad.lo.s32 	%r102, %r101, 24, %r149;
	ld.shared.v2.u32 	{%r264, %r265}, [%r102+16];
	ld.shared.f64 	%fd126, [%r102+8];
	ld.shared.f64 	%fd125, [%r102];
	mad.lo.s32 	%r105, %r263, 24, %r149;
	ld.shared.v2.u32 	{%r266, %r267}, [%r105+16];
	ld.shared.f64 	%fd128, [%r105+8];
	ld.shared.f64 	%fd127, [%r105];
	setp.ge.s32 	%p26, %r101, %r90;
	mov.pred 	%p64, 0;
	@%p26 bra 	$L__BB6_49;
	setp.ge.s32 	%p27, %r263, %r60;
	setp.lt.f64 	%p28, %fd125, %fd127;
	or.pred  	%p64, %p27, %p28;
$L__BB6_49:
	selp.b32 	%r108, %r265, %r267, %p64;
	selp.b32 	%r109, %r264, %r266, %p64;
	selp.f64 	%fd69, %fd126, %fd128, %p64;
	selp.f64 	%fd70, %fd125, %fd127, %p64;
	selp.u32 	%r165, 1, 0, %p64;
	add.s32 	%r110, %r101, %r165;
	not.pred 	%p29, %p64;
	selp.u32 	%r166, 1, 0, %p29;
	add.s32 	%r111, %r263, %r166;
	@%p29 bra 	$L__BB6_51;
	ld.shared.f64 	%fd125, [%r102+24];
	ld.shared.f64 	%fd126, [%r102+32];
	ld.shared.v2.u32 	{%r264, %r265}, [%r102+40];
	bra.uni 	$L__BB6_52;
$L__BB6_51:
	ld.shared.f64 	%fd127, [%r105+24];
	ld.shared.f64 	%fd128, [%r105+32];
	ld.shared.v2.u32 	{%r266, %r267}, [%r105+40];
$L__BB6_52:
	setp.ge.s32 	%p31, %r110, %r90;
	mov.pred 	%p65, 0;
	@%p31 bra 	$L__BB6_54;
	setp.ge.s32 	%p32, %r111, %r60;
	setp.lt.f64 	%p33, %fd125, %fd127;
	or.pred  	%p65, %p32, %p33;
$L__BB6_54:
	ld.param.s8 	%rs3, [_ZN3cub18CUB_300001_SM_10006detail10merge_sort26DeviceMergeSortMergeKernelINS2_10policy_hubIN6thrust24THRUST_300001_SM_1000_NS6detail15normal_iteratorINS6_10device_ptrI4EdgeEEEEE9Policy600ESC_PNS0_8NullTypeESC_SG_mN4cuda3std3__44lessISA_EESA_SF_EEvbT2_T3_T4_PT6_PT7_T5_PSO_SO_NS1_7vsmem_tE_param_0];
	setp.eq.s16 	%p34, %rs3, 0;
	selp.b32 	%r120, %r265, %r267, %p65;
	selp.b32 	%r121, %r264, %r266, %p65;
	selp.f64 	%fd79, %fd126, %fd128, %p65;
	selp.f64 	%fd80, %fd125, %fd127, %p65;
	bar.sync 	0;
	@%p34 bra 	$L__BB6_61;
	// begin inline asm
	mov.u32 %r167, %laneid;
	// end inline asm
	and.b32  	%r122, %r91, 1984;
	shl.b32 	%r168, %r167, 1;
	add.s32 	%r169, %r168, %r122;
	mov.u32 	%r170, _ZZN3cub18CUB_300001_SM_10006detail10merge_sort26DeviceMergeSortMergeKernelINS2_10policy_hubIN6thrust24THRUST_300001_SM_1000_NS6detail15normal_iteratorINS6_10device_ptrI4EdgeEEEEE9Policy600ESC_PNS0_8NullTypeESC_SG_mN4cuda3std3__44lessISA_EESA_SF_EEvbT2_T3_T4_PT6_PT7_T5_PSO_SO_NS1_7vsmem_tEE19static_temp_storage;
	mad.lo.s32 	%r171, %r169, 24, %r170;
	st.shared.v2.f64 	[%r171], {%fd70, %fd69};
	st.shared.v2.u32 	[%r171+16], {%r109, %r108};
	st.shared.f64 	[%r171+24], %fd80;
	st.shared.f64 	[%r171+32], %fd79;
	st.shared.v2.u32 	[%r171+40], {%r121, %r120};
	bar.warp.sync 	-1;
	sub.s32 	%r172, %r169, %r167;
	mad.lo.s32 	%r173, %r172, 24, %r170;
	ld.shared.f64 	%fd81, [%r173];
	ld.shared.f64 	%fd82, [%r173+8];
	ld.shared.v2.u32 	{%r123, %r124}, [%r173+16];
	ld.shared.f64 	%fd83, [%r173+768];
	ld.shared.f64 	%fd84, [%r173+776];
	ld.shared.v2.u32 	{%r125, %r126}, [%r173+784];
	setp.ne.s32 	%p35, %r1, 0;
	@%p35 bra 	$L__BB6_57;
	st.volatile.shared.u32 	[_ZZN3cub18CUB_300001_SM_10006detail10merge_sort26DeviceMergeSortMergeKernelINS2_10policy_hubIN6thrust24THRUST_300001_SM_1000_NS6detail15normal_iteratorINS6_10device_ptrI4EdgeEEEEE9Policy600ESC_PNS0_8NullTypeESC_SG_mN4cuda3std3__44lessISA_EESA_SF_EEvbT2_T3_T4_PT6_PT7_T5_PSO_SO_NS1_7vsmem_tEE19static_temp_storage+12288], %r90;
$L__BB6_57:
	ld.param.u64 	%rd118, [_ZN3cub18CUB_300001_SM_10006detail10merge_sort26DeviceMergeSortMergeKernelINS2_10policy_hubIN6thrust24THRUST_300001_SM_1000_NS6detail15normal_iteratorINS6_10device_ptrI4EdgeEEEEE9Policy600ESC_PNS0_8NullTypeESC_SG_mN4cuda3std3__44lessISA_EESA_SF_EEvbT2_T3_T4_PT6_PT7_T5_PSO_SO_NS1_7vsmem_tE_param_4];
	bar.sync 	0;
	ld.volatile.shared.u32 	%r127, [_ZZN3cub18CUB_300001_SM_10006detail10merge_sort26DeviceMergeSortMergeKernelINS2_10policy_hubIN6thrust24THRUST_300001_SM_1000_NS6detail15normal_iteratorINS6_10device_ptrI4EdgeEEEEE9Policy600ESC_PNS0_8NullTypeESC_SG_mN4cuda3std3__44lessISA_EESA_SF_EEvbT2_T3_T4_PT6_PT7_T5_PSO_SO_NS1_7vsmem_tEE19static_temp_storage+12288];
	and.b32  	%r174, %r1, 31;
	add.s32 	%r128, %r122, %r174;
	setp.ge.s32 	%p36, %r128, %r127;
	cvt.u64.u32 	%rd63, %r128;
	add.s64 	%rd64, %rd3, %rd63;
	cvta.to.global.u64 	%rd65, %rd118;
	mad.lo.s64 	%rd20, %rd64, 24, %rd65;
	@%p36 bra 	$L__BB6_59;
	st.global.f64 	[%rd20], %fd81;
	st.global.f64 	[%rd20+8], %fd82;
	st.global.v2.u32 	[%rd20+16], {%r123, %r124};
$L__BB6_59:
	add.s32 	%r175, %r128, 32;
	setp.ge.s32 	%p37, %r175, %r127;
	@%p37 bra 	$L__BB6_67;
	st.global.f64 	[%rd20+768], %fd83;
	st.global.f64 	[%rd20+776], %fd84;
	st.global.v2.u32 	[%rd20+784], {%r125, %r126};
	bra.uni 	$L__BB6_67;
$L__BB6_61:
	// begin inline asm
	mov.u32 %r176, %laneid;
	// end inline asm
	and.b32  	%r129, %r91, 1984;
	shl.b32 	%r177, %r176, 1;
	add.s32 	%r178, %r177, %r129;
	mov.u32 	%r179, _ZZN3cub18CUB_300001_SM_10006detail10merge_sort26DeviceMergeSortMergeKernelINS2_10policy_hubIN6thrust24THRUST_300001_SM_1000_NS6detail15normal_iteratorINS6_10device_ptrI4EdgeEEEEE9Policy600ESC_PNS0_8NullTypeESC_SG_mN4cuda3std3__44lessISA_EESA_SF_EEvbT2_T3_T4_PT6_PT7_T5_PSO_SO_NS1_7vsmem_tEE19static_temp_storage;
	mad.lo.s32 	%r180, %r178, 24, %r179;
	st.shared.v2.f64 	[%r180], {%fd70, %fd69};
	st.shared.v2.u32 	[%r180+16], {%r109, %r108};
	st.shared.f64 	[%r180+24], %fd80;
	st.shared.f64 	[%r180+32], %fd79;
	st.shared.v2.u32 	[%r180+40], {%r121, %r120};
	bar.warp.sync 	-1;
	sub.s32 	%r181, %r178, %r176;
	mad.lo.s32 	%r182, %r181, 24, %r179;
	ld.shared.f64 	%fd85, [%r182];
	ld.shared.f64 	%fd86, [%r182+8];
	ld.shared.v2.u32 	{%r130, %r131}, [%r182+16];
	ld.shared.f64 	%fd87, [%r182+768];
	ld.shared.f64 	%fd88, [%r182+776];
	ld.shared.v2.u32 	{%r132, %r133}, [%r182+784];
	setp.ne.s32 	%p38, %r1, 0;
	@%p38 bra 	$L__BB6_63;
	st.volatile.shared.u32 	[_ZZN3cub18CUB_300001_SM_10006detail10merge_sort26DeviceMergeSortMergeKernelINS2_10policy_hubIN6thrust24THRUST_300001_SM_1000_NS6detail15normal_iteratorINS6_10device_ptrI4EdgeEEEEE9Policy600ESC_PNS0_8NullTypeESC_SG_mN4cuda3std3__44lessISA_EESA_SF_EEvbT2_T3_T4_PT6_PT7_T5_PSO_SO_NS1_7vsmem_tEE19static_temp_storage+12288], %r90;
$L__BB6_63:
	bar.sync 	0;
	ld.volatile.shared.u32 	%r134, [_ZZN3cub18CUB_300001_SM_10006detail10merge_sort26DeviceMergeSortMergeKernelINS2_10policy_hubIN6thrust24THRUST_300001_SM_1000_NS6detail15normal_iteratorINS6_10device_ptrI4EdgeEEEEE9Policy600ESC_PNS0_8NullTypeESC_SG_mN4cuda3std3__44lessISA_EESA_SF_EEvbT2_T3_T4_PT6_PT7_T5_PSO_SO_NS1_7vsmem_tEE19static_temp_storage+12288];
	and.b32  	%r183, %r1, 31;
	cvt.u64.u32 	%rd66, %r129;
	cvt.u64.u32 	%rd67, %r183;
	add.s32 	%r135, %r129, %r183;
	add.s64 	%rd68, %rd3, %rd67;
	add.s64 	%rd69, %rd68, %rd66;
	setp.ge.s32 	%p39, %r135, %r134;
	mad.lo.s64 	%rd21, %rd69, 24, %rd1;
	@%p39 bra 	$L__BB6_65;
	st.global.f64 	[%rd21], %fd85;
	st.global.f64 	[%rd21+8], %fd86;
	st.global.v2.u32 	[%rd21+16], {%r130, %r131};
$L__BB6_65:
	add.s32 	%r184, %r135, 32;
	setp.ge.s32 	%p40, %r184, %r134;
	@%p40 bra 	$L__BB6_67;
	st.global.f64 	[%rd21+768], %fd87;
	st.global.f64 	[%rd21+776], %fd88;
	st.global.v2.u32 	[%rd21+784], {%r132, %r133};
$L__BB6_67:
	ret;

}


// ===== COMPILED SASS (sm_100) =====

	.target	sm_100

	.elftype	@"ET_EXEC"


//--------------------- .note.nv.tkinfo           --------------------------
	.section	.note.nv.tkinfo,"",@"SHT_NOTE"
	.sectionflags	@"SHF_NOTE_NV_TKINFO"
	.tkinfo
        /*0018*/ 	.word	0x00000002
        /*0030*/ 	.string	""
        /*0030*/ 	.string	"ptxas"
        /*0030*/ 	.string	"Cuda compilation tools, release 13.0, V13.0.88"
        /*0030*/ 	.string	"Build cuda_13.0.r13.0/compiler.36424714_0"
        /*0030*/ 	.string	"-arch sm_100 -m 64 "



//--------------------- .note.nv.cuinfo           --------------------------
	.section	.note.nv.cuinfo,"",@"SHT_NOTE"
	.sectionflags	@"SHF_NOTE_NV_CUINFO"
        /*0018*/ 	.short	0x0002
        /*001a*/ 	.short	0x0064
        /*001c*/ 	.short	0x0082
	.zero		2


//--------------------- .nv.info                  --------------------------
	.section	.nv.info,"",@"SHT_CUDA_INFO"
	.align	4


	//----- nvinfo : EIATTR_REGCOUNT
	.align		4
        /*0000*/ 	.byte	0x04, 0x2f
        /*0002*/ 	.short	(.L_46 - .L_45)
	.align		4
.L_45:
        /*0004*/ 	.word	index@(_ZN3cub18CUB_300001_SM_10006detail11EmptyKernelIvEEvv)
        /*0008*/ 	.word	0x00000004


	//----- nvinfo : EIATTR_FRAME_SIZE
	.align		4
.L_46:
        /*000c*/ 	.byte	0x04, 0x11
        /*000e*/ 	.short	(.L_48 - .L_47)
	.align		4
.L_47:
        /*0010*/ 	.word	index@(_ZN3cub18CUB_300001_SM_10006detail11EmptyKernelIvEEvv)
        /*0014*/ 	.word	0x00000000


	//----- nvinfo : EIATTR_REGCOUNT
	.align		4
.L_48:
        /*0018*/ 	.byte	0x04, 0x2f
        /*001a*/ 	.short	(.L_50 - .L_49)
	.align		4
.L_49:
        /*001c*/ 	.word	index@(_ZN3cub18CUB_300001_SM_10006detail10merge_sort30DeviceMergeSortBlockSortKernelINS2_10policy_hubIN6thrust24THRUST_300001_SM_1000_NS6detail15normal_iteratorINS6_10device_ptrI4EdgeEEEEE9Policy600ESC_PNS0_8NullTypeESC_SG_jN4cuda3std3__44lessISA_EESA_SF_EEvbT0_T1_T2_T3_T4_PT6_PT7_T5_NS1_7vsmem_tE)
        /*0020*/ 	.word	0x00000020


	//----- nvinfo : EIATTR_FRAME_SIZE
	.align		4
.L_50:
        /*0024*/ 	.byte	0x04, 0x11
        /*0026*/ 	.short	(.L_52 - .L_51)
	.align		4
.L_51:
        /*0028*/ 	.word	index@(_ZN3cub18CUB_300001_SM_10006detail10merge_sort30DeviceMergeSortBlockSortKernelINS2_10policy_hubIN6thrust24THRUST_300001_SM_1000_NS6detail15normal_iteratorINS6_10device_ptrI4EdgeEEEEE9Policy600ESC_PNS0_8NullTypeESC_SG_jN4cuda3std3__44lessISA_EESA_SF_EEvbT0_T1_T2_T3_T4_PT6_PT7_T5_NS1_7vsmem_tE)
        /*002c*/ 	.word	0x00000000


	//----- nvinfo : EIATTR_REGCOUNT
	.align		4
.L_52:
        /*0030*/ 	.byte	0x04, 0x2f
        /*0032*/ 	.short	(.L_54 - .L_53)
	.align		4
.L_53:
        /*0034*/ 	.word	index@(_ZN3cub18CUB_300001_SM_10006detail10merge_sort30DeviceMergeSortPartitionKernelIN6thrust24THRUST_300001_SM_1000_NS6detail15normal_iteratorINS5_10device_ptrI4EdgeEEEEjN4cuda3std3__44lessIS9_EES9_EEvbT_PT2_T0_SK_PSK_T1_SK_i)
        /*0038*/ 	.word	0x00000014


	//----- nvinfo : EIATTR_FRAME_SIZE
	.align		4
.L_54:
        /*003c*/ 	.byte	0x04, 0x11
        /*003e*/ 	.short	(.L_56 - .L_55)
	.align		4
.L_55:
        /*0040*/ 	.word	index@(_ZN3cub18CUB_300001_SM_10006detail10merge_sort30DeviceMergeSortPartitionKernelIN6thrust24THRUST_300001_SM_1000_NS6detail15normal_iteratorINS5_10device_ptrI4EdgeEEEEjN4cuda3std3__44lessIS9_EES9_EEvbT_PT2_T0_SK_PSK_T1_SK_i)
        /*0044*/ 	.word	0x00000000


	//----- nvinfo : EIATTR_REGCOUNT
	.align		4
.L_56:
        /*0048*/ 	.byte	0x04, 0x2f
        /*004a*/ 	.short	(.L_58 - .L_57)
	.align		4
.L_57:
        /*004c*/ 	.word	index@(_ZN3cub18CUB_300001_SM_10006detail10merge_sort26DeviceMergeSortMergeKernelINS2_10policy_hubIN6thrust24THRUST_300001_SM_1000_NS6detail15normal_iteratorINS6_10device_ptrI4EdgeEEEEE9Policy600ESC_PNS0_8NullTypeESC_SG_jN4cuda3std3__44lessISA_EESA_SF_EEvbT2_T3_T4_PT6_PT7_T5_PSO_SO_NS1_7vsmem_tE)
        /*0050*/ 	.word	0x00000020


	//----- nvinfo : EIATTR_FRAME_SIZE
	.align		4
.L_58:
        /*0054*/ 	.byte	0x04, 0x11
        /*0056*/ 	.short	(.L_60 - .L_59)
	.align		4
.L_59:
        /*0058*/ 	.word	index@(_ZN3cub18CUB_300001_SM_10006detail10merge_sort26DeviceMergeSortMergeKernelINS2_10policy_hubIN6thrust24THRUST_300001_SM_1000_NS6detail15normal_iteratorINS6_10device_ptrI4EdgeEEEEE9Policy600ESC_PNS0_8NullTypeESC_SG_jN4cuda3std3__44lessISA_EESA_SF_EEvbT2_T3_T4_PT6_PT7_T5_PSO_SO_NS1_7vsmem_tE)
        /*005c*/ 	.word	0x00000000


	//----- nvinfo : EIATTR_REGCOUNT
	.align		4
.L_60:
        /*0060*/ 	.byte	0x04, 0x2f
        /*0062*/ 	.short	(.L_62 - .L_61)
	.align		4
.L_61:
        /*0064*/ 	.word	index@(_ZN3cub18CUB_300001_SM_10006detail10merge_sort30DeviceMergeSortBlockSortKernelINS2_10policy_hubIN6thrust24THRUST_300001_SM_1000_NS6detail15normal_iteratorINS6_10device_ptrI4EdgeEEEEE9Policy600ESC_PNS0_8NullTypeESC_SG_mN4cuda3std3__44lessISA_EESA_SF_EEvbT0_T1_T2_T3_T4_PT6_PT7_T5_NS1_7vsmem_tE)
        /*0068*/ 	.word	0x00000020


	//----- nvinfo : EIATTR_FRAME_SIZE
	.align		4
.L_62:
        /*006c*/ 	.byte	0x04, 0x11
        /*006e*/ 	.short	(.L_64 - .L_63)
	.align		4
.L_63:
        /*0070*/ 	.word	index@(_ZN3cub18CUB_300001_SM_10006detail10merge_sort30DeviceMergeSortBlockSortKernelINS2_10policy_hubIN6thrust24THRUST_300001_SM_1000_NS6detail15normal_iteratorINS6_10device_ptrI4EdgeEEEEE9Policy600ESC_PNS0_8NullTypeESC_SG_mN4cuda3std3__44lessISA_EESA_SF_EEvbT0_T1_T2_T3_T4_PT6_PT7_T5_NS1_7vsmem_tE)
        /*0074*/ 	.word	0x00000000


	//----- nvinfo : EIATTR_REGCOUNT
	.align		4
.L_64:
        /*0078*/ 	.byte	0x04, 0x2f
        /*007a*/ 	.short	(.L_66 - .L_65)
	.align		4
.L_65:
        /*007c*/ 	.word	index@(_ZN3cub18CUB_300001_SM_10006detail10merge_sort30DeviceMergeSortPartitionKernelIN6thrust24THRUST_300001_SM_1000_NS6detail15normal_iteratorINS5_10device_ptrI4EdgeEEEEmN4cuda3std3__44lessIS9_EES9_EEvbT_PT2_T0_SK_PSK_T1_SK_i)
        /*0080*/ 	.word	0x00000018


	//----- nvinfo : EIATTR_FRAME_SIZE
	.align		4
.L_66:
        /*0084*/ 	.byte	0x04, 0x11
        /*0086*/ 	.short	(.L_68 - .L_67)
	.align		4
.L_67:
        /*0088*/ 	.word	index@(_ZN3cub18CUB_300001_SM_10006detail10merge_sort30DeviceMergeSortPartitionKernelIN6thrust24THRUST_300001_SM_1000_NS6detail15normal_iteratorINS5_10device_ptrI4EdgeEEEEmN4cuda3std3__44lessIS9_EES9_EEvbT_PT2_T0_SK_PSK_T1_SK_i)
        /*008c*/ 	.word	0x00000000


	//----- nvinfo : EIATTR_REGCOUNT
	.align		4
.L_68:
        /*0090*/ 	.byte	0x04, 0x2f
        /*0092*/ 	.short	(.L_70 - .L_69)
	.align		4
.L_69:
        /*0094*/ 	.word	index@(_ZN3cub18CUB_300001_SM_10006detail10merge_sort26DeviceMergeSortMergeKernelINS2_10policy_hubIN6thrust24THRUST_300001_SM_1000_NS6detail15normal_iteratorINS6_10device_ptrI4EdgeEEEEE9Policy600ESC_PNS0_8NullTypeESC_SG_mN4cuda3std3__44lessISA_EESA_SF_EEvbT2_T3_T4_PT6_PT7_T5_PSO_SO_NS1_7vsmem_tE)
        /*0098*/ 	.word	0x00000020


	//----- nvinfo : EIATTR_FRAME_SIZE
	.align		4
.L_70:
        /*009c*/ 	.byte	0x04, 0x11
        /*009e*/ 	.short	(.L_72 - .L_71)
	.align		4
.L_71:
        /*00a0*/ 	.word	index@(_ZN3cub18CUB_300001_SM_10006detail10merge_sort26DeviceMergeSortMergeKernelINS2_10policy_hubIN6thrust24THRUST_300001_SM_1000_NS6detail15normal_iteratorINS6_10device_ptrI4EdgeEEEEE9Policy600ESC_PNS0_8NullTypeESC_SG_mN4cuda3std3__44lessISA_EESA_SF_EEvbT2_T3_T4_PT6_PT7_T5_PSO_SO_NS1_7vsmem_tE)
        /*00a4*/ 	.word	0x00000000


	//----- nvinfo : EIATTR_MIN_STACK_SIZE
	.align		4
.L_72:
        /*00a8*/ 	.byte	0x04, 0x12
        /*00aa*/ 	.short	(.L_74 - .L_73)
	.align		4
.L_73:
        /*00ac*/ 	.word	index@(_ZN3cub18CUB_300001_SM_10006detail10merge_sort26DeviceMergeSortMergeKernelINS2_10policy_hubIN6thrust24THRUST_300001_SM_1000_NS6detail15normal_iteratorINS6_10device_ptrI4EdgeEEEEE9Policy600ESC_PNS0_8NullTypeESC_SG_mN4cuda3std3__44lessISA_EESA_SF_EEvbT2_T3_T4_PT6_PT7_T5_PSO_SO_NS1_7vsmem_tE)
        /*00b0*/ 	.word	0x00000000


	//----- nvinfo : EIATTR_MIN_STACK_SIZE
	.align		4
.L_74:
        /*00b4*/ 	.byte	0x04, 0x12
        /*00b6*/ 	.short	(.L_76 - .L_75)
	.align		4
.L_75:
        /*00b8*/ 	.word	index@(_ZN3cub18CUB_300001_SM_10006detail10merge_sort30DeviceMergeSortPartitionKernelIN6thrust24THRUST_300001_SM_1000_NS6detail15normal_iteratorINS5_10device_ptrI4EdgeEEEEmN4cuda3std3__44lessIS9_EES9_EEvbT_PT2_T0_SK_PSK_T1_SK_i)
        /*00bc*/ 	.word	0x00000000


	//----- nvinfo : EIATTR_MIN_STACK_SIZE
	.align		4
.L_76:
        /*00c0*/ 	.byte	0x04, 0x12
        /*00c2*/ 	.short	(.L_78 - .L_77)
	.align		4
.L_77:
        /*00c4*/ 	.word	index@(_ZN3cub18CUB_300001_SM_10006detail10merge_sort30DeviceMergeSortBlockSortKernelINS2_10policy_hubIN6thrust24THRUST_300001_SM_1000_NS6detail15normal_iteratorINS6_10device_ptrI4EdgeEEEEE9Policy600ESC_PNS0_8NullTypeESC_SG_mN4cuda3std3__44lessISA_EESA_SF_EEvbT0_T1_T2_T3_T4_PT6_PT7_T5_NS1_7vsmem_tE)
        /*00c8*/ 	.word	0x00000000


	//----- nvinfo : EIATTR_MIN_STACK_SIZE
	.align		4
.L_78:
        /*00cc*/ 	.byte	0x04, 0x12
        /*00ce*/ 	.short	(.L_80 - .L_79)
	.align		4
.L_79:
        /*00d0*/ 	.word	index@(_ZN3cub18CUB_300001_SM_10006detail10merge_sort26DeviceMergeSortMergeKernelINS2_10policy_hubIN6thrust24THRUST_300001_SM_1000_NS6detail15normal_iteratorINS6_10device_ptrI4EdgeEEEEE9Policy600ESC_PNS0_8NullTypeESC_SG_jN4cuda3std3__44lessISA_EESA_SF_EEvbT2_T3_T4_PT6_PT7_T5_PSO_SO_NS1_7vsmem_tE)
        /*00d4*/ 	.word	0x00000000


	//----- nvinfo : EIATTR_MIN_STACK_SIZE
	.align		4
.L_80:
        /*00d8*/ 	.byte	0x04, 0x12
        /*00da*/ 	.short	(.L_82 - .L_81)
	.align		4
.L_81:
        /*00dc*/ 	.word	index@(_ZN3cub18CUB_300001_SM_10006detail10merge_sort30DeviceMergeSortPartitionKernelIN6thrust24THRUST_300001_SM_1000_NS6detail15normal_iteratorINS5_10device_ptrI4EdgeEEEEjN4cuda3std3__44lessIS9_EES9_EEvbT_PT2_T0_SK_PSK_T1_SK_i)
        /*00e0*/ 	.word	0x00000000


	//----- nvinfo : EIATTR_MIN_STACK_SIZE
	.align		4
.L_82:
        /*00e4*/ 	.byte	0x04, 0x12
        /*00e6*/ 	.short	(.L_84 - .L_83)
	.align		4
.L_83:
        /*00e8*/ 	.word	index@(_ZN3cub18CUB_300001_SM_10006detail10merge_sort30DeviceMergeSortBlockSortKernelINS2_10policy_hubIN6thrust24THRUST_300001_SM_1000_NS6detail15normal_iteratorINS6_10device_ptrI4EdgeEEEEE9Policy600ESC_PNS0_8NullTypeESC_SG_jN4cuda3std3__44lessISA_EESA_SF_EEvbT0_T1_T2_T3_T4_PT6_PT7_T5_NS1_7vsmem_tE)
        /*00ec*/ 	.word	0x00000000


	//----- nvinfo : EIATTR_MIN_STACK_SIZE
	.align		4
.L_84:
        /*00f0*/ 	.byte	0x04, 0x12
        /*00f2*/ 	.short	(.L_86 - .L_85)
	.align		4
.L_85:
        /*00f4*/ 	.word	index@(_ZN3cub18CUB_300001_SM_10006detail11EmptyKernelIvEEvv)
        /*00f8*/ 	.word	0x00000000
.L_86:


//--------------------- .nv.compat                --------------------------
	.section	.nv.compat,"",@"SHT_CUDA_COMPAT_INFO"
	.align	4
        /*0000*/ 	.byte	0x02, 0x09, 0x00, 0x00, 0x02, 0x02, 0x01, 0x00, 0x02, 0x05, 0x05, 0x00, 0x03, 0x07, 0x01, 0x01
        /*0010*/ 	.byte	0x02, 0x03, 0x00, 0x00, 0x02, 0x06, 0x01, 0x00, 0x04, 0x0b, 0x08, 0x00, 0x01, 0x00, 0x00, 0x00
        /*0020*/ 	.byte	0x00, 0x00, 0x00, 0x00


//--------------------- .nv.info._ZN3cub18CUB_300001_SM_10006detail10merge_sort26DeviceMergeSortMergeKernelINS2_10policy_hubIN6thrust24THRUST_300001_SM_1000_NS6detail15normal_iteratorINS6_10device_ptrI4EdgeEEEEE9Policy600ESC_PNS0_8NullTypeESC_SG_mN4cuda3std3__44lessISA_EESA_SF_EEvbT2_T3_T4_PT6_PT7_T5_PSO_SO_NS1_7vsmem_tE --------------------------
	.section	.nv.info._ZN3cub18CUB_300001_SM_10006detail10merge_sort26DeviceMergeSortMergeKernelINS2_10policy_hubIN6thrust24THRUST_300001_SM_1000_NS6detail15normal_iteratorINS6_10device_ptrI4EdgeEEEEE9Policy600ESC_PNS0_8NullTypeESC_SG_mN4cuda3std3__44lessISA_EESA_SF_EEvbT2_T3_T4_PT6_PT7_T5_PSO_SO_NS1_7vsmem_tE,"",@"SHT_CUDA_INFO"
	.sectionflags	@""
	.align	4


	//----- nvinfo : EIATTR_CUDA_API_VERSION
	.align		4
        /*0000*/ 	.byte	0x04, 0x37
        /*0002*/ 	.short	(.L_88 - .L_87)
.L_87:
        /*0004*/ 	.word	0x00000082


	//----- nvinfo : EIATTR_KPARAM_INFO
	.align		4
.L_88:
        /*0008*/ 	.byte	0x04, 0x17
        /*000a*/ 	.short	(.L_90 - .L_89)
.L_89:
        /*000c*/ 	.word	0x00000000
        /*0010*/ 	.short	0x0009
        /*0012*/ 	.short	0x0048
        /*0014*/ 	.byte	0x00, 0xf0, 0x21, 0x00


	//----- nvinfo : EIATTR_KPARAM_INFO
	.align		4
.L_90:
        /*0018*/ 	.byte	0x04, 0x17
        /*001a*/ 	.short	(.L_92 - .L_91)
.L_91:
        /*001c*/ 	.word	0x00000000
        /*0020*/ 	.short	0x0008
        /*0022*/ 	.short	0x0040
        /*0024*/ 	.byte	0x00, 0xf0, 0x21, 0x00


	//----- nvinfo : EIATTR_KPARAM_INFO
	.align		4
.L_92:
        /*0028*/ 	.byte	0x04, 0x17
        /*002a*/ 	.short	(.L_94 - .L_93)
.L_93:
        /*002c*/ 	.word	0x00000000
        /*0030*/ 	.short	0x0007
        /*0032*/ 	.short	0x0038
        /*0034*/ 	.byte	0x00, 0xf5, 0x21, 0x00


	//----- nvinfo : EIATTR_KPARAM_INFO
	.align		4
.L_94:
        /*0038*/ 	.byte	0x04, 0x17
        /*003a*/ 	.short	(.L_96 - .L_95)
.L_95:
        /*003c*/ 	.word	0x00000000
        /*0040*/ 	.short	0x0006
        /*0042*/ 	.short	0x0030
        /*0044*/ 	.byte	0x00, 0xf0, 0x05, 0x00


	//----- nvinfo : EIATTR_KPARAM_INFO
	.align		4
.L_96:
        /*0048*/ 	.byte	0x04, 0x17
        /*004a*/ 	.short	(.L_98 - .L_97)
.L_97:
        /*004c*/ 	.word	0x00000000
        /*0050*/ 	.short	0x0005
        /*0052*/ 	.short	0x0028
        /*0054*/ 	.byte	0x00, 0xf5, 0x21, 0x00


	//----- nvinfo : EIATTR_KPARAM_INFO
	.align		4
.L_98:
        /*0058*/ 	.byte	0x04, 0x17
        /*005a*/ 	.short	(.L_100 - .L_99)
.L_99:
        /*005c*/ 	.word	0x00000000
        /*0060*/ 	.short	0x0004
        /*0062*/ 	.short	0x0020
        /*0064*/ 	.byte	0x00, 0xf5, 0x21, 0x00


	//----- nvinfo : EIATTR_KPARAM_INFO
	.align		4
.L_100:
        /*0068*/ 	.byte	0x04, 0x17
        /*006a*/ 	.short	(.L_102 - .L_101)
.L_101:
        /*006c*/ 	.word	0x00000000
        /*0070*/ 	.short	0x0003
        /*0072*/ 	.short	0x0018
        /*0074*/ 	.byte	0x00, 0xf0, 0x21, 0x00


	//----- nvinfo : EIATTR_KPARAM_INFO
	.align		4
.L_102:
        /*0078*/ 	.byte	0x04, 0x17
        /*007a*/ 	.short	(.L_104 - .L_103)
.L_103:
        /*007c*/ 	.word	0x00000000
        /*0080*/ 	.short	0x0002
        /*0082*/ 	.short	0x0010
        /*0084*/ 	.byte	0x00, 0xf5, 0x21, 0x00


	//----- nvinfo : EIATTR_KPARAM_INFO
	.align		4
.L_104:
        /*0088*/ 	.byte	0x04, 0x17
        /*008a*/ 	.short	(.L_106 - .L_105)
.L_105:
        /*008c*/ 	.word	0x00000000
        /*0090*/ 	.short	0x0001
        /*0092*/ 	.short	0x0008
        /*0094*/ 	.byte	0x00, 0xf0, 0x21, 0x00


	//----- nvinfo : EIATTR_KPARAM_INFO
	.align		4
.L_106:
        /*0098*/ 	.byte	0x04, 0x17
        /*009a*/ 	.short	(.L_108 - .L_107)
.L_107:
        /*009c*/ 	.word	0x00000000
        /*00a0*/ 	.short	0x0000
        /*00a2*/ 	.short	0x0000
        /*00a4*/ 	.byte	0x00, 0xf0, 0x05, 0x00


	//----- nvinfo : EIATTR_SPARSE_MMA_MASK
	.align		4
.L_108:
        /*00a8*/ 	.byte	0x03, 0x50
        /*00aa*/ 	.short	0x0000


	//----- nvinfo : EIATTR_MAXREG_COUNT
	.align		4
        /*00ac*/ 	.byte	0x03, 0x1b
        /*00ae*/ 	.short	0x00ff


	//----- nvinfo : EIATTR_NUM_BARRIERS
	.align		4
        /*00b0*/ 	.byte	0x02, 0x4c
        /*00b2*/ 	.byte	0x01
	.zero		1


	//----- nvinfo : EIATTR_MERCURY_ISA_VERSION
	.align		4
        /*00b4*/ 	.byte	0x03, 0x5f
        /*00b6*/ 	.short	0x0101


	//----- nvinfo : EIATTR_COOP_GROUP_MASK_REGIDS
	.align		4
        /*00b8*/ 	.byte	0x04, 0x29
        /*00ba*/ 	.short	(.L_110 - .L_109)


	//   ....[0]....
.L_109:
        /*00bc*/ 	.word	0xffffffff


	//   ....[1]....
        /*00c0*/ 	.word	0xffffffff


	//   ....[2]....
        /*00c4*/ 	.word	0xffffffff


	//   ....[3]....
        /*00c8*/ 	.word	0xffffffff


	//----- nvinfo : EIATTR_COOP_GROUP_INSTR_OFFSETS
	.align		4
.L_110:
        /*00cc*/ 	.byte	0x04, 0x28
        /*00ce*/ 	.short	(.L_112 - .L_111)


	//   ....[0]....
.L_111:
        /*00d0*/ 	.word	0x00000ea0


	//   ....[1]....
        /*00d4*/ 	.word	0x000010a0


	//   ....[2]....
        /*00d8*/ 	.word	0x00002080


	//   ....[3]....
        /*00dc*/ 	.word	0x00002300


	//----- nvinfo : EIATTR_VRC_CTA_INIT_COUNT
	.align		4
.L_112:
        /*00e0*/ 	.byte	0x02, 0x4a
	.zero		1
	.zero		1


	//----- nvinfo : EIATTR_EXIT_INSTR_OFFSETS
	.align		4
        /*00e4*/ 	.byte	0x04, 0x1c
        /*00e6*/ 	.short	(.L_114 - .L_113)


	//   ....[0]....
.L_113:
        /*00e8*/ 	.word	0x00000fa0


	//   ....[1]....
        /*00ec*/ 	.word	0x000011c0


	//   ....[2]....
        /*00f0*/ 	.word	0x000021f0


	//   ....[3]....
        /*00f4*/ 	.word	0x00002230


	//   ....[4]....
        /*00f8*/ 	.word	0x000024a0


	//   ....[5]....
        /*00fc*/ 	.word	0x000024e0


	//----- nvinfo : EIATTR_MAX_THREADS
	.align		4
.L_114:
        /*0100*/ 	.byte	0x04, 0x05
        /*0102*/ 	.short	(.L_116 - .L_115)
.L_115:
        /*0104*/ 	.word	0x00000100
        /*0108*/ 	.word	0x00000001
        /*010c*/ 	.word	0x00000001


	//----- nvinfo : EIATTR_CRS_STACK_SIZE
	.align		4
.L_116:
        /*0110*/ 	.byte	0x04, 0x1e
        /*0112*/ 	.short	(.L_118 - .L_117)
.L_117:
        /*0114*/ 	.word	0x00000000


	//----- nvinfo : EIATTR_CBANK_PARAM_SIZE
	.align		4
.L_118:
        /*0118*/ 	.byte	0x03, 0x19
        /*011a*/ 	.short	0x0050


	//----- nvinfo : EIATTR_PARAM_CBANK
	.align		4
        /*011c*/ 	.byte	0x04, 0x0a
        /*011e*/ 	.short	(.L_120 - .L_119)
	.align		4
.L_119:
        /*0120*/ 	.word	index@(.nv.constant0._ZN3cub18CUB_300001_SM_10006detail10merge_sort26DeviceMergeSortMergeKernelINS2_10policy_hubIN6thrust24THRUST_300001_SM_1000_NS6detail15normal_iteratorINS6_10device_ptrI4EdgeEEEEE9Policy600ESC_PNS0_8NullTypeESC_SG_mN4cuda3std3__44lessISA_EESA_SF_EEvbT2_T3_T4_PT6_PT7_T5_PSO_SO_NS1_7vsmem_tE)
        /*0124*/ 	.short	0x0380
        /*0126*/ 	.short	0x0050


	//----- nvinfo : EIATTR_SW_WAR
	.align		4
.L_120:
        /*0128*/ 	.byte	0x04, 0x36
        /*012a*/ 	.short	(.L_122 - .L_121)
.L_121:
        /*012c*/ 	.word	0x00000008
.L_122:


//--------------------- .nv.info._ZN3cub18CUB_300001_SM_10006detail10merge_sort30DeviceMergeSortPartitionKernelIN6thrust24THRUST_300001_SM_1000_NS6detail15normal_iteratorINS5_10device_ptrI4EdgeEEEEmN4cuda3std3__44lessIS9_EES9_EEvbT_PT2_T0_SK_PSK_T1_SK_i --------------------------
	.section	.nv.info._ZN3cub18CUB_300001_SM_10006detail10merge_sort30DeviceMergeSortPartitionKernelIN6thrust24THRUST_300001_SM_1000_NS6detail15normal_iteratorINS5_10device_ptrI4EdgeEEEEmN4cuda3std3__44lessIS9_EES9_EEvbT_PT2_T0_SK_PSK_T1_SK_i,"",@"SHT_CUDA_INFO"
	.sectionflags	@""
	.align	4


	//----- nvinfo : EIATTR_CUDA_API_VERSION
	.align		4
        /*0000*/ 	.byte	0x04, 0x37
        /*0002*/ 	.short	(.L_124 - .L_123)
.L_123:
        /*0004*/ 	.word	0x00000082


	//----- nvinfo : EIATTR_KPARAM_INFO
	.align		4
.L_124:
        /*0008*/ 	.byte	0x04, 0x17
        /*000a*/ 	.short	(.L_126 - .L_125)
.L_125:
        /*000c*/ 	.word	0x00000000
        /*0010*/ 	.short	0x0008
        /*0012*/ 	.short	0x0040
        /*0014*/ 	.byte	0x00, 0xf0, 0x11, 0x00


	//----- nvinfo : EIATTR_KPARAM_INFO
	.align		4
.L_126:
        /*0018*/ 	.byte	0x04, 0x17
        /*001a*/ 	.short	(.L_128 - .L_127)
.L_127:
        /*001c*/ 	.word	0x00000000
        /*0020*/ 	.short	0x0007
        /*0022*/ 	.short	0x0038
        /*0024*/ 	.byte	0x00, 0xf0, 0x21, 0x00


	//----- nvinfo : EIATTR_KPARAM_INFO
	.align		4
.L_128:
        /*0028*/ 	.byte	0x04, 0x17
        /*002a*/ 	.short	(.L_130 - .L_129)
.L_129:
        /*002c*/ 	.word	0x00000000
        /*0030*/ 	.short	0x0006
        /*0032*/ 	.short	0x0030
        /*0034*/ 	.byte	0x00, 0xf0, 0x05, 0x00


	//----- nvinfo : EIATTR_KPARAM_INFO
	.align		4
.L_130:
        /*0038*/ 	.byte	0x04, 0x17
        /*003a*/ 	.short	(.L_132 - .L_131)
.L_131:
        /*003c*/ 	.word	0x00000000
        /*0040*/ 	.short	0x0005
        /*0042*/ 	.short	0x0028
        /*0044*/ 	.byte	0x00, 0xf5, 0x21, 0x00


	//----- nvinfo : EIATTR_KPARAM_INFO
	.align		4
.L_132:
        /*0048*/ 	.byte	0x04, 0x17
        /*004a*/ 	.short	(.L_134 - .L_133)
.L_133:
        /*004c*/ 	.word	0x00000000
        /*0050*/ 	.short	0x0004
        /*0052*/ 	.short	0x0020
        /*0054*/ 	.byte	0x00, 0xf0, 0x21, 0x00


	//----- nvinfo : EIATTR_KPARAM_INFO
	.align		4
.L_134:
        /*0058*/ 	.byte	0x04, 0x17
        /*005a*/ 	.short	(.L_136 - .L_135)
.L_135:
        /*005c*/ 	.word	0x00000000
        /*0060*/ 	.short	0x0003
        /*0062*/ 	.short	0x0018
        /*0064*/ 	.byte	0x00, 0xf0, 0x21, 0x00


	//----- nvinfo : EIATTR_KPARAM_INFO
	.align		4
.L_136:
        /*0068*/ 	.byte	0x04, 0x17
        /*006a*/ 	.short	(.L_138 - .L_137)
.L_137:
        /*006c*/ 	.word	0x00000000
        /*0070*/ 	.short	0x0002
        /*0072*/ 	.short	0x0010
        /*0074*/ 	.byte	0x00, 0xf5, 0x21, 0x00


	//----- nvinfo : EIATTR_KPARAM_INFO
	.align		4
.L_138:
        /*0078*/ 	.byte	0x04, 0x17
        /*007a*/ 	.short	(.L_140 - .L_139)
.L_139:
        /*007c*/ 	.word	0x00000000
        /*0080*/ 	.short	0x0001
        /*0082*/ 	.short	0x0008
        /*0084*/ 	.byte	0x00, 0xf0, 0x21, 0x00


	//----- nvinfo : EIATTR_KPARAM_INFO
	.align		4
.L_140:
        /*0088*/ 	.byte	0x04, 0x17
        /*008a*/ 	.short	(.L_142 - .L_141)
.L_141:
        /*008c*/ 	.word	0x00000000
        /*0090*/ 	.short	0x0000
        /*0092*/ 	.short	0x0000
        /*0094*/ 	.byte	0x00, 0xf0, 0x05, 0x00


	//----- nvinfo : EIATTR_SPARSE_MMA_MASK
	.align		4
.L_142:
        /*0098*/ 	.byte	0x03, 0x50
        /*009a*/ 	.short	0x0000


	//----- nvinfo : EIATTR_MAXREG_COUNT
	.align		4
        /*009c*/ 	.byte	0x03, 0x1b
        /*009e*/ 	.short	0x00ff


	//----- nvinfo : EIATTR_MERCURY_ISA_VERSION
	.align		4
        /*00a0*/ 	.byte	0x03, 0x5f
        /*00a2*/ 	.short	0x0101


	//----- nvinfo : EIATTR_VRC_CTA_INIT_COUNT
	.align		4
        /*00a4*/ 	.byte	0x02, 0x4a
	.zero		1
	.zero		1


	//----- nvinfo : EIATTR_EXIT_INSTR_OFFSETS
	.align		4
        /*00a8*/ 	.byte	0x04, 0x1c
        /*00aa*/ 	.short	(.L_144 - .L_143)


	//   ....[0]....
.L_143:
        /*00ac*/ 	.word	0x00000080


	//   ....[1]....
        /*00b0*/ 	.word	0x000003d0


	//   ....[2]....
        /*00b4*/ 	.word	0x00000bc0


	//----- nvinfo : EIATTR_CRS_STACK_SIZE
	.align		4
.L_144:
        /*00b8*/ 	.byte	0x04, 0x1e
        /*00ba*/ 	.short	(.L_146 - .L_145)
.L_145:
        /*00bc*/ 	.word	0x00000000


	//----- nvinfo : EIATTR_CBANK_PARAM_SIZE
	.align		4
.L_146:
        /*00c0*/ 	.byte	0x03, 0x19
        /*00c2*/ 	.short	0x0044


	//----- nvinfo : EIATTR_PARAM_CBANK
	.align		4
        /*00c4*/ 	.byte	0x04, 0x0a
        /*00c6*/ 	.short	(.L_148 - .L_147)
	.align		4
.L_147:
        /*00c8*/ 	.word	index@(.nv.constant0._ZN3cub18CUB_300001_SM_10006detail10merge_sort30DeviceMergeSortPartitionKernelIN6thrust24THRUST_300001_SM_1000_NS6detail15normal_iteratorINS5_10device_ptrI4EdgeEEEEmN4cuda3std3__44lessIS9_EES9_EEvbT_PT2_T0_SK_PSK_T1_SK_i)
        /*00cc*/ 	.short	0x0380
        /*00ce*/ 	.short	0x0044


	//----- nvinfo : EIATTR_SW_WAR
	.align		4
.L_148:
        /*00d0*/ 	.byte	0x04, 0x36
        /*00d2*/ 	.short	(.L_150 - .L_149)
.L_149:
        /*00d4*/ 	.word	0x00000008
.L_150:


//--------------------- .nv.info._ZN3cub18CUB_300001_SM_10006detail10merge_sort30DeviceMergeSortBlockSortKernelINS2_10policy_hubIN6thrust24THRUST_300001_SM_1000_NS6detail15normal_iteratorINS6_10device_ptrI4EdgeEEEEE9Policy600ESC_PNS0_8NullTypeESC_SG_mN4cuda3std3__44lessISA_EESA_SF_EEvbT0_T1_T2_T3_T4_PT6_PT7_T5_NS1_7vsmem_tE --------------------------
	.section	.nv.info._ZN3cub18CUB_300001_SM_10006detail10merge_sort30DeviceMergeSortBlockSortKernelINS2_10policy_hubIN6thrust24THRUST_300001_SM_1000_NS6detail15normal_iteratorINS6_10device_ptrI4EdgeEEEEE9Policy600ESC_PNS0_8NullTypeESC_SG_mN4cuda3std3__44lessISA_EESA_SF_EEvbT0_T1_T2_T3_T4_PT6_PT7_T5_NS1_7vsmem_tE,"",@"SHT_CUDA_INFO"
	.sectionflags	@""
	.align	4


	//----- nvinfo : EIATTR_CUDA_API_VERSION
	.align		4
        /*0000*/ 	.byte	0x04, 0x37
        /*0002*/ 	.short	(.L_152 - .L_151)
.L_151:
        /*0004*/ 	.word	0x00000082


	//----- nvinfo : EIATTR_KPARAM_INFO
	.align		4
.L_152:
        /*0008*/ 	.byte	0x04, 0x17
        /*000a*/ 	.short	(.L_154 - .L_153)
.L_153:
        /*000c*/ 	.word	0x00000000
        /*0010*/ 	.short	0x0009
        /*0012*/ 	.short	0x0048
        /*0014*/ 	.byte	0x00, 0xf0, 0x21, 0x00


	//----- nvinfo : EIATTR_KPARAM_INFO
	.align		4
.L_154:
        /*0018*/ 	.byte	0x04, 0x17
        /*001a*/ 	.short	(.L_156 - .L_155)
.L_155:
        /*001c*/ 	.word	0x00000000
        /*0020*/ 	.short	0x0008
        /*0022*/ 	.short	0x0040
        /*0024*/ 	.byte	0x00, 0xf0, 0x05, 0x00


	//----- nvinfo : EIATTR_KPARAM_INFO
	.align		4
.L_156:
        /*0028*/ 	.byte	0x04, 0x17
        /*002a*/ 	.short	(.L_158 - .L_157)
.L_157:
        /*002c*/ 	.word	0x00000000
        /*0030*/ 	.short	0x0007
        /*0032*/ 	.short	0x0038
        /*0034*/ 	.byte	0x00, 0xf5, 0x21, 0x00


	//----- nvinfo : EIATTR_KPARAM_INFO
	.align		4
.L_158:
        /*0038*/ 	.byte	0x04, 0x17
        /*003a*/ 	.short	(.L_160 - .L_159)
.L_159:
        /*003c*/ 	.word	0x00000000
        /*0040*/ 	.short	0x0006
        /*0042*/ 	.short	0x0030
        /*0044*/ 	.byte	0x00, 0xf5, 0x21, 0x00


	//----- nvinfo : EIATTR_KPARAM_INFO
	.align		4
.L_160:
        /*0048*/ 	.byte	0x04, 0x17
        /*004a*/ 	.short	(.L_162 - .L_161)
.L_161:
        /*004c*/ 	.word	0x00000000
        /*0050*/ 	.short	0x0005
        /*0052*/ 	.short	0x0028
        /*0054*/ 	.byte	0x00, 0xf0, 0x21, 0x00


	//----- nvinfo : EIATTR_KPARAM_INFO
	.align		4
.L_162:
        /*0058*/ 	.byte	0x04, 0x17
        /*005a*/ 	.short	(.L_164 - .L_163)
.L_163:
        /*005c*/ 	.word	0x00000000
        /*0060*/ 	.short	0x0004
        /*0062*/ 	.short	0x0020
        /*0064*/ 	.byte	0x00, 0xf5, 0x21, 0x00


	//----- nvinfo : EIATTR_KPARAM_INFO
	.align		4
.L_164:
        /*0068*/ 	.byte	0x04, 0x17
        /*006a*/ 	.short	(.L_166 - .L_165)
.L_165:
        /*006c*/ 	.word	0x00000000
        /*0070*/ 	.short	0x0003
        /*0072*/ 	.short	0x0018
        /*0074*/ 	.byte	0x00, 0xf0, 0x21, 0x00


	//----- nvinfo : EIATTR_KPARAM_INFO
	.align		4
.L_166:
        /*0078*/ 	.byte	0x04, 0x17
        /*007a*/ 	.short	(.L_168 - .L_167)
.L_167:
        /*007c*/ 	.word	0x00000000
        /*0080*/ 	.short	0x0002
        /*0082*/ 	.short	0x0010
        /*0084*/ 	.byte	0x00, 0xf5, 0x21, 0x00


	//----- nvinfo : EIATTR_KPARAM_INFO
	.align		4
.L_168:
        /*0088*/ 	.byte	0x04, 0x17
        /*008a*/ 	.short	(.L_170 - .L_169)
.L_169:
        /*008c*/ 	.word	0x00000000
        /*0090*/ 	.short	0x0001
        /*0092*/ 	.short	0x0008
        /*0094*/ 	.byte	0x00, 0xf0, 0x21, 0x00


	//----- nvinfo : EIATTR_KPARAM_INFO
	.align		4
.L_170:
        /*0098*/ 	.byte	0x04, 0x17
        /*009a*/ 	.short	(.L_172 - .L_171)
.L_171:
        /*009c*/ 	.word	0x00000000
        /*00a0*/ 	.short	0x0000
        /*00a2*/ 	.short	0x0000
        /*00a4*/ 	.byte	0x00, 0xf0, 0x05, 0x00


	//----- nvinfo : EIATTR_SPARSE_MMA_MASK
	.align		4
.L_172:
        /*00a8*/ 	.byte	0x03, 0x50
        /*00aa*/ 	.short	0x0000


	//----- nvinfo : EIATTR_MAXREG_COUNT
	.align		4
        /*00ac*/ 	.byte	0x03, 0x1b
        /*00ae*/ 	.short	0x00ff


	//----- nvinfo : EIATTR_NUM_BARRIERS
	.align		4
        /*00b0*/ 	.byte	0x02, 0x4c
        /*00b2*/ 	.byte	0x01
	.zero		1


	//----- nvinfo : EIATTR_MERCURY_ISA_VERSION
	.align		4
        /*00b4*/ 	.byte	0x03, 0x5f
        /*00b6*/ 	.short	0x0101


	//----- nvinfo : EIATTR_COOP_GROUP_MASK_REGIDS
	.align		4
        /*00b8*/ 	.byte	0x04, 0x29
        /*00ba*/ 	.short	(.L_174 - .L_173)


	//   ....[0]....
.L_173:
        /*00bc*/ 	.word	0xffffffff


	//   ....[1]....
        /*00c0*/ 	.word	0xffffffff


	//   ....[2]....
        /*00c4*/ 	.word	0xffffffff


	//   ....[3]....
        /*00c8*/ 	.word	0xffffffff


	//   ....[4]....
        /*00cc*/ 	.word	0xffffffff


	//   ....[5]....
        /*00d0*/ 	.word	0xffffffff


	//----- nvinfo : EIATTR_COOP_GROUP_INSTR_OFFSETS
	.align		4
.L_174:
        /*00d4*/ 	.byte	0x04, 0x28
        /*00d6*/ 	.short	(.L_176 - .L_175)


	//   ....[0]....
.L_175:
        /*00d8*/ 	.word	0x00000290


	//   ....[1]....
        /*00dc*/ 	.word	0x00000b40


	//   ....[2]....
        /*00e0*/ 	.word	0x00000cf0


	//   ....[3]....
        /*00e4*/ 	.word	0x00001100


	//   ....[4]....
        /*00e8*/ 	.word	0x00001a60


	//   ....[5]....
        /*00ec*/ 	.word	0x00001ca0


	//----- nvinfo : EIATTR_VRC_CTA_INIT_COUNT
	.align		4
.L_176:
        /*00f0*/ 	.byte	0x02, 0x4a
	.zero		1
	.zero		1


	//----- nvinfo : EIATTR_EXIT_INSTR_OFFSETS
	.align		4
        /*00f4*/ 	.byte	0x04, 0x1c
        /*00f6*/ 	.short	(.L_178 - .L_177)


	//   ....[0]....
.L_177:
        /*00f8*/ 	.word	0x00000c80


	//   ....[1]....
        /*00fc*/ 	.word	0x00000df0


	//   ....[2]....
        /*0100*/ 	.word	0x00001bf0


	//   ....[3]....
        /*0104*/ 	.word	0x00001c30


	//   ....[4]....
        /*0108*/ 	.word	0x00001df0


	//   ....[5]....
        /*010c*/ 	.word	0x00001e30


	//----- nvinfo : EIATTR_MAX_THREADS
	.align		4
.L_178:
        /*0110*/ 	.byte	0x04, 0x05
        /*0112*/ 	.short	(.L_180 - .L_179)
.L_179:
        /*0114*/ 	.word	0x00000100
        /*0118*/ 	.word	0x00000001
        /*011c*/ 	.word	0x00000001


	//----- nvinfo : EIATTR_CRS_STACK_SIZE
	.align		4
.L_180:
        /*0120*/ 	.byte	0x04, 0x1e
        /*0122*/ 	.short	(.L_182 - .L_181)
.L_181:
        /*0124*/ 	.word	0x00000000


	//----- nvinfo : EIATTR_CBANK_PARAM_SIZE
	.align		4
.L_182:
        /*0128*/ 	.byte	0x03, 0x19
        /*012a*/ 	.short	0x0050


	//----- nvinfo : EIATTR_PARAM_CBANK
	.align		4
        /*012c*/ 	.byte	0x04, 0x0a
        /*012e*/ 	.short	(.L_184 - .L_183)
	.align		4
.L_183:
        /*0130*/ 	.word	index@(.nv.constant0._ZN3cub18CUB_300001_SM_10006detail10merge_sort30DeviceMergeSortBlockSortKernelINS2_10policy_hubIN6thrust24THRUST_300001_SM_1000_NS6detail15normal_iteratorINS6_10device_ptrI4EdgeEEEEE9Policy600ESC_PNS0_8NullTypeESC_SG_mN4cuda3std3__44lessISA_EESA_SF_EEvbT0_T1_T2_T3_T4_PT6_PT7_T5_NS1_7vsmem_tE)
        /*0134*/ 	.short	0x0380
        /*0136*/ 	.short	0x0050


	//----- nvinfo : EIATTR_SW_WAR
	.align		4
.L_184:
        /*0138*/ 	.byte	0x04, 0x36
        /*013a*/ 	.short	(.L_186 - .L_185)
.L_185:
        /*013c*/ 	.word	0x00000008
.L_186:


//--------------------- .nv.info._ZN3cub18CUB_300001_SM_10006detail10merge_sort26DeviceMergeSortMergeKernelINS2_10policy_hubIN6thrust24THRUST_300001_SM_1000_NS6detail15normal_iteratorINS6_10device_ptrI4EdgeEEEEE9Policy600ESC_PNS0_8NullTypeESC_SG_jN4cuda3std3__44lessISA_EESA_SF_EEvbT2_T3_T4_PT6_PT7_T5_PSO_SO_NS1_7vsmem_tE --------------------------
	.section	.nv.info._ZN3cub18CUB_300001_SM_10006detail10merge_sort26DeviceMergeSortMergeKernelINS2_10policy_hubIN6thrust24THRUST_300001_SM_1000_NS6detail15normal_iteratorINS6_10device_ptrI4EdgeEEEEE9Policy600ESC_PNS0_8NullTypeESC_SG_jN4cuda3std3__44lessISA_EESA_SF_EEvbT2_T3_T4_PT6_PT7_T5_PSO_SO_NS1_7vsmem_tE,"",@"SHT_CUDA_INFO"
	.sectionflags	@""
	.align	4


	//----- nvinfo : EIATTR_CUDA_API_VERSION
	.align		4
        /*0000*/ 	.byte	0x04, 0x37
        /*0002*/ 	.short	(.L_188 - .L_187)
.L_187:
        /*0004*/ 	.word	0x00000082


	//----- nvinfo : EIATTR_KPARAM_INFO
	.align		4
.L_188:
        /*0008*/ 	.byte	0x04, 0x17
        /*000a*/ 	.short	(.L_190 - .L_189)
.L_189:
        /*000c*/ 	.word	0x00000000
        /*0010*/ 	.short	0x0009
        /*0012*/ 	.short	0x0048
        /*0014*/ 	.byte	0x00, 0xf0, 0x21, 0x00


	//----- nvinfo : EIATTR_KPARAM_INFO
	.align		4
.L_190:
        /*0018*/ 	.byte	0x04, 0x17
        /*001a*/ 	.short	(.L_192 - .L_191)
.L_191:
        /*001c*/ 	.word	0x00000000
        /*0020*/ 	.short	0x0008
        /*0022*/ 	.short	0x0040
        /*0024*/ 	.byte	0x00, 0xf0, 0x11, 0x00


	//----- nvinfo : EIATTR_KPARAM_INFO
	.align		4
.L_192:
        /*0028*/ 	.byte	0x04, 0x17
        /*002a*/ 	.short	(.L_194 - .L_193)
.L_193:
        /*002c*/ 	.word	0x00000000
        /*0030*/ 	.short	0x0007
        /*0032*/ 	.short	0x0038
        /*0034*/ 	.byte	0x00, 0xf5, 0x21, 0x00


	//----- nvinfo : EIATTR_KPARAM_INFO
	.align		4
.L_194:
        /*0038*/ 	.byte	0x04, 0x17
        /*003a*/ 	.short	(.L_196 - .L_195)
.L_195:
        /*003c*/ 	.word	0x00000000
        /*0040*/ 	.short	0x0006
        /*0042*/ 	.short	0x0030
        /*0044*/ 	.byte	0x00, 0xf0, 0x05, 0x00


	//----- nvinfo : EIATTR_KPARAM_INFO
	.align		4
.L_196:
        /*0048*/ 	.byte	0x04, 0x17
        /*004a*/ 	.short	(.L_198 - .L_197)
.L_197:
        /*004c*/ 	.word	0x00000000
        /*0050*/ 	.short	0x0005
        /*0052*/ 	.short	0x0028
        /*0054*/ 	.byte	0x00, 0xf5, 0x21, 0x00


	//----- nvinfo : EIATTR_KPARAM_INFO
	.align		4
.L_198:
        /*0058*/ 	.byte	0x04, 0x17
        /*005a*/ 	.short	(.L_200 - .L_199)
.L_199:
        /*005c*/ 	.word	0x00000000
        /*0060*/ 	.short	0x0004
        /*0062*/ 	.short	0x0020
        /*0064*/ 	.byte	0x00, 0xf5, 0x21, 0x00


	//----- nvinfo : EIATTR_KPARAM_INFO
	.align		4
.L_200:
        /*0068*/ 	.byte	0x04, 0x17
        /*006a*/ 	.short	(.L_202 - .L_201)
.L_201:
        /*006c*/ 	.word	0x00000000
        /*0070*/ 	.short	0x0003
        /*0072*/ 	.short	0x0018
        /*0074*/ 	.byte	0x00, 0xf0, 0x11, 0x00


	//----- nvinfo : EIATTR_KPARAM_INFO
	.align		4
.L_202:
        /*0078*/ 	.byte	0x04, 0x17
        /*007a*/ 	.short	(.L_204 - .L_203)
.L_203:
        /*007c*/ 	.word	0x00000000
        /*0080*/ 	.short	0x0002
        /*0082*/ 	.short	0x0010
        /*0084*/ 	.byte	0x00, 0xf5, 0x21, 0x00


	//----- nvinfo : EIATTR_KPARAM_INFO
	.align		4
.L_204:
        /*0088*/ 	.byte	0x04, 0x17
        /*008a*/ 	.short	(.L_206 - .L_205)
.L_205:
        /*008c*/ 	.word	0x00000000
        /*0090*/ 	.short	0x0001
        /*0092*/ 	.short	0x0008
        /*0094*/ 	.byte	0x00, 0xf0, 0x21, 0x00


	//----- nvinfo : EIATTR_KPARAM_INFO
	.align		4
.L_206:
        /*0098*/ 	.byte	0x04, 0x17
        /*009a*/ 	.short	(.L_208 - .L_207)
.L_207:
        /*009c*/ 	.word	0x00000000
        /*00a0*/ 	.short	0x0000
        /*00a2*/ 	.short	0x0000
        /*00a4*/ 	.byte	0x00, 0xf0, 0x05, 0x00


	//----- nvinfo : EIATTR_SPARSE_MMA_MASK
	.align		4
.L_208:
        /*00a8*/ 	.byte	0x03, 0x50
        /*00aa*/ 	.short	0x0000


	//----- nvinfo : EIATTR_MAXREG_COUNT
	.align		4
        /*00ac*/ 	.byte	0x03, 0x1b
        /*00ae*/ 	.short	0x00ff


	//----- nvinfo : EIATTR_NUM_BARRIERS
	.align		4
        /*00b0*/ 	.byte	0x02, 0x4c
        /*00b2*/ 	.byte	0x01
	.zero		1


	//----- nvinfo : EIATTR_MERCURY_ISA_VERSION
	.align		4
        /*00b4*/ 	.byte	0x03, 0x5f
        /*00b6*/ 	.short	0x0101


	//----- nvinfo : EIATTR_COOP_GROUP_MASK_REGIDS
	.align		4
        /*00b8*/ 	.byte	0x04, 0x29
        /*00ba*/ 	.short	(.L_210 - .L_209)


	//   ....[0]....
.L_209:
        /*00bc*/ 	.word	0xffffffff


	//   ....[1]....
        /*00c0*/ 	.word	0xffffffff


	//   ....[2]....
        /*00c4*/ 	.word	0xffffffff


	//   ....[3]....
        /*00c8*/ 	.word	0xffffffff


	//----- nvinfo : EIATTR_COOP_GROUP_INSTR_OFFSETS
	.align		4
.L_210:
        /*00cc*/ 	.byte	0x04, 0x28
        /*00ce*/ 	.short	(.L_212 - .L_211)


	//   ....[0]....
.L_211:
        /*00d0*/ 	.word	0x00000d10


	//   ....[1]....
        /*00d4*/ 	.word	0x00000f00


	//   ....[2]....
        /*00d8*/ 	.word	0x00001d30


	//   ....[3]....
        /*00dc*/ 	.word	0x00001fc0


	//----- nvinfo : EIATTR_VRC_CTA_INIT_COUNT
	.align		4
.L_212:
        /*00e0*/ 	.byte	0x02, 0x4a
	.zero		1
	.zero		1


	//----- nvinfo : EIATTR_EXIT_INSTR_OFFSETS
	.align		4
        /*00e4*/ 	.byte	0x04, 0x1c
        /*00e6*/ 	.short	(.L_214 - .L_213)


	//   ....[0]....
.L_213:
        /*00e8*/ 	.word	0x00000e00


	//   ....[1]....
        /*00ec*/ 	.word	0x00001010


	//   ....[2]....
        /*00f0*/ 	.word	0x00001e90


	//   ....[3]....
        /*00f4*/ 	.word	0x00001ed0


	//   ....[4]....
        /*00f8*/ 	.word	0x00002130


	//   ....[5]....
        /*00fc*/ 	.word	0x00002170


	//----- nvinfo : EIATTR_MAX_THREADS
	.align		4
.L_214:
        /*0100*/ 	.byte	0x04, 0x05
        /*0102*/ 	.short	(.L_216 - .L_215)
.L_215:
        /*0104*/ 	.word	0x00000100
        /*0108*/ 	.word	0x00000001
        /*010c*/ 	.word	0x00000001


	//----- nvinfo : EIATTR_CRS_STACK_SIZE
	.align		4
.L_216:
        /*0110*/ 	.byte	0x04, 0x1e
        /*0112*/ 	.short	(.L_218 - .L_217)
.L_217:
        /*0114*/ 	.word	0x00000000


	//----- nvinfo : EIATTR_CBANK_PARAM_SIZE
	.align		4
.L_218:
        /*0118*/ 	.byte	0x03, 0x19
        /*011a*/ 	.short	0x0050


	//----- nvinfo : EIATTR_PARAM_CBANK
	.align		4
        /*011c*/ 	.byte	0x04, 0x0a
        /*011e*/ 	.short	(.L_220 - .L_219)
	.align		4
.L_219:
        /*0120*/ 	.word	index@(.nv.constant0._ZN3cub18CUB_300001_SM_10006detail10merge_sort26DeviceMergeSortMergeKernelINS2_10policy_hubIN6thrust24THRUST_300001_SM_1000_NS6detail15normal_iteratorINS6_10device_ptrI4EdgeEEEEE9Policy600ESC_PNS0_8NullTypeESC_SG_jN4cuda3std3__44lessISA_EESA_SF_EEvbT2_T3_T4_PT6_PT7_T5_PSO_SO_NS1_7vsmem_tE)
        /*0124*/ 	.short	0x0380
        /*0126*/ 	.short	0x0050


	//----- nvinfo : EIATTR_SW_WAR
	.align		4
.L_220:
        /*0128*/ 	.byte	0x04, 0x36
        /*012a*/ 	.short	(.L_222 - .L_221)
.L_221:
        /*012c*/ 	.word	0x00000008
.L_222:


//--------------------- .nv.info._ZN3cub18CUB_300001_SM_10006detail10merge_sort30DeviceMergeSortPartitionKernelIN6thrust24THRUST_300001_SM_1000_NS6detail15normal_iteratorINS5_10device_ptrI4EdgeEEEEjN4cuda3std3__44lessIS9_EES9_EEvbT_PT2_T0_SK_PSK_T1_SK_i --------------------------
	.section	.nv.info._ZN3cub18CUB_300001_SM_10006detail10merge_sort30DeviceMergeSortPartitionKernelIN6thrust24THRUST_300001_SM_1000_NS6detail15normal_iteratorINS5_10device_ptrI4EdgeEEEEjN4cuda3std3__44lessIS9_EES9_EEvbT_PT2_T0_SK_PSK_T1_SK_i,"",@"SHT_CUDA_INFO"
	.sectionflags	@""
	.align	4


	//----- nvinfo : EIATTR_CUDA_API_VERSION
	.align		4
        /*0000*/ 	.byte	0x04, 0x37
        /*0002*/ 	.short	(.L_224 - .L_223)
.L_223:
        /*0004*/ 	.word	0x00000082


	//----- nvinfo : EIATTR_KPARAM_INFO
	.align		4
.L_224:
        /*0008*/ 	.byte	0x04, 0x17
        /*000a*/ 	.short	(.L_226 - .L_225)
.L_225:
        /*000c*/ 	.word	0x00000000
        /*0010*/ 	.short	0x0008
        /*0012*/ 	.short	0x0030
        /*0014*/ 	.byte	0x00, 0xf0, 0x11, 0x00


	//----- nvinfo : EIATTR_KPARAM_INFO
	.align		4
.L_226:
        /*0018*/ 	.byte	0x04, 0x17
        /*001a*/ 	.short	(.L_228 - .L_227)
.L_227:
        /*001c*/ 	.word	0x00000000
        /*0020*/ 	.short	0x0007
        /*0022*/ 	.short	0x002c
        /*0024*/ 	.byte	0x00, 0xf0, 0x11, 0x00


	//----- nvinfo : EIATTR_KPARAM_INFO
	.align		4
.L_228:
        /*0028*/ 	.byte	0x04, 0x17
        /*002a*/ 	.short	(.L_230 - .L_229)
.L_229:
        /*002c*/ 	.word	0x00000000
        /*0030*/ 	.short	0x0006
        /*0032*/ 	.short	0x0028
        /*0034*/ 	.byte	0x00, 0xf0, 0x05, 0x00


	//----- nvinfo : EIATTR_KPARAM_INFO
	.align		4
.L_230:
        /*0038*/ 	.byte	0x04, 0x17
        /*003a*/ 	.short	(.L_232 - .L_231)
.L_231:
        /*003c*/ 	.word	0x00000000
        /*0040*/ 	.short	0x0005
        /*0042*/ 	.short	0x0020
        /*0044*/ 	.byte	0x00, 0xf5, 0x21, 0x00


	//----- nvinfo : EIATTR_KPARAM_INFO
	.align		4
.L_232:
        /*0048*/ 	.byte	0x04, 0x17
        /*004a*/ 	.short	(.L_234 - .L_233)
.L_233:
        /*004c*/ 	.word	0x00000000
        /*0050*/ 	.short	0x0004
        /*0052*/ 	.short	0x001c
        /*0054*/ 	.byte	0x00, 0xf0, 0x11, 0x00


	//----- nvinfo : EIATTR_KPARAM_INFO
	.align		4
.L_234:
        /*0058*/ 	.byte	0x04, 0x17
        /*005a*/ 	.short	(.L_236 - .L_235)
.L_235:
        /*005c*/ 	.word	0x00000000
        /*0060*/ 	.short	0x0003
        /*0062*/ 	.short	0x0018
        /*0064*/ 	.byte	0x00, 0xf0, 0x11, 0x00


	//----- nvinfo : EIATTR_KPARAM_INFO
	.align		4
.L_236:
        /*0068*/ 	.byte	0x04, 0x17
        /*006a*/ 	.short	(.L_238 - .L_237)
.L_237:
        /*006c*/ 	.word	0x00000000
        /*0070*/ 	.short	0x0002
        /*0072*/ 	.short	0x0010
        /*0074*/ 	.byte	0x00, 0xf5, 0x21, 0x00


	//----- nvinfo : EIATTR_KPARAM_INFO
	.align		4
.L_238:
        /*0078*/ 	.byte	0x04, 0x17
        /*007a*/ 	.short	(.L_240 - .L_239)
.L_239:
        /*007c*/ 	.word	0x00000000
        /*0080*/ 	.short	0x0001
        /*0082*/ 	.short	0x0008
        /*0084*/ 	.byte	0x00, 0xf0, 0x21, 0x00


	//----- nvinfo : EIATTR_KPARAM_INFO
	.align		4
.L_240:
        /*0088*/ 	.byte	0x04, 0x17
        /*008a*/ 	.short	(.L_242 - .L_241)
.L_241:
        /*008c*/ 	.word	0x00000000
        /*0090*/ 	.short	0x0000
        /*0092*/ 	.short	0x0000
        /*0094*/ 	.byte	0x00, 0xf0, 0x05, 0x00


	//----- nvinfo : EIATTR_SPARSE_MMA_MASK
	.align		4
.L_242:
        /*0098*/ 	.byte	0x03, 0x50
        /*009a*/ 	.short	0x0000


	//----- nvinfo : EIATTR_MAXREG_COUNT
	.align		4
        /*009c*/ 	.byte	0x03, 0x1b
        /*009e*/ 	.short	0x00ff


	//----- nvinfo : EIATTR_MERCURY_ISA_VERSION
	.align		4
        /*00a0*/ 	.byte	0x03, 0x5f
        /*00a2*/ 	.short	0x0101


	//----- nvinfo : EIATTR_VRC_CTA_INIT_COUNT
	.align		4
        /*00a4*/ 	.byte	0x02, 0x4a
	.zero		1
	.zero		1


	//----- nvinfo : EIATTR_EXIT_INSTR_OFFSETS
	.align		4
        /*00a8*/ 	.byte	0x04, 0x1c
        /*00aa*/ 	.short	(.L_244 - .L_243)


	//   ....[0]....
.L_243:
        /*00ac*/ 	.word	0x00000070


	//   ....[1]....
        /*00b0*/ 	.word	0x000001e0


	//   ....[2]....
        /*00b4*/ 	.word	0x00000690


	//----- nvinfo : EIATTR_CRS_STACK_SIZE
	.align		4
.L_244:
        /*00b8*/ 	.byte	0x04, 0x1e
        /*00ba*/ 	.short	(.L_246 - .L_245)
.L_245:
        /*00bc*/ 	.word	0x00000000


	//----- nvinfo : EIATTR_CBANK_PARAM_SIZE
	.align		4
.L_246:
        /*00c0*/ 	.byte	0x03, 0x19
        /*00c2*/ 	.short	0x0034


	//----- nvinfo : EIATTR_PARAM_CBANK
	.align		4
        /*00c4*/ 	.byte	0x04, 0x0a
        /*00c6*/ 	.short	(.L_248 - .L_247)
	.align		4
.L_247:
        /*00c8*/ 	.word	index@(.nv.constant0._ZN3cub18CUB_300001_SM_10006detail10merge_sort30DeviceMergeSortPartitionKernelIN6thrust24THRUST_300001_SM_1000_NS6detail15normal_iteratorINS5_10device_ptrI4EdgeEEEEjN4cuda3std3__44lessIS9_EES9_EEvbT_PT2_T0_SK_PSK_T1_SK_i)
        /*00cc*/ 	.short	0x0380
        /*00ce*/ 	.short	0x0034


	//----- nvinfo : EIATTR_SW_WAR
	.align		4
.L_248:
        /*00d0*/ 	.byte	0x04, 0x36
        /*00d2*/ 	.short	(.L_250 - .L_249)
.L_249:
        /*00d4*/ 	.word	0x00000008
.L_250:


//--------------------- .nv.info._ZN3cub18CUB_300001_SM_10006detail10merge_sort30DeviceMergeSortBlockSortKernelINS2_10policy_hubIN6thrust24THRUST_300001_SM_1000_NS6detail15normal_iteratorINS6_10device_ptrI4EdgeEEEEE9Policy600ESC_PNS0_8NullTypeESC_SG_jN4cuda3std3__44lessISA_EESA_SF_EEvbT0_T1_T2_T3_T4_PT6_PT7_T5_NS1_7vsmem_tE --------------------------
	.section	.nv.info._ZN3cub18CUB_300001_SM_10006detail10merge_sort30DeviceMergeSortBlockSortKernelINS2_10policy_hubIN6thrust24THRUST_300001_SM_1000_NS6detail15normal_iteratorINS6_10device_ptrI4EdgeEEEEE9Policy600ESC_PNS0_8NullTypeESC_SG_jN4cuda3std3__44lessISA_EESA_SF_EEvbT0_T1_T2_T3_T4_PT6_PT7_T5_NS1_7vsmem_tE,"",@"SHT_CUDA_INFO"
	.sectionflags	@""
	.align	4


	//----- nvinfo : EIATTR_CUDA_API_VERSION
	.align		4
        /*0000*/ 	.byte	0x04, 0x37
        /*0002*/ 	.short	(.L_252 - .L_251)
.L_251:
        /*0004*/ 	.word	0x00000082


	//----- nvinfo : EIATTR_KPARAM_INFO
	.align		4
.L_252:
        /*0008*/ 	.byte	0x04, 0x17
        /*000a*/ 	.short	(.L_254 - .L_253)
.L_253:
        /*000c*/ 	.word	0x00000000
        /*0010*/ 	.short	0x0009
        /*0012*/ 	.short	0x0048
        /*0014*/ 	.byte	0x00, 0xf0, 0x21, 0x00


	//----- nvinfo : EIATTR_KPARAM_INFO
	.align		4
.L_254:
        /*0018*/ 	.byte	0x04, 0x17
        /*001a*/ 	.short	(.L_256 - .L_255)
.L_255:
        /*001c*/ 	.word	0x00000000
        /*0020*/ 	.short	0x0008
        /*0022*/ 	.short	0x0040
        /*0024*/ 	.byte	0x00, 0xf0, 0x05, 0x00


	//----- nvinfo : EIATTR_KPARAM_INFO
	.align		4
.L_256:
        /*0028*/ 	.byte	0x04, 0x17
        /*002a*/ 	.short	(.L_258 - .L_257)
.L_257:
        /*002c*/ 	.word	0x00000000
        /*0030*/ 	.short	0x0007
        /*0032*/ 	.short	0x0038
        /*0034*/ 	.byte	0x00, 0xf5, 0x21, 0x00


	//----- nvinfo : EIATTR_KPARAM_INFO
	.align		4
.L_258:
        /*0038*/ 	.byte	0x04, 0x17
        /*003a*/ 	.short	(.L_260 - .L_259)
.L_259:
        /*003c*/ 	.word	0x00000000
        /*0040*/ 	.short	0x0006
        /*0042*/ 	.short	0x0030
        /*0044*/ 	.byte	0x00, 0xf5, 0x21, 0x00


	//----- nvinfo : EIATTR_KPARAM_INFO
	.align		4
.L_260:
        /*0048*/ 	.byte	0x04, 0x17
        /*004a*/ 	.short	(.L_262 - .L_261)
.L_261:
        /*004c*/ 	.word	0x00000000
        /*0050*/ 	.short	0x0005
        /*0052*/ 	.short	0x0028
        /*0054*/ 	.byte	0x00, 0xf0, 0x11, 0x00


	//----- nvinfo : EIATTR_KPARAM_INFO
	.align		4
.L_262:
        /*0058*/ 	.byte	0x04, 0x17
        /*005a*/ 	.short	(.L_264 - .L_263)
.L_263:
        /*005c*/ 	.word	0x00000000
        /*0060*/ 	.short	0x0004
        /*0062*/ 	.short	0x0020
        /*0064*/ 	.byte	0x00, 0xf5, 0x21, 0x00


	//----- nvinfo : EIATTR_KPARAM_INFO
	.align		4
.L_264:
        /*0068*/ 	.byte	0x04, 0x17
        /*006a*/ 	.short	(.L_266 - .L_265)
.L_265:
        /*006c*/ 	.word	0x00000000
        /*0070*/ 	.short	0x0003
        /*0072*/ 	.short	0x0018
        /*0074*/ 	.byte	0x00, 0xf0, 0x21, 0x00


	//----- nvinfo : EIATTR_KPARAM_INFO
	.align		4
.L_266:
        /*0078*/ 	.byte	0x04, 0x17
        /*007a*/ 	.short	(.L_268 - .L_267)
.L_267:
        /*007c*/ 	.word	0x00000000
        /*0080*/ 	.short	0x0002
        /*0082*/ 	.short	0x0010
        /*0084*/ 	.byte	0x00, 0xf5, 0x21, 0x00


	//----- nvinfo : EIATTR_KPARAM_INFO
	.align		4
.L_268:
        /*0088*/ 	.byte	0x04, 0x17
        /*008a*/ 	.short	(.L_270 - .L_269)
.L_269:
        /*008c*/ 	.word	0x00000000
        /*0090*/ 	.short	0x0001
        /*0092*/ 	.short	0x0008
        /*0094*/ 	.byte	0x00, 0xf0, 0x21, 0x00


	//----- nvinfo : EIATTR_KPARAM_INFO
	.align		4
.L_270:
        /*0098*/ 	.byte	0x04, 0x17
        /*009a*/ 	.short	(.L_272 - .L_271)
.L_271:
        /*009c*/ 	.word	0x00000000
        /*00a0*/ 	.short	0x0000
        /*00a2*/ 	.short	0x0000
        /*00a4*/ 	.byte	0x00, 0xf0, 0x05, 0x00


	//----- nvinfo : EIATTR_SPARSE_MMA_MASK
	.align		4
.L_272:
        /*00a8*/ 	.byte	0x03, 0x50
        /*00aa*/ 	.short	0x0000


	//----- nvinfo : EIATTR_MAXREG_COUNT
	.align		4
        /*00ac*/ 	.byte	0x03, 0x1b
        /*00ae*/ 	.short	0x00ff


	//----- nvinfo : EIATTR_NUM_BARRIERS
	.align		4
        /*00b0*/ 	.byte	0x02, 0x4c
        /*00b2*/ 	.byte	0x01
	.zero		1


	//----- nvinfo : EIATTR_MERCURY_ISA_VERSION
	.align		4
        /*00b4*/ 	.byte	0x03, 0x5f
        /*00b6*/ 	.short	0x0101


	//----- nvinfo : EIATTR_COOP_GROUP_MASK_REGIDS
	.align		4
        /*00b8*/ 	.byte	0x04, 0x29
        /*00ba*/ 	.short	(.L_274 - .L_273)


	//   ....[0]....
.L_273:
        /*00bc*/ 	.word	0xffffffff


	//   ....[1]....
        /*00c0*/ 	.word	0xffffffff


	//   ....[2]....
        /*00c4*/ 	.word	0xffffffff


	//   ....[3]....
        /*00c8*/ 	.word	0xffffffff


	//   ....[4]....
        /*00cc*/ 	.word	0xffffffff


	//   ....[5]....
        /*00d0*/ 	.word	0xffffffff


	//----- nvinfo : EIATTR_COOP_GROUP_INSTR_OFFSETS
	.align		4
.L_274:
        /*00d4*/ 	.byte	0x04, 0x28
        /*00d6*/ 	.short	(.L_276 - .L_275)


	//   ....[0]....
.L_275:
        /*00d8*/ 	.word	0x00000260


	//   ....[1]....
        /*00dc*/ 	.word	0x00000b10


	//   ....[2]....
        /*00e0*/ 	.word	0x00000ce0


	//   ....[3]....
        /*00e4*/ 	.word	0x000010b0


	//   ....[4]....
        /*00e8*/ 	.word	0x00001a30


	//   ....[5]....
        /*00ec*/ 	.word	0x00001c50


	//----- nvinfo : EIATTR_VRC_CTA_INIT_COUNT
	.align		4
.L_276:
        /*00f0*/ 	.byte	0x02, 0x4a
	.zero		1
	.zero		1


	//----- nvinfo : EIATTR_EXIT_INSTR_OFFSETS
	.align		4
        /*00f4*/ 	.byte	0x04, 0x1c
        /*00f6*/ 	.short	(.L_278 - .L_277)


	//   ....[0]....
.L_277:
        /*00f8*/ 	.word	0x00000c70


	//   ....[1]....
        /*00fc*/ 	.word	0x00000de0


	//   ....[2]....
        /*0100*/ 	.word	0x00001ba0


	//   ....[3]....
        /*0104*/ 	.word	0x00001be0


	//   ....[4]....
        /*0108*/ 	.word	0x00001da0


	//   ....[5]....
        /*010c*/ 	.word	0x00001de0


	//----- nvinfo : EIATTR_MAX_THREADS
	.align		4
.L_278:
        /*0110*/ 	.byte	0x04, 0x05
        /*0112*/ 	.short	(.L_280 - .L_279)
.L_279:
        /*0114*/ 	.word	0x00000100
        /*0118*/ 	.word	0x00000001
        /*011c*/ 	.word	0x00000001


	//----- nvinfo : EIATTR_CRS_STACK_SIZE
	.align		4
.L_280:
        /*0120*/ 	.byte	0x04, 0x1e
        /*0122*/ 	.short	(.L_282 - .L_281)
.L_281:
        /*0124*/ 	.word	0x00000000


	//----- nvinfo : EIATTR_CBANK_PARAM_SIZE
	.align		4
.L_282:
        /*0128*/ 	.byte	0x03, 0x19
        /*012a*/ 	.short	0x0050


	//----- nvinfo : EIATTR_PARAM_CBANK
	.align		4
        /*012c*/ 	.byte	0x04, 0x0a
        /*012e*/ 	.short	(.L_284 - .L_283)
	.align		4
.L_283:
        /*0130*/ 	.word	index@(.nv.constant0._ZN3cub18CUB_300001_SM_10006detail10merge_sort30DeviceMergeSortBlockSortKernelINS2_10policy_hubIN6thrust24THRUST_300001_SM_1000_NS6detail15normal_iteratorINS6_10device_ptrI4EdgeEEEEE9Policy600ESC_PNS0_8NullTypeESC_SG_jN4cuda3std3__44lessISA_EESA_SF_EEvbT0_T1_T2_T3_T4_PT6_PT7_T5_NS1_7vsmem_tE)
        /*0134*/ 	.short	0x0380
        /*0136*/ 	.short	0x0050


	//----- nvinfo : EIATTR_SW_WAR
	.align		4
.L_284:
        /*0138*/ 	.byte	0x04, 0x36
        /*013a*/ 	.short	(.L_286 - .L_285)
.L_285:
        /*013c*/ 	.word	0x00000008
.L_286:


//--------------------- .nv.info._ZN3cub18CUB_300001_SM_10006detail11EmptyKernelIvEEvv --------------------------
	.section	.nv.info._ZN3cub18CUB_300001_SM_10006detail11EmptyKernelIvEEvv,"",@"SHT_CUDA_INFO"
	.sectionflags	@""
	.align	4


	//----- nvinfo : EIATTR_CUDA_API_VERSION
	.align		4
        /*0000*/ 	.byte	0x04, 0x37
        /*0002*/ 	.short	(.L_288 - .L_287)
.L_287:
        /*0004*/ 	.word	0x00000082


	//----- nvinfo : EIATTR_SPARSE_MMA_MASK
	.align		4
.L_288:
        /*0008*/ 	.byte	0x03, 0x50
        /*000a*/ 	.short	0x0000


	//----- nvinfo : EIATTR_MAXREG_COUNT
	.align		4
        /*000c*/ 	.byte	0x03, 0x1b
        /*000e*/ 	.short	0x00ff


	//----- nvinfo : EIATTR_MERCURY_ISA_VERSION
	.align		4
        /*0010*/ 	.byte	0x03, 0x5f
        /*0012*/ 	.short	0x0101


	//----- nvinfo : EIATTR_VRC_CTA_INIT_COUNT
	.align		4
        /*0014*/ 	.byte	0x02, 0x4a
	.zero		1
	.zero		1


	//----- nvinfo : EIATTR_EXIT_INSTR_OFFSETS
	.align		4
        /*0018*/ 	.byte	0x04, 0x1c
        /*001a*/ 	.short	(.L_290 - .L_289)


	//   ....[0]....
.L_289:
        /*001c*/ 	.word	0x00000010


	//----- nvinfo : EIATTR_SW_WAR
	.align		4
.L_290:
        /*0020*/ 	.byte	0x04, 0x36
        /*0022*/ 	.short	(.L_292 - .L_291)
.L_291:
        /*0024*/ 	.word	0x00000008
.L_292:


//--------------------- .nv.callgraph             --------------------------
	.section	.nv.callgraph,"",@"SHT_CUDA_CALLGRAPH"
	.align	4
	.sectionentsize	8
	.align		4
        /*0000*/ 	.word	0x00000000
	.align		4
        /*0004*/ 	.word	0xffffffff
	.align		4
        /*0008*/ 	.word	0x00000000
	.align		4
        /*000c*/ 	.word	0xfffffffe
	.align		4
        /*0010*/ 	.word	0x00000000
	.align		4
        /*0014*/ 	.word	0xfffffffd
	.align		4
        /*0018*/ 	.word	0x00000000
	.align		4
        /*001c*/ 	.word	0xfffffffc


//--------------------- .nv.constant4             --------------------------
	.section	.nv.constant4,"a",@progbits
	.align	8
	.align		8
.nv.constant4:
        /*0000*/ 	.dword	_ZN30_INTERNAL_3a03788f_4_k_cu_main4cuda3std3__45__cpo5beginE
	.align		8
        /*0008*/ 	.dword	_ZN30_INTERNAL_3a03788f_4_k_cu_main4cuda3std3__45__cpo3endE
	.align		8
        /*0010*/ 	.dword	_ZN30_INTERNAL_3a03788f_4_k_cu_main4cuda3std3__45__cpo6cbeginE
	.align		8
        /*0018*/ 	.dword	_ZN30_INTERNAL_3a03788f_4_k_cu_main4cuda3std3__45__cpo4cendE
	.align		8
        /*0020*/ 	.dword	_ZN30_INTERNAL_3a03788f_4_k_cu_main4cuda3std3__45__cpo6rbeginE
	.align		8
        /*0028*/ 	.dword	_ZN30_INTERNAL_3a03788f_4_k_cu_main4cuda3std3__45__cpo4rendE
	.align		8
        /*0030*/ 	.dword	_ZN30_INTERNAL_3a03788f_4_k_cu_main4cuda3std3__45__cpo7crbeginE
	.align		8
        /*0038*/ 	.dword	_ZN30_INTERNAL_3a03788f_4_k_cu_main4cuda3std3__45__cpo5crendE
	.align		8
        /*0040*/ 	.dword	_ZN30_INTERNAL_3a03788f_4_k_cu_main4cuda3std3__432_GLOBAL__N__3a03788f_4_k_cu_main6ignoreE
	.align		8
        /*0048*/ 	.dword	_ZN30_INTERNAL_3a03788f_4_k_cu_main4cuda3std3__419piecewise_constructE
	.align		8
        /*0050*/ 	.dword	_ZN30_INTERNAL_3a03788f_4_k_cu_main4cuda3std3__48in_placeE
	.align		8
        /*0058*/ 	.dword	_ZN30_INTERNAL_3a03788f_4_k_cu_main4cuda3std3__420unreachable_sentinelE
	.align		8
        /*0060*/ 	.dword	_ZN30_INTERNAL_3a03788f_4_k_cu_main4cuda3std3__47nulloptE
	.align		8
        /*0068*/ 	.dword	_ZN30_INTERNAL_3a03788f_4_k_cu_main4cuda3std3__48unexpectE
	.align		8
        /*0070*/ 	.dword	_ZN30_INTERNAL_3a03788f_4_k_cu_main4cuda3std6ranges3__45__cpo4swapE
	.align		8
        /*0078*/ 	.dword	_ZN30_INTERNAL_3a03788f_4_k_cu_main4cuda3std6ranges3__45__cpo9iter_moveE
	.align		8
        /*0080*/ 	.dword	_ZN30_INTERNAL_3a03788f_4_k_cu_main4cuda3std6ranges3__45__cpo5beginE
	.align		8
        /*0088*/ 	.dword	_ZN30_INTERNAL_3a03788f_4_k_cu_main4cuda3std6ranges3__45__cpo3endE
	.align		8
        /*0090*/ 	.dword	_ZN30_INTERNAL_3a03788f_4_k_cu_main4cuda3std6ranges3__45__cpo6cbeginE
	.align		8
        /*0098*/ 	.dword	_ZN30_INTERNAL_3a03788f_4_k_cu_main4cuda3std6ranges3__45__cpo4cendE
	.align		8
        /*00a0*/ 	.dword	_ZN30_INTERNAL_3a03788f_4_k_cu_main4cuda3std6ranges3__45__cpo7advanceE
	.align		8
        /*00a8*/ 	.dword	_ZN30_INTERNAL_3a03788f_4_k_cu_main4cuda3std6ranges3__45__cpo9iter_swapE
	.align		8
        /*00b0*/ 	.dword	_ZN30_INTERNAL_3a03788f_4_k_cu_main4cuda3std6ranges3__45__cpo4nextE
	.align		8
        /*00b8*/ 	.dword	_ZN30_INTERNAL_3a03788f_4_k_cu_main4cuda3std6ranges3__45__cpo4prevE
	.align		8
        /*00c0*/ 	.dword	_ZN30_INTERNAL_3a03788f_4_k_cu_main4cuda3std6ranges3__45__cpo4dataE
	.align		8
        /*00c8*/ 	.dword	_ZN30_INTERNAL_3a03788f_4_k_cu_main4cuda3std6ranges3__45__cpo5cdataE
	.align		8
        /*00d0*/ 	.dword	_ZN30_INTERNAL_3a03788f_4_k_cu_main4cuda3std6ranges3__45__cpo4sizeE
	.align		8
        /*00d8*/ 	.dword	_ZN30_INTERNAL_3a03788f_4_k_cu_main4cuda3std6ranges3__45__cpo5ssizeE
	.align		8
        /*00e0*/ 	.dword	_ZN30_INTERNAL_3a03788f_4_k_cu_main4cuda3std6ranges3__45__cpo8distanceE
	.align		8
        /*00e8*/ 	.dword	_ZN30_INTERNAL_3a03788f_4_k_cu_main6thrust24THRUST_300001_SM_1000_NS8cuda_cub3parE
	.align		8
        /*00f0*/ 	.dword	_ZN30_INTERNAL_3a03788f_4_k_cu_main6thrust24THRUST_300001_SM_1000_NS8cuda_cub10par_nosyncE
	.align		8
        /*00f8*/ 	.dword	_ZN30_INTERNAL_3a03788f_4_k_cu_main6thrust24THRUST_300001_SM_1000_NS6system6detail10sequential3seqE
	.align		8
        /*0100*/ 	.dword	_ZN30_INTERNAL_3a03788f_4_k_cu_main6thrust24THRUST_300001_SM_1000_NS6system3cpp3parE
	.align		8
        /*0108*/ 	.dword	_ZN30_INTERNAL_3a03788f_4_k_cu_main6thrust24THRUST_300001_SM_1000_NS12placeholders2_1E
	.align		8
        /*0110*/ 	.dword	_ZN30_INTERNAL_3a03788f_4_k_cu_main6thrust24THRUST_300001_SM_1000_NS12placeholders2_2E
	.align		8
        /*0118*/ 	.dword	_ZN30_INTERNAL_3a03788f_4_k_cu_main6thrust24THRUST_300001_SM_1000_NS12placeholders2_3E
	.align		8
        /*0120*/ 	.dword	_ZN30_INTERNAL_3a03788f_4_k_cu_main6thrust24THRUST_300001_SM_1000_NS12placeholders2_4E
	.align		8
        /*0128*/ 	.dword	_ZN30_INTERNAL_3a03788f_4_k_cu_main6thrust24THRUST_300001_SM_1000_NS12placeholders2_5E
	.align		8
        /*0130*/ 	.dword	_ZN30_INTERNAL_3a03788f_4_k_cu_main6thrust24THRUST_300001_SM_1000_NS12placeholders2_6E
	.align		8
        /*0138*/ 	.dword	_ZN30_INTERNAL_3a03788f_4_k_cu_main6thrust24THRUST_300001_SM_1000_NS12placeholders2_7E
	.align		8
        /*0140*/ 	.dword	_ZN30_INTERNAL_3a03788f_4_k_cu_main6thrust24THRUST_300001_SM_1000_NS12placeholders2_8E
	.align		8
        /*0148*/ 	.dword	_ZN30_INTERNAL_3a03788f_4_k_cu_main6thrust24THRUST_300001_SM_1000_NS12placeholders2_9E
	.align		8
        /*0150*/ 	.dword	_ZN30_INTERNAL_3a03788f_4_k_cu_main6thrust24THRUST_300001_SM_1000_NS12placeholders3_10E
	.align		8
        /*0158*/ 	.dword	_ZN30_INTERNAL_3a03788f_4_k_cu_main6thrust24THRUST_300001_SM_1000_NS3seqE
	.align		8
        /*0160*/ 	.dword	_ZN30_INTERNAL_3a03788f_4_k_cu_main6thrust24THRUST_300001_SM_1000_NS6deviceE


//--------------------- .text._ZN3cub18CUB_300001_SM_10006detail10merge_sort26DeviceMergeSortMergeKernelINS2_10policy_hubIN6thrust24THRUST_300001_SM_1000_NS6detail15normal_iteratorINS6_10device_ptrI4EdgeEEEEE9Policy600ESC_PNS0_8NullTypeESC_SG_mN4cuda3std3__44lessISA_EESA_SF_EEvbT2_T3_T4_PT6_PT7_T5_PSO_SO_NS1_7vsmem_tE --------------------------
	.section	.text._ZN3cub18CUB_300001_SM_10006detail10merge_sort26DeviceMergeSortMergeKernelINS2_10policy_hubIN6thrust24THRUST_300001_SM_1000_NS6detail15normal_iteratorINS6_10device_ptrI4EdgeEEEEE9Policy600ESC_PNS0_8NullTypeESC_SG_mN4cuda3std3__44lessISA_EESA_SF_EEvbT2_T3_T4_PT6_PT7_T5_PSO_SO_NS1_7vsmem_tE,"ax",@progbits
	.align	128
        .global         _ZN3cub18CUB_300001_SM_10006detail10merge_sort26DeviceMergeSortMergeKernelINS2_10policy_hubIN6thrust24THRUST_300001_SM_1000_NS6detail15normal_iteratorINS6_10device_ptrI4EdgeEEEEE9Policy600ESC_PNS0_8NullTypeESC_SG_mN4cuda3std3__44lessISA_EESA_SF_EEvbT2_T3_T4_PT6_PT7_T5_PSO_SO_NS1_7vsmem_tE
        .type           _ZN3cub18CUB_300001_SM_10006detail10merge_sort26DeviceMergeSortMergeKernelINS2_10policy_hubIN6thrust24THRUST_300001_SM_1000_NS6detail15normal_iteratorINS6_10device_ptrI4EdgeEEEEE9Policy600ESC_PNS0_8NullTypeESC_SG_mN4cuda3std3__44lessISA_EESA_SF_EEvbT2_T3_T4_PT6_PT7_T5_PSO_SO_NS1_7vsmem_tE,@function
        .size           _ZN3cub18CUB_300001_SM_10006detail10merge_sort26DeviceMergeSortMergeKernelINS2_10policy_hubIN6thrust24THRUST_300001_SM_1000_NS6detail15normal_iteratorINS6_10device_ptrI4EdgeEEEEE9Policy600ESC_PNS0_8NullTypeESC_SG_mN4cuda3std3__44lessISA_EESA_SF_EEvbT2_T3_T4_PT6_PT7_T5_PSO_SO_NS1_7vsmem_tE,(.L_x_79 - _ZN3cub18CUB_300001_SM_10006detail10merge_sort26DeviceMergeSortMergeKernelINS2_10policy_hubIN6thrust24THRUST_300001_SM_1000_NS6detail15normal_iteratorINS6_10device_ptrI4EdgeEEEEE9Policy600ESC_PNS0_8NullTypeESC_SG_mN4cuda3std3__44lessISA_EESA_SF_EEvbT2_T3_T4_PT6_PT7_T5_PSO_SO_NS1_7vsmem_tE)
        .other          _ZN3cub18CUB_300001_SM_10006detail10merge_sort26DeviceMergeSortMergeKernelINS2_10policy_hubIN6thrust24THRUST_300001_SM_1000_NS6detail15normal_iteratorINS6_10device_ptrI4EdgeEEEEE9Policy600ESC_PNS0_8NullTypeESC_SG_mN4cuda3std3__44lessISA_EESA_SF_EEvbT2_T3_T4_PT6_PT7_T5_PSO_SO_NS1_7vsmem_tE,@"STO_CUDA_ENTRY STV_DEFAULT"
_ZN3cub18CUB_300001_SM_10006detail10merge_sort26DeviceMergeSortMergeKernelINS2_10policy_hubIN6thrust24THRUST_300001_SM_1000_NS6detail15normal_iteratorINS6_10device_ptrI4EdgeEEEEE9Policy600ESC_PNS0_8NullTypeESC_SG_mN4cuda3std3__44lessISA_EESA_SF_EEvbT2_T3_T4_PT6_PT7_T5_PSO_SO_NS1_7vsmem_tE:
.text._ZN3cub18CUB_300001_SM_10006detail10merge_sort26DeviceMergeSortMergeKernelINS2_10policy_hubIN6thrust24THRUST_300001_SM_1000_NS6detail15normal_iteratorINS6_10device_ptrI4EdgeEEEEE9Policy600ESC_PNS0_8NullTypeESC_SG_mN4cuda3std3__44lessISA_EESA_SF_EEvbT2_T3_T4_PT6_PT7_T5_PSO_SO_NS1_7vsmem_tE:
[----:B------:R-:W-:Y:S01]  /*0000*/  LDC R1, c[0x0][0x37c] ;  /* 0x0000df00ff017b82 */ /* 0x000fe20000000800 */
[----:B------:R-:W0:Y:S01]  /*0010*/  S2R R0, SR_CTAID.X ;  /* 0x0000000000007919 */ /* 0x000e220000002500 */
[----:B------:R-:W1:Y:S06]  /*0020*/  LDCU UR4, c[0x0][0x370] ;  /* 0x00006e00ff0477ac */ /* 0x000e6c0008000800 */
[----:B------:R-:W2:Y:S01]  /*0030*/  LDC.64 R4, c[0x0][0x3c0] ;  /* 0x0000f000ff047b82 */ /* 0x000ea20000000a00 */
[----:B------:R-:W3:Y:S01]  /*0040*/  S2R R2, SR_TID.X ;  /* 0x0000000000027919 */ /* 0x000ee20000002100 */
[----:B------:R-:W4:Y:S01]  /*0050*/  LDCU.64 UR6, c[0x0][0x358] ;  /* 0x00006b00ff0677ac */ /* 0x000f220008000a00 */
[----:B-1----:R-:W-:-:S06]  /*0060*/  UIADD3 UR4, UPT, UPT, UR4, -0x1, URZ ;  /* 0xffffffff04047890 */ /* 0x002fcc000fffe0ff */
[----:B0-----:R-:W-:-:S13]  /*0070*/  ISETP.GE.U32.AND P0, PT, R0, UR4, PT ;  /* 0x0000000400007c0c */ /* 0x001fda000bf06070 */
[----:B---34-:R-:W-:Y:S05]  /*0080*/  @P0 BRA `(.L_x_0) ;  /* 0x0000001000500947 */ /* 0x018fea0003800000 */
[----:B------:R-:W0:Y:S01]  /*0090*/  LDC.64 R18, c[0x0][0x3b8] ;  /* 0x0000ee00ff127b82 */ /* 0x000e220000000a00 */
[----:B--2---:R-:W-:-:S07]  /*00a0*/  IADD3 R11, P3, PT, RZ, -R4, RZ ;  /* 0x80000004ff0b7210 */ /* 0x004fce0007f7e0ff */
[----:B------:R-:W1:Y:S01]  /*00b0*/  LDC.64 R8, c[0x0][0x398] ;  /* 0x0000e600ff087b82 */ /* 0x000e620000000a00 */
[----:B------:R-:W-:Y:S01]  /*00c0*/  IMAD.WIDE.U32 R16, R4, 0x100, RZ ;  /* 0x0000010004107825 */ /* 0x000fe200078e00ff */
[----:B------:R-:W2:Y:S01]  /*00d0*/  LDCU.U8 UR4, c[0x0][0x380] ;  /* 0x00007000ff0477ac */ /* 0x000ea20008000000 */
[----:B0-----:R-:W-:-:S04]  /*00e0*/  LEA R18, P0, R0, R18, 0x3 ;  /* 0x0000001200127211 */ /* 0x001fc800078018ff */
[----:B------:R-:W-:-:S05]  /*00f0*/  LEA.HI.X R19, R0, R19, RZ, 0x3, P0 ;  /* 0x0000001300137211 */ /* 0x000fca00000f1cff */
[----:B------:R-:W3:Y:S04]  /*0100*/  LDG.E.64 R14, desc[UR6][R18.64+0x8] ;  /* 0x00000806120e7981 */ /* 0x000ee8000c1e1b00 */
[----:B------:R-:W4:Y:S01]  /*0110*/  LDG.E.64 R6, desc[UR6][R18.64] ;  /* 0x0000000612067981 */ /* 0x000f22000c1e1b00 */
[-C--:B------:R-:W-:Y:S01]  /*0120*/  LOP3.LUT R21, R11, R0.reuse, RZ, 0xc0, !PT ;  /* 0x000000000b157212 */ /* 0x080fe200078ec0ff */
[----:B------:R-:W-:Y:S01]  /*0130*/  IMAD.SHL.U32 R3, R5, 0x100, RZ ;  /* 0x0000010005037824 */ /* 0x000fe200078e00ff */
[----:B------:R-:W-:Y:S01]  /*0140*/  LOP3.LUT R4, R11, R0, RZ, 0xfc, !PT ;  /* 0x000000000b047212 */ /* 0x000fe200078efcff */
[----:B------:R-:W-:Y:S01]  /*0150*/  IMAD.X R20, RZ, RZ, ~R5, P3 ;  /* 0x000000ffff147224 */ /* 0x000fe200018e0e05 */
[C---:B------:R-:W-:Y:S01]  /*0160*/  SHF.L.U64.HI R11, R21.reuse, 0x9, RZ ;  /* 0x00000009150b7819 */ /* 0x040fe200000102ff */
[----:B------:R-:W-:Y:S01]  /*0170*/  IMAD.SHL.U32 R13, R21, 0x200, RZ ;  /* 0x00000200150d7824 */ /* 0x000fe200078e00ff */
[----:B------:R-:W-:Y:S01]  /*0180*/  LOP3.LUT R12, R16, 0xfffffe00, RZ, 0xc0, !PT ;  /* 0xfffffe00100c7812 */ /* 0x000fe200078ec0ff */
[----:B------:R-:W-:Y:S01]  /*0190*/  IMAD.IADD R10, R17, 0x1, R3 ;  /* 0x00000001110a7824 */ /* 0x000fe200078e0203 */
[----:B------:R-:W-:Y:S01]  /*01a0*/  ISETP.NE.U32.AND P1, PT, R4, -0x1, PT ;  /* 0xffffffff0400780c */ /* 0x000fe20003f25070 */
[----:B--2---:R-:W-:Y:S01]  /*01b0*/  UPRMT UR4, UR4, 0x8880, URZ ;  /* 0x0000888004047896 */ /* 0x004fe200080000ff */
[----:B------:R-:W-:-:S02]  /*01c0*/  ACQBULK ;  /* 0x000000000000782e */ /* 0x000fc40000000000 */
[----:B------:R-:W-:Y:S01]  /*01d0*/  ISETP.NE.AND.EX P1, PT, R20, -0x1, PT, P1 ;  /* 0xffffffff1400780c */ /* 0x000fe20003f25310 */
[----:B------:R-:W-:Y:S01]  /*01e0*/  UISETP.NE.AND UP0, UPT, UR4, URZ, UPT ;  /* 0x000000ff0400728c */ /* 0x000fe2000bf05270 */
[----:B---3--:R-:W-:Y:S02]  /*01f0*/  IADD3 R3, P0, PT, R14, -R13, RZ ;  /* 0x8000000d0e037210 */ /* 0x008fe40007f1e0ff */
[----:B------:R-:W-:Y:S02]  /*0200*/  IADD3 R14, P2, PT, R0, -R21, RZ ;  /* 0x80000015000e7210 */ /* 0x000fe40007f5e0ff */
[----:B----4-:R-:W-:Y:S01]  /*0210*/  IADD3 R4, P3, PT, R6, -R13, RZ ;  /* 0x8000000d06047210 */ /* 0x010fe20007f7e0ff */
[--C-:B------:R-:W-:Y:S01]  /*0220*/  IMAD.X R17, R15, 0x1, ~R11.reuse, P0 ;  /* 0x000000010f117824 */ /* 0x100fe200000e0e0b */
[----:B-1----:R-:W-:Y:S01]  /*0230*/  IADD3 R15, P4, PT, -R13, R8, RZ ;  /* 0x000000080d0f7210 */ /* 0x002fe20007f9e1ff */
[----:B------:R-:W-:Y:S01]  /*0240*/  IMAD.X R19, RZ, RZ, -0x1, P2 ;  /* 0xffffffffff137424 */ /* 0x000fe200010e06ff */
[C---:B------:R-:W-:Y:S01]  /*0250*/  ISETP.NE.U32.AND P0, PT, R14.reuse, -0x1, PT ;  /* 0xffffffff0e00780c */ /* 0x040fe20003f05070 */
[----:B------:R-:W-:Y:S01]  /*0260*/  IMAD.MOV.U32 R8, RZ, RZ, 0x1ff ;  /* 0x000001ffff087424 */ /* 0x000fe200078e00ff */
[----:B------:R-:W-:Y:S01]  /*0270*/  ISETP.GT.U32.AND P2, PT, R15, R12, PT ;  /* 0x0000000c0f00720c */ /* 0x000fe20003f44070 */
[----:B------:R-:W-:Y:S01]  /*0280*/  IMAD.X R9, R9, 0x1, ~R11, P4 ;  /* 0x0000000109097824 */ /* 0x000fe200020e0e0b */
[----:B------:R-:W-:Y:S01]  /*0290*/  ISETP.NE.AND.EX P0, PT, R19, -0x1, PT, P0 ;  /* 0xffffffff1300780c */ /* 0x000fe20003f05300 */
[C---:B------:R-:W-:Y:S01]  /*02a0*/  IMAD.SHL.U32 R5, R14.reuse, 0x200, RZ ;  /* 0x000002000e057824 */ /* 0x040fe200078e00ff */
[----:B------:R-:W-:Y:S01]  /*02b0*/  SHF.L.U64.HI R18, R14, 0x9, R19 ;  /* 0x000000090e127819 */ /* 0x000fe20000010213 */
[----:B------:R-:W-:Y:S01]  /*02c0*/  IMAD.X R16, R7, 0x1, ~R11, P3 ;  /* 0x0000000107107824 */ /* 0x000fe200018e0e0b */
[----:B------:R-:W-:-:S02]  /*02d0*/  SEL R8, R8, 0x200, !P0 ;  /* 0x0000020008087807 */ /* 0x000fc40004000000 */
[----:B------:R-:W-:Y:S02]  /*02e0*/  ISETP.GT.U32.AND.EX P0, PT, R9, R10, PT, P2 ;  /* 0x0000000a0900720c */ /* 0x000fe40003f04120 */
[----:B------:R-:W-:Y:S02]  /*02f0*/  IADD3 R14, P2, PT, -R4, R5, RZ ;  /* 0x00000005040e7210 */ /* 0x000fe40007f5e1ff */
[----:B------:R-:W-:Y:S02]  /*0300*/  IADD3 R5, P3, P4, -R3, R8, R5 ;  /* 0x0000000803057210 */ /* 0x000fe40007c7e105 */
[----:B------:R-:W-:Y:S01]  /*0310*/  SEL R19, R15, R12, P0 ;  /* 0x0000000c0f137207 */ /* 0x000fe20000000000 */
[----:B------:R-:W-:Y:S01]  /*0320*/  IMAD.X R16, R18, 0x1, ~R16, P2 ;  /* 0x0000000112107824 */ /* 0x000fe200010e0e10 */
[----:B------:R-:W-:Y:S02]  /*0330*/  IADD3.X R17, PT, PT, ~R17, RZ, R18, P3, P4 ;  /* 0x000000ff11117210 */ /* 0x000fe40001fe8512 */
[----:B------:R-:W-:-:S02]  /*0340*/  SEL R21, R9, R10, P0 ;  /* 0x0000000a09157207 */ /* 0x000fc40000000000 */
[----:B------:R-:W-:Y:S02]  /*0350*/  IADD3 R18, P0, PT, R19, -R12, RZ ;  /* 0x8000000c13127210 */ /* 0x000fe40007f1e0ff */
[----:B------:R-:W-:Y:S02]  /*0360*/  SEL R5, R12, R5, !P1 ;  /* 0x000000050c057207 */ /* 0x000fe40004800000 */
[----:B------:R-:W-:Y:S01]  /*0370*/  SEL R8, R10, R17, !P1 ;  /* 0x000000110a087207 */ /* 0x000fe20004800000 */
[----:B------:R-:W-:Y:S01]  /*0380*/  IMAD.X R17, R21, 0x1, ~R10, P0 ;  /* 0x0000000115117824 */ /* 0x000fe200000e0e0a */
[----:B------:R-:W-:Y:S02]  /*0390*/  ISETP.LT.U32.AND P2, PT, R12, R15, PT ;  /* 0x0000000f0c00720c */ /* 0x000fe40003f41070 */
[-C--:B------:R-:W-:Y:S02]  /*03a0*/  ISETP.LT.U32.AND P3, PT, R14, R18.reuse, PT ;  /* 0x000000120e00720c */ /* 0x080fe40003f61070 */
[----:B------:R-:W-:-:S02]  /*03b0*/  ISETP.LT.U32.AND P0, PT, R5, R18, PT ;  /* 0x000000120500720c */ /* 0x000fc40003f01070 */
[----:B------:R-:W-:Y:S02]  /*03c0*/  ISETP.LT.U32.AND.EX P2, PT, R10, R9, PT, P2 ;  /* 0x000000090a00720c */ /* 0x000fe40003f41120 */
[-C--:B------:R-:W-:Y:S02]  /*03d0*/  ISETP.LT.U32.AND.EX P3, PT, R16, R17.reuse, PT, P3 ;  /* 0x000000111000720c */ /* 0x080fe40003f61130 */
[----:B------:R-:W-:Y:S02]  /*03e0*/  ISETP.LT.U32.AND.EX P0, PT, R8, R17, PT, P0 ;  /* 0x000000110800720c */ /* 0x000fe40003f01100 */
[----:B------:R-:W-:Y:S02]  /*03f0*/  @!P1 SEL R3, R12, R15, P2 ;  /* 0x0000000f0c039207 */ /* 0x000fe40001000000 */
[-C--:B------:R-:W-:Y:S02]  /*0400*/  SEL R14, R14, R18.reuse, P3 ;  /* 0x000000120e0e7207 */ /* 0x080fe40001800000 */
[----:B------:R-:W-:Y:S01]  /*0410*/  SEL R5, R5, R18, P0 ;  /* 0x0000001205057207 */ /* 0x000fe20000000000 */
[----:B------:R-:W-:Y:S01]  /*0420*/  IMAD.IADD R3, R3, 0x1, -R4 ;  /* 0x0000000103037824 */ /* 0x000fe200078e0a04 */
[----:B------:R-:W-:-:S03]  /*0430*/  SEL R15, R16, R17, P3 ;  /* 0x00000011100f7207 */ /* 0x000fc60001800000 */
[----:B------:R-:W-:Y:S01]  /*0440*/  IMAD.IADD R4, R5, 0x1, -R14 ;  /* 0x0000000105047824 */ /* 0x000fe200078e0a0e */
[----:B------:R-:W-:Y:S06]  /*0450*/  BRA.U !UP0, `(.L_x_1) ;  /* 0x00000001087c7547 */ /* 0x000fec000b800000 */
[----:B------:R-:W0:Y:S01]  /*0460*/  LDC.64 R8, c[0x0][0x388] ;  /* 0x0000e200ff087b82 */ /* 0x000e220000000a00 */
[----:B------:R-:W-:Y:S01]  /*0470*/  IADD3 R12, P0, P1, R14, R13, R12 ;  /* 0x0000000d0e0c7210 */ /* 0x000fe2000791e00c */
[----:B------:R-:W-:Y:S01]  /*0480*/  IMAD.IADD R5, R2, 0x1, -R3 ;  /* 0x0000000102057824 */ /* 0x000fe200078e0a03 */
[----:B------:R-:W-:Y:S02]  /*0490*/  IADD3 R13, P2, PT, R6, R2, RZ ;  /* 0x00000002060d7210 */ /* 0x000fe40007f5e0ff */
[----:B------:R-:W-:Y:S02]  /*04a0*/  IADD3.X R14, PT, PT, R15, R11, R10, P0, P1 ;  /* 0x0000000b0f0e7210 */ /* 0x000fe400007e240a */
[----:B------:R-:W-:Y:S01]  /*04b0*/  IADD3 R21, P0, PT, R5, R12, RZ ;  /* 0x0000000c05157210 */ /* 0x000fe20007f1e0ff */
[----:B------:R-:W-:-:S03]  /*04c0*/  IMAD.X R10, RZ, RZ, R7, P2 ;  /* 0x000000ffff0a7224 */ /* 0x000fc600010e0607 */
[----:B------:R-:W-:Y:S01]  /*04d0*/  LEA.HI.X.SX32 R5, R5, R14, 0x1, P0 ;  /* 0x0000000e05057211 */ /* 0x000fe200000f0eff */
[----:B------:R-:W-:Y:S01]  /*04e0*/  IMAD R19, R10, 0x18, RZ ;  /* 0x000000180a137824 */ /* 0x000fe200078e02ff */
[----:B------:R-:W-:-:S03]  /*04f0*/  ISETP.GE.AND P0, PT, R2, R3, PT ;  /* 0x000000030200720c */ /* 0x000fc60003f06270 */
[----:B------:R-:W-:Y:S02]  /*0500*/  IMAD R5, R5, 0x18, RZ ;  /* 0x0000001805057824 */ /* 0x000fe400078e02ff */
[----:B0-----:R-:W-:-:S04]  /*0510*/  IMAD.WIDE.U32 R6, R13, 0x18, R8 ;  /* 0x000000180d067825 */ /* 0x001fc800078e0008 */
[----:B------:R-:W-:-:S04]  /*0520*/  IMAD.WIDE.U32 R20, R21, 0x18, R8 ;  /* 0x0000001815147825 */ /* 0x000fc800078e0008 */
[----:B------:R-:W-:Y:S02]  /*0530*/  VIADD R8, R2, 0x100 ;  /* 0x0000010002087836 */ /* 0x000fe40000000000 */
[----:B------:R-:W-:Y:S02]  /*0540*/  IMAD.IADD R19, R7, 0x1, R19 ;  /* 0x0000000107137824 */ /* 0x000fe400078e0213 */
[----:B------:R-:W-:Y:S01]  /*0550*/  IMAD.IADD R21, R21, 0x1, R5 ;  /* 0x0000000115157824 */ /* 0x000fe200078e0205 */
[----:B------:R-:W-:Y:S01]  /*0560*/  ISETP.GE.AND P1, PT, R8, R3, PT ;  /* 0x000000030800720c */ /* 0x000fe20003f26270 */
[----:B------:R-:W-:-:S05]  /*0570*/  IMAD.MOV.U32 R18, RZ, RZ, R6 ;  /* 0x000000ffff127224 */ /* 0x000fca00078e0006 */
[----:B------:R0:W5:Y:S04]  /*0580*/  @!P0 LDG.E.64 R8, desc[UR6][R18.64] ;  /* 0x0000000612088981 */ /* 0x000168000c1e1b00 */
[----:B------:R0:W5:Y:S04]  /*0590*/  @!P0 LDG.E.64 R6, desc[UR6][R18.64+0x8] ;  /* 0x0000080612068981 */ /* 0x000168000c1e1b00 */
[----:B------:R0:W5:Y:S04]  /*05a0*/  @!P0 LDG.E.64 R16, desc[UR6][R18.64+0x10] ;  /* 0x0000100612108981 */ /* 0x000168000c1e1b00 */
[----:B------:R0:W5:Y:S04]  /*05b0*/  @P1 LDG.E.64 R14, desc[UR6][R20.64+0x1800] ;  /* 0x00180006140e1981 */ /* 0x000168000c1e1b00 */
[----:B------:R0:W5:Y:S04]  /*05c0*/  @P1 LDG.E.64 R12, desc[UR6][R20.64+0x1808] ;  /* 0x00180806140c1981 */ /* 0x000168000c1e1b00 */
[----:B------:R0:W5:Y:S04]  /*05d0*/  @P1 LDG.E.64 R10, desc[UR6][R20.64+0x1810] ;  /* 0x00181006140a1981 */ /* 0x000168000c1e1b00 */
[----:B------:R0:W5:Y:S04]  /*05e0*/  @P0 LDG.E.64 R8, desc[UR6][R20.64] ;  /* 0x0000000614080981 */ /* 0x000168000c1e1b00 */
[----:B------:R0:W5:Y:S04]  /*05f0*/  @P0 LDG.E.64 R6, desc[UR6][R20.64+0x8] ;  /* 0x0000080614060981 */ /* 0x000168000c1e1b00 */
[----:B------:R0:W5:Y:S04]  /*0600*/  @P0 LDG.E.64 R16, desc[UR6][R20.64+0x10] ;  /* 0x0000100614100981 */ /* 0x000168000c1e1b00 */
[----:B------:R0:W5:Y:S04]  /*0610*/  @!P1 LDG.E.64 R14, desc[UR6][R18.64+0x1800] ;  /* 0x00180006120e9981 */ /* 0x000168000c1e1b00 */
[----:B------:R0:W5:Y:S04]  /*0620*/  @!P1 LDG.E.64 R12, desc[UR6][R18.64+0x1808] ;  /* 0x00180806120c9981 */ /* 0x000168000c1e1b00 */
[----:B------:R0:W5:Y:S01]  /*0630*/  @!P1 LDG.E.64 R10, desc[UR6][R18.64+0x1810] ;  /* 0x00181006120a9981 */ /* 0x000162000c1e1b00 */
[----:B------:R-:W-:Y:S05]  /*0640*/  BRA `(.L_x_2) ;  /* 0x0000000000787947 */ /* 0x000fea0003800000 */
.L_x_1:
        /* <DEDUP_REMOVED lines=9> */
[----:B------:R-:W-:Y:S01]  /*06e0*/  ISETP.GE.AND P0, PT, R2, R3, PT ;  /* 0x000000030200720c */ /* 0x000fe20003f06270 */
[----:B0-----:R-:W-:-:S04]  /*06f0*/  IMAD.WIDE.U32 R6, R5, 0x18, R8 ;  /* 0x0000001805067825 */ /* 0x001fc800078e0008 */
[----:B------:R-:W-:-:S04]  /*0700*/  IMAD.WIDE.U32 R20, R21, 0x18, R8 ;  /* 0x0000001815147825 */ /* 0x000fc800078e0008 */
[----:B------:R-:W-:Y:S02]  /*0710*/  VIADD R8, R2, 0x100 ;  /* 0x0000010002087836 */ /* 0x000fe40000000000 */
[----:B------:R-:W-:Y:S02]  /*0720*/  IMAD R5, R10, 0x18, RZ ;  /* 0x000000180a057824 */ /* 0x000fe400078e02ff */
[----:B------:R-:W-:Y:S01]  /*0730*/  IMAD.IADD R19, R11, 0x1, R7 ;  /* 0x000000010b137824 */ /* 0x000fe200078e0207 */
[----:B------:R-:W-:Y:S01]  /*0740*/  ISETP.GE.AND P1, PT, R8, R3, PT ;  /* 0x000000030800720c */ /* 0x000fe20003f26270 */
[----:B------:R-:W-:Y:S02]  /*0750*/  IMAD.IADD R21, R5, 0x1, R21 ;  /* 0x0000000105157824 */ /* 0x000fe400078e0215 */
        /* <DEDUP_REMOVED lines=12> */
[----:B------:R1:W5:Y:S02]  /*0820*/  @!P1 LDG.E.64 R10, desc[UR6][R18.64+0x1810] ;  /* 0x00181006120a9981 */ /* 0x000364000c1e1b00 */
.L_x_2:
[----:B01----:R-:W0:Y:S01]  /*0830*/  S2R R18, SR_CgaCtaId ;  /* 0x0000000000127919 */ /* 0x003e220000008800 */
[----:B------:R-:W-:-:S04]  /*0840*/  MOV R5, 0x400 ;  /* 0x0000040000057802 */ /* 0x000fc80000000f00 */
[----:B0-----:R-:W-:-:S05]  /*0850*/  LEA R5, R18, R5, 0x18 ;  /* 0x0000000512057211 */ /* 0x001fca00078ec0ff */
[----:B------:R-:W-:-:S05]  /*0860*/  IMAD R19, R2, 0x18, R5 ;  /* 0x0000001802137824 */ /* 0x000fca00078e0205 */
[----:B-----5:R-:W-:Y:S04]  /*0870*/  STS.64 [R19], R8 ;  /* 0x0000000813007388 */ /* 0x020fe80000000a00 */
[----:B------:R0:W-:Y:S04]  /*0880*/  STS.64 [R19+0x8], R6 ;  /* 0x0000080613007388 */ /* 0x0001e80000000a00 */
[----:B------:R-:W-:Y:S04]  /*0890*/  STS.64 [R19+0x10], R16 ;  /* 0x0000101013007388 */ /* 0x000fe80000000a00 */
[----:B------:R-:W-:Y:S04]  /*08a0*/  STS.64 [R19+0x1800], R14 ;  /* 0x0018000e13007388 */ /* 0x000fe80000000a00 */
[----:B------:R-:W-:Y:S04]  /*08b0*/  STS.64 [R19+0x1808], R12 ;  /* 0x0018080c13007388 */ /* 0x000fe80000000a00 */
[----:B------:R1:W-:Y:S01]  /*08c0*/  STS.64 [R19+0x1810], R10 ;  /* 0x0018100a13007388 */ /* 0x0003e20000000a00 */
[----:B------:R-:W-:Y:S01]  /*08d0*/  BAR.SYNC.DEFER_BLOCKING 0x0 ;  /* 0x0000000000007b1d */ /* 0x000fe20000010000 */
[----:B------:R-:W-:-:S07]  /*08e0*/  IMAD.IADD R22, R3, 0x1, R4 ;  /* 0x0000000103167824 */ /* 0x000fce00078e0204 */
[----:B------:R-:W-:Y:S01]  /*08f0*/  PREEXIT ;  /* 0x000000000000782d */ /* 0x000fe20000000000 */
[----:B0-----:R-:W-:Y:S01]  /*0900*/  IMAD.SHL.U32 R7, R2, 0x2, RZ ;  /* 0x0000000202077824 */ /* 0x001fe200078e00ff */
[----:B------:R-:W-:Y:S04]  /*0910*/  BSSY.RECONVERGENT B0, `(.L_x_3) ;  /* 0x0000018000007945 */ /* 0x000fe80003800200 */
[----:B-1----:R-:W-:-:S04]  /*0920*/  VIMNMX R10, PT, PT, R22, R7, PT ;  /* 0x00000007160a7248 */ /* 0x002fc80003fe0100 */
[C---:B------:R-:W-:Y:S01]  /*0930*/  ISETP.GE.AND P0, PT, R10.reuse, R4, PT ;  /* 0x000000040a00720c */ /* 0x040fe20003f06270 */
[----:B------:R-:W-:Y:S01]  /*0940*/  IMAD.IADD R4, R10, 0x1, -R4 ;  /* 0x000000010a047824 */ /* 0x000fe200078e0a04 */
[----:B------:R-:W-:-:S04]  /*0950*/  VIMNMX R7, PT, PT, R3, R10, PT ;  /* 0x0000000a03077248 */ /* 0x000fc80003fe0100 */
[----:B------:R-:W-:-:S04]  /*0960*/  SEL R24, R4, RZ, P0 ;  /* 0x000000ff04187207 */ /* 0x000fc80000000000 */
[----:B------:R-:W-:-:S13]  /*0970*/  ISETP.GE.AND P0, PT, R24, R7, PT ;  /* 0x000000071800720c */ /* 0x000fda0003f06270 */
[----:B------:R-:W-:Y:S05]  /*0980*/  @P0 BRA `(.L_x_4) ;  /* 0x0000000000400947 */ /* 0x000fea0003800000 */
[----:B------:R-:W-:Y:S02]  /*0990*/  IMAD.MOV.U32 R11, RZ, RZ, R7 ;  /* 0x000000ffff0b7224 */ /* 0x000fe400078e0007 */
[----:B------:R-:W-:-:S07]  /*09a0*/  IMAD.IADD R4, R3, 0x1, R10 ;  /* 0x0000000103047824 */ /* 0x000fce00078e020a */
.L_x_5:
[----:B------:R-:W-:-:S05]  /*09b0*/  IMAD.IADD R6, R11, 0x1, -R24 ;  /* 0x000000010b067824 */ /* 0x000fca00078e0a18 */
[----:B------:R-:W-:-:S04]  /*09c0*/  LEA.HI R7, R6, R6, RZ, 0x1 ;  /* 0x0000000606077211 */ /* 0x000fc800078f08ff */
[----:B------:R-:W-:-:S04]  /*09d0*/  LEA.HI.SX32 R12, R7, R24, 0x1f ;  /* 0x00000018070c7211 */ /* 0x000fc800078ffaff */
[----:B------:R-:W-:Y:S01]  /*09e0*/  LOP3.LUT R7, RZ, R12, RZ, 0x33, !PT ;  /* 0x0000000cff077212 */ /* 0x000fe200078e33ff */
[----:B------:R-:W-:-:S04]  /*09f0*/  IMAD R6, R12, 0x18, R5 ;  /* 0x000000180c067824 */ /* 0x000fc800078e0205 */
[----:B------:R-:W-:Y:S02]  /*0a00*/  IMAD.IADD R8, R4, 0x1, R7 ;  /* 0x0000000104087824 */ /* 0x000fe400078e0207 */
[----:B------:R-:W-:Y:S02]  /*0a10*/  LDS.64 R6, [R6] ;  /* 0x0000000006067984 */ /* 0x000fe40000000a00 */
[----:B------:R-:W-:-:S06]  /*0a20*/  IMAD R8, R8, 0x18, R5 ;  /* 0x0000001808087824 */ /* 0x000fcc00078e0205 */
[----:B------:R-:W0:Y:S02]  /*0a30*/  LDS.64 R8, [R8] ;  /* 0x0000000008087984 */ /* 0x000e240000000a00 */
[----:B0-----:R-:W-:-:S06]  /*0a40*/  DSETP.GEU.AND P0, PT, R8, R6, PT ;  /* 0x000000060800722a */ /* 0x001fcc0003f0e000 */
[----:B------:R-:W-:-:S08]  /*0a50*/  SEL R11, R11, R12, P0 ;  /* 0x0000000c0b0b7207 */ /* 0x000fd00000000000 */
[----:B------:R-:W-:-:S05]  /*0a60*/  @P0 VIADD R24, R12, 0x1 ;  /* 0x000000010c180836 */ /* 0x000fca0000000000 */
[----:B------:R-:W-:-:S13]  /*0a70*/  ISETP.GE.AND P0, PT, R24, R11, PT ;  /* 0x0000000b1800720c */ /* 0x000fda0003f06270 */
[----:B------:R-:W-:Y:S05]  /*0a80*/  @!P0 BRA `(.L_x_5) ;  /* 0xfffffffc00c88947 */ /* 0x000fea000383ffff */
.L_x_4:
[----:B------:R-:W-:Y:S05]  /*0a90*/  BSYNC.RECONVERGENT B0 ;  /* 0x0000000000007941 */ /* 0x000fea0003800200 */
.L_x_3:
[----:B------:R-:W-:Y:S01]  /*0aa0*/  IADD3 R8, PT, PT, R3, R10, -R24 ;  /* 0x0000000a03087210 */ /* 0x000fe20007ffe818 */
[--C-:B------:R-:W-:Y:S01]  /*0ab0*/  IMAD R26, R24, 0x18, R5.reuse ;  /* 0x00000018181a7824 */ /* 0x100fe200078e0205 */
[----:B------:R-:W-:Y:S01]  /*0ac0*/  PLOP3.LUT P0, PT, PT, PT, PT, 0x8, 0x80 ;  /* 0x000000000080781c */ /* 0x000fe20003f0e170 */
[----:B------:R-:W0:Y:S01]  /*0ad0*/  S2R R28, SR_CgaCtaId ;  /* 0x00000000001c7919 */ /* 0x000e220000008800 */
[C---:B------:R-:W-:Y:S01]  /*0ae0*/  ISETP.GE.AND P1, PT, R8.reuse, R22, PT ;  /* 0x000000160800720c */ /* 0x040fe20003f26270 */
[C---:B------:R-:W-:Y:S01]  /*0af0*/  IMAD R25, R8.reuse, 0x18, R5 ;  /* 0x0000001808197824 */ /* 0x040fe200078e0205 */
[----:B------:R-:W-:Y:S01]  /*0b00*/  LDS.64 R10, [R26] ;  /* 0x000000001a0a7984 */ /* 0x000fe20000000a00 */
[----:B------:R-:W-:-:S03]  /*0b10*/  VIADD R23, R8, 0x1 ;  /* 0x0000000108177836 */ /* 0x000fc60000000000 */
[----:B------:R-:W1:Y:S04]  /*0b20*/  LDS.64 R16, [R25] ;  /* 0x0000000019107984 */ /* 0x000e680000000a00 */
[----:B------:R-:W-:Y:S04]  /*0b30*/  LDS.64 R12, [R26+0x8] ;  /* 0x000008001a0c7984 */ /* 0x000fe80000000a00 */
[----:B------:R-:W2:Y:S04]  /*0b40*/  LDS.64 R14, [R25+0x8] ;  /* 0x00000800190e7984 */ /* 0x000ea80000000a00 */
[----:B------:R-:W-:Y:S04]  /*0b50*/  LDS.64 R4, [R26+0x10] ;  /* 0x000010001a047984 */ /* 0x000fe80000000a00 */
[----:B------:R-:W3:Y:S01]  /*0b60*/  LDS.64 R6, [R25+0x10] ;  /* 0x0000100019067984 */ /* 0x000ee20000000a00 */
[----:B-1----:R-:W-:-:S06]  /*0b70*/  @!P1 DSETP.GEU.AND P2, PT, R16, R10, PT ;  /* 0x0000000a1000922a */ /* 0x002fcc0003f4e000 */
[----:B------:R-:W-:-:S04]  /*0b80*/  @!P1 ISETP.GE.OR P0, PT, R24, R3, !P2 ;  /* 0x000000031800920c */ /* 0x000fc80005706670 */
[----:B------:R-:W-:Y:S02]  /*0b90*/  FSEL R20, R16, R10, P0 ;  /* 0x0000000a10147208 */ /* 0x000fe40000000000 */
[----:B------:R-:W-:Y:S02]  /*0ba0*/  FSEL R21, R17, R11, P0 ;  /* 0x0000000b11157208 */ /* 0x000fe40000000000 */
[----:B--2---:R-:W-:Y:S02]  /*0bb0*/  FSEL R18, R14, R12, P0 ;  /* 0x0000000c0e127208 */ /* 0x004fe40000000000 */
[----:B------:R-:W-:Y:S02]  /*0bc0*/  FSEL R19, R15, R13, P0 ;  /* 0x0000000d0f137208 */ /* 0x000fe40000000000 */
[----:B---3--:R-:W-:Y:S01]  /*0bd0*/  SEL R9, R7, R5, P0 ;  /* 0x0000000507097207 */ /* 0x008fe20000000000 */
[----:B------:R-:W-:Y:S01]  /*0be0*/  @P0 LDS.64 R16, [R25+0x18] ;  /* 0x0000180019100984 */ /* 0x000fe20000000a00 */
[----:B------:R-:W-:Y:S01]  /*0bf0*/  @!P0 IMAD.MOV R23, RZ, RZ, R8 ;  /* 0x000000ffff178224 */ /* 0x000fe200078e0208 */
[----:B------:R-:W-:-:S02]  /*0c00*/  SEL R8, R6, R4, P0 ;  /* 0x0000000406087207 */ /* 0x000fc40000000000 */
[----:B------:R-:W1:Y:S02]  /*0c10*/  @!P0 LDS.64 R10, [R26+0x18] ;  /* 0x000018001a0a8984 */ /* 0x000e640000000a00 */
[----:B------:R-:W-:Y:S01]  /*0c20*/  ISETP.GE.AND P1, PT, R23, R22, PT ;  /* 0x000000161700720c */ /* 0x000fe20003f26270 */
[----:B------:R-:W-:Y:S01]  /*0c30*/  VIADD R22, R24, 0x1 ;  /* 0x0000000118167836 */ /* 0x000fe20000000000 */
[----:B------:R-:W-:Y:S01]  /*0c40*/  @P0 LDS.64 R14, [R25+0x20] ;  /* 0x00002000190e0984 */ /* 0x000fe20000000a00 */
[----:B------:R-:W-:Y:S01]  /*0c50*/  @P0 IMAD.MOV R22, RZ, RZ, R24 ;  /* 0x000000ffff160224 */ /* 0x000fe200078e0218 */
[----:B------:R-:W-:Y:S02]  /*0c60*/  MOV R23, 0x400 ;  /* 0x0000040000177802 */ /* 0x000fe40000000f00 */
[----:B------:R-:W2:Y:S04]  /*0c70*/  @!P0 LDS.64 R12, [R26+0x20] ;  /* 0x000020001a0c8984 */ /* 0x000ea80000000a00 */
[----:B------:R-:W-:Y:S04]  /*0c80*/  @P0 LDS.64 R6, [R25+0x28] ;  /* 0x0000280019060984 */ /* 0x000fe80000000a00 */
[----:B------:R-:W3:Y:S01]  /*0c90*/  @!P0 LDS.64 R4, [R26+0x28] ;  /* 0x000028001a048984 */ /* 0x000ee20000000a00 */
[----:B------:R-:W-:Y:S01]  /*0ca0*/  BAR.SYNC.DEFER_BLOCKING 0x0 ;  /* 0x0000000000007b1d */ /* 0x000fe20000010000 */
[----:B------:R-:W-:-:S05]  /*0cb0*/  PLOP3.LUT P0, PT, PT, PT, PT, 0x8, 0x80 ;  /* 0x000000000080781c */ /* 0x000fca0003f0e170 */
[----:B-1----:R-:W-:-:S06]  /*0cc0*/  @!P1 DSETP.GEU.AND P2, PT, R16, R10, PT ;  /* 0x0000000a1000922a */ /* 0x002fcc0003f4e000 */
[----:B------:R-:W-:Y:S02]  /*0cd0*/  @!P1 ISETP.GE.OR P0, PT, R22, R3, !P2 ;  /* 0x000000031600920c */ /* 0x000fe40005706670 */
[----:B0-----:R-:W-:Y:S02]  /*0ce0*/  LEA R3, R28, R23, 0x18 ;  /* 0x000000171c037211 */ /* 0x001fe400078ec0ff */
[----:B--2---:R-:W-:Y:S02]  /*0cf0*/  FSEL R12, R14, R12, P0 ;  /* 0x0000000c0e0c7208 */ /* 0x004fe40000000000 */
[----:B------:R-:W-:Y:S02]  /*0d00*/  FSEL R13, R15, R13, P0 ;  /* 0x0000000d0f0d7208 */ /* 0x000fe40000000000 */
[----:B------:R-:W-:Y:S01]  /*0d10*/  FSEL R10, R16, R10, P0 ;  /* 0x0000000a100a7208 */ /* 0x000fe20000000000 */
[----:B------:R-:W-:Y:S01]  /*0d20*/  IMAD.SHL.U32 R16, R2, 0x2, RZ ;  /* 0x0000000202107824 */ /* 0x000fe200078e00ff */
[----:B---3--:R-:W-:Y:S01]  /*0d30*/  SEL R15, R7, R5, P0 ;  /* 0x00000005070f7207 */ /* 0x008fe20000000000 */
[----:B------:R-:W-:Y:S01]  /*0d40*/  IMAD.MOV.U32 R5, RZ, RZ, R21 ;  /* 0x000000ffff057224 */ /* 0x000fe200078e0015 */
[----:B------:R-:W-:Y:S01]  /*0d50*/  SEL R14, R6, R4, P0 ;  /* 0x00000004060e7207 */ /* 0x000fe20000000000 */
[----:B------:R-:W-:Y:S01]  /*0d60*/  IMAD.MOV.U32 R4, RZ, RZ, R20 ;  /* 0x000000ffff047224 */ /* 0x000fe200078e0014 */
[----:B------:R-:W-:Y:S01]  /*0d70*/  FSEL R11, R17, R11, P0 ;  /* 0x0000000b110b7208 */ /* 0x000fe20000000000 */
[----:B------:R-:W-:-:S02]  /*0d80*/  IMAD.MOV.U32 R6, RZ, RZ, R18 ;  /* 0x000000ffff067224 */ /* 0x000fc400078e0012 */
[----:B------:R-:W-:Y:S01]  /*0d90*/  IMAD.MOV.U32 R7, RZ, RZ, R19 ;  /* 0x000000ffff077224 */ /* 0x000fe200078e0013 */
[----:B------:R-:W-:Y:S06]  /*0da0*/  BRA.U !UP0, `(.L_x_6) ;  /* 0x0000000108807547 */ /* 0x000fec000b800000 */
[----:B------:R-:W0:Y:S01]  /*0db0*/  S2R R18, SR_LANEID ;  /* 0x0000000000127919 */ /* 0x000e220000000000 */
[----:B------:R-:W-:Y:S01]  /*0dc0*/  LOP3.LUT R17, R16, 0x7c0, RZ, 0xc0, !PT ;  /* 0x000007c010117812 */ /* 0x000fe200078ec0ff */
[----:B------:R-:W1:Y:S03]  /*0dd0*/  LDC.64 R24, c[0x0][0x3a0] ;  /* 0x0000e800ff187b82 */ /* 0x000e660000000a00 */
[----:B------:R-:W-:Y:S01]  /*0de0*/  LOP3.LUT R2, R17, 0x1f, R2, 0xf8, !PT ;  /* 0x0000001f11027812 */ /* 0x000fe200078ef802 */
[----:B0-----:R-:W-:-:S04]  /*0df0*/  IMAD R16, R18, 0x2, R17 ;  /* 0x0000000212107824 */ /* 0x001fc800078e0211 */
[C---:B------:R-:W-:Y:S02]  /*0e00*/  IMAD R27, R16.reuse, 0x18, R3 ;  /* 0x00000018101b7824 */ /* 0x040fe400078e0203 */
[----:B------:R-:W-:-:S03]  /*0e10*/  IMAD.IADD R16, R16, 0x1, -R18 ;  /* 0x0000000110107824 */ /* 0x000fc600078e0a12 */
[----:B------:R-:W-:Y:S01]  /*0e20*/  STS.128 [R27], R4 ;  /* 0x000000041b007388 */ /* 0x000fe20000000c00 */
[----:B------:R-:W-:Y:S02]  /*0e30*/  IMAD R16, R16, 0x18, R3 ;  /* 0x0000001810107824 */ /* 0x000fe400078e0203 */
[----:B------:R-:W-:Y:S01]  /*0e40*/  IMAD.MOV.U32 R3, RZ, RZ, RZ ;  /* 0x000000ffff037224 */ /* 0x000fe200078e00ff */
[----:B------:R-:W-:Y:S01]  /*0e50*/  STS.64 [R27+0x10], R8 ;  /* 0x000010081b007388 */ /* 0x000fe20000000a00 */
[----:B------:R-:W-:-:S03]  /*0e60*/  IMAD.WIDE.U32 R2, R0, 0x200, R2 ;  /* 0x0000020000027825 */ /* 0x000fc600078e0002 */
[----:B------:R0:W-:Y:S04]  /*0e70*/  STS.64 [R27+0x18], R10 ;  /* 0x0000180a1b007388 */ /* 0x0001e80000000a00 */
[----:B------:R-:W-:Y:S04]  /*0e80*/  STS.64 [R27+0x20], R12 ;  /* 0x0000200c1b007388 */ /* 0x000fe80000000a00 */
[----:B------:R-:W-:Y:S01]  /*0e90*/  STS.64 [R27+0x28], R14 ;  /* 0x0000280e1b007388 */ /* 0x000fe20000000a00 */
[----:B------:R-:W-:-:S03]  /*0ea0*/  NOP ;  /* 0x0000000000007918 */ /* 0x000fc60000000000 */
[----:B------:R-:W2:Y:S01]  /*0eb0*/  LDS.64 R18, [R16] ;  /* 0x0000000010127984 */ /* 0x000ea20000000a00 */
[----:B0-----:R-:W-:Y:S02]  /*0ec0*/  IMAD R11, R3, 0x18, RZ ;  /* 0x00000018030b7824 */ /* 0x001fe400078e02ff */
[----:B-1----:R-:W-:Y:S01]  /*0ed0*/  IMAD.WIDE.U32 R2, R2, 0x18, R24 ;  /* 0x0000001802027825 */ /* 0x002fe200078e0018 */
[----:B------:R-:W0:Y:S03]  /*0ee0*/  LDS.64 R20, [R16+0x8] ;  /* 0x0000080010147984 */ /* 0x000e260000000a00 */
[----:B------:R-:W-:Y:S01]  /*0ef0*/  IMAD.IADD R3, R3, 0x1, R11 ;  /* 0x0000000103037824 */ /* 0x000fe200078e020b */
[----:B------:R-:W1:Y:S04]  /*0f00*/  LDS.64 R22, [R16+0x10] ;  /* 0x0000100010167984 */ /* 0x000e680000000a00 */
[----:B------:R-:W3:Y:S04]  /*0f10*/  LDS.64 R4, [R16+0x300] ;  /* 0x0003000010047984 */ /* 0x000ee80000000a00 */
[----:B------:R-:W4:Y:S04]  /*0f20*/  LDS.64 R6, [R16+0x308] ;  /* 0x0003080010067984 */ /* 0x000f280000000a00 */
[----:B------:R-:W5:Y:S04]  /*0f30*/  LDS.64 R8, [R16+0x310] ;  /* 0x0003100010087984 */ /* 0x000f680000000a00 */
[----:B--2---:R-:W-:Y:S04]  /*0f40*/  STG.E.64 desc[UR6][R2.64], R18 ;  /* 0x0000001202007986 */ /* 0x004fe8000c101b06 */
[----:B0-----:R-:W-:Y:S04]  /*0f50*/  STG.E.64 desc[UR6][R2.64+0x8], R20 ;  /* 0x0000081402007986 */ /* 0x001fe8000c101b06 */
[----:B-1----:R-:W-:Y:S04]  /*0f60*/  STG.E.64 desc[UR6][R2.64+0x10], R22 ;  /* 0x0000101602007986 */ /* 0x002fe8000c101b06 */
[----:B---3--:R-:W-:Y:S04]  /*0f70*/  STG.E.64 desc[UR6][R2.64+0x300], R4 ;  /* 0x0003000402007986 */ /* 0x008fe8000c101b06 */
[----:B----4-:R-:W-:Y:S04]  /*0f80*/  STG.E.64 desc[UR6][R2.64+0x308], R6 ;  /* 0x0003080602007986 */ /* 0x010fe8000c101b06 */
[----:B-----5:R-:W-:Y:S01]  /*0f90*/  STG.E.64 desc[UR6][R2.64+0x310], R8 ;  /* 0x0003100802007986 */ /* 0x020fe2000c101b06 */
[----:B------:R-:W-:Y:S05]  /*0fa0*/  EXIT ;  /* 0x000000000000794d */ /* 0x000fea0003800000 */
.L_x_6:
[----:B------:R-:W0:Y:S01]  /*0fb0*/  S2R R17, SR_LANEID ;  /* 0x0000000000117919 */ /* 0x000e220000000000 */
[----:B------:R-:W-:Y:S01]  /*0fc0*/  LOP3.LUT R16, R16, 0x7c0, RZ, 0xc0, !PT ;  /* 0x000007c010107812 */ /* 0x000fe200078ec0ff */
[----:B------:R-:W1:Y:S01]  /*0fd0*/  LDC.64 R26, c[0x0][0x388] ;  /* 0x0000e200ff1a7b82 */ /* 0x000e620000000a00 */
[----:B------:R-:W-:-:S03]  /*0fe0*/  LOP3.LUT R2, R2, 0x1f, RZ, 0xc0, !PT ;  /* 0x0000001f02027812 */ /* 0x000fc600078ec0ff */
[----:B0-----:R-:W-:-:S04]  /*0ff0*/  IMAD R18, R17, 0x2, R16 ;  /* 0x0000000211127824 */ /* 0x001fc800078e0210 */
[C---:B------:R-:W-:Y:S02]  /*1000*/  IMAD R29, R18.reuse, 0x18, R3 ;  /* 0x00000018121d7824 */ /* 0x040fe400078e0203 */
[----:B------:R-:W-:-:S03]  /*1010*/  IMAD.IADD R18, R18, 0x1, -R17 ;  /* 0x0000000112127824 */ /* 0x000fc600078e0a11 */
[----:B------:R-:W-:Y:S01]  /*1020*/  STS.128 [R29], R4 ;  /* 0x000000041d007388 */ /* 0x000fe20000000c00 */
[----:B------:R-:W-:Y:S02]  /*1030*/  IMAD R17, R18, 0x18, R3 ;  /* 0x0000001812117824 */ /* 0x000fe400078e0203 */
[----:B------:R-:W-:Y:S01]  /*1040*/  IMAD.MOV.U32 R3, RZ, RZ, RZ ;  /* 0x000000ffff037224 */ /* 0x000fe200078e00ff */
[----:B------:R0:W-:Y:S01]  /*1050*/  STS.64 [R29+0x10], R8 ;  /* 0x000010081d007388 */ /* 0x0001e20000000a00 */
[----:B------:R-:W-:-:S03]  /*1060*/  IMAD.WIDE.U32 R2, R0, 0x200, R2 ;  /* 0x0000020000027825 */ /* 0x000fc600078e0002 */
[----:B------:R-:W-:Y:S04]  /*1070*/  STS.64 [R29+0x18], R10 ;  /* 0x0000180a1d007388 */ /* 0x000fe80000000a00 */
[----:B------:R-:W-:Y:S04]  /*1080*/  STS.64 [R29+0x20], R12 ;  /* 0x0000200c1d007388 */ /* 0x000fe80000000a00 */
[----:B------:R-:W-:Y:S01]  /*1090*/  STS.64 [R29+0x28], R14 ;  /* 0x0000280e1d007388 */ /* 0x000fe20000000a00 */
[----:B------:R-:W-:-:S03]  /*10a0*/  NOP ;  /* 0x0000000000007918 */ /* 0x000fc60000000000 */
[----:B------:R-:W2:Y:S01]  /*10b0*/  LDS.64 R18, [R17] ;  /* 0x0000000011127984 */ /* 0x000ea20000000a00 */
[----:B0-----:R-:W-:-:S03]  /*10c0*/  IADD3 R9, P0, PT, R16, R2, RZ ;  /* 0x0000000210097210 */ /* 0x001fc60007f1e0ff */
[----:B------:R-:W0:Y:S02]  /*10d0*/  LDS.64 R24, [R17+0x8] ;  /* 0x0000080011187984 */ /* 0x000e240000000a00 */
[----:B------:R-:W-:Y:S02]  /*10e0*/  IMAD.X R0, RZ, RZ, R3, P0 ;  /* 0x000000ffff007224 */ /* 0x000fe400000e0603 */
[----:B------:R-:W3:Y:S01]  /*10f0*/  LDS.64 R22, [R17+0x10] ;  /* 0x0000100011167984 */ /* 0x000ee20000000a00 */
[----:B-1----:R-:W-:-:S03]  /*1100*/  IMAD.WIDE.U32 R2, R9, 0x18, R26 ;  /* 0x0000001809027825 */ /* 0x002fc600078e001a */
[----:B------:R-:W1:Y:S01]  /*1110*/  LDS.64 R20, [R17+0x300] ;  /* 0x0003000011147984 */ /* 0x000e620000000a00 */
[----:B------:R-:W-:-:S03]  /*1120*/  IMAD R9, R0, 0x18, RZ ;  /* 0x0000001800097824 */ /* 0x000fc600078e02ff */
[----:B------:R-:W4:Y:S01]  /*1130*/  LDS.64 R6, [R17+0x308] ;  /* 0x0003080011067984 */ /* 0x000f220000000a00 */
[----:B------:R-:W-:-:S03]  /*1140*/  IMAD.IADD R3, R3, 0x1, R9 ;  /* 0x0000000103037824 */ /* 0x000fc600078e0209 */
[----:B------:R-:W5:Y:S04]  /*1150*/  LDS.64 R4, [R17+0x310] ;  /* 0x0003100011047984 */ /* 0x000f680000000a00 */
[----:B--2---:R-:W-:Y:S04]  /*1160*/  STG.E.64 desc[UR6][R2.64], R18 ;  /* 0x0000001202007986 */ /* 0x004fe8000c101b06 */
[----:B0-----:R-:W-:Y:S04]  /*1170*/  STG.E.64 desc[UR6][R2.64+0x8], R24 ;  /* 0x0000081802007986 */ /* 0x001fe8000c101b06 */
[----:B---3--:R-:W-:Y:S04]  /*1180*/  STG.E.64 desc[UR6][R2.64+0x10], R22 ;  /* 0x0000101602007986 */ /* 0x008fe8000c101b06 */
[----:B-1----:R-:W-:Y:S04]  /*1190*/  STG.E.64 desc[UR6][R2.64+0x300], R20 ;  /* 0x0003001402007986 */ /* 0x002fe8000c101b06 */
[----:B----4-:R-:W-:Y:S04]  /*11a0*/  STG.E.64 desc[UR6][R2.64+0x308], R6 ;  /* 0x0003080602007986 */ /* 0x010fe8000c101b06 */
[----:B-----5:R-:W-:Y:S01]  /*11b0*/  STG.E.64 desc[UR6][R2.64+0x310], R4 ;  /* 0x0003100402007986 */ /* 0x020fe2000c101b06 */
[----:B------:R-:W-:Y:S05]  /*11c0*/  EXIT ;  /* 0x000000000000794d */ /* 0x000fea0003800000 */
.L_x_0:
[----:B------:R-:W0:Y:S01]  /*11d0*/  LDC.64 R16, c[0x0][0x3b8] ;  /* 0x0000ee00ff107b82 */ /* 0x000e220000000a00 */
[----:B--2---:R-:W-:Y:S01]  /*11e0*/  IADD3 R3, P2, PT, RZ, -R4, RZ ;  /* 0x80000004ff037210 */ /* 0x004fe20007f5e0ff */
[----:B------:R-:W1:Y:S06]  /*11f0*/  LDCU.U8 UR4, c[0x0][0x380] ;  /* 0x00007000ff0477ac */ /* 0x000e6c0008000000 */
[----:B------:R-:W2:Y:S01]  /*1200*/  LDC.64 R8, c[0x0][0x398] ;  /* 0x0000e600ff087b82 */ /* 0x000ea20000000a00 */
[----:B0-----:R-:W-:-:S04]  /*1210*/  LEA R16, P0, R0, R16, 0x3 ;  /* 0x0000001000107211 */ /* 0x001fc800078018ff */
[----:B------:R-:W-:-:S05]  /*1220*/  LEA.HI.X R17, R0, R17, RZ, 0x3, P0 ;  /* 0x0000001100117211 */ /* 0x000fca00000f1cff */
[----:B------:R-:W3:Y:S04]  /*1230*/  LDG.E.64 R14, desc[UR6][R16.64+0x8] ;  /* 0x00000806100e7981 */ /* 0x000ee8000c1e1b00 */
[----:B------:R0:W4:Y:S01]  /*1240*/  LDG.E.64 R6, desc[UR6][R16.64] ;  /* 0x0000000610067981 */ /* 0x000122000c1e1b00 */
[CC--:B------:R-:W-:Y:S01]  /*1250*/  LOP3.LUT R19, R3.reuse, R0.reuse, RZ, 0xc0, !PT ;  /* 0x0000000003137212 */ /* 0x0c0fe200078ec0ff */
[----:B-1----:R-:W-:Y:S01]  /*1260*/  UPRMT UR4, UR4, 0x8880, URZ ;  /* 0x0000888004047896 */ /* 0x002fe200080000ff */
[----:B------:R-:W-:Y:S01]  /*1270*/  LOP3.LUT R12, R3, R0, RZ, 0xfc, !PT ;  /* 0x00000000030c7212 */ /* 0x000fe200078efcff */
[----:B------:R-:W-:Y:S01]  /*1280*/  BSSY.RECONVERGENT B0, `(.L_x_7) ;  /* 0x000007b000007945 */ /* 0x000fe20003800200 */
[C---:B------:R-:W-:Y:S01]  /*1290*/  SHF.L.U64.HI R10, R19.reuse, 0x9, RZ ;  /* 0x00000009130a7819 */ /* 0x040fe200000102ff */
[----:B------:R-:W-:Y:S01]  /*12a0*/  IMAD.SHL.U32 R11, R19, 0x200, RZ ;  /* 0x00000200130b7824 */ /* 0x000fe200078e00ff */
[----:B------:R-:W-:Y:S01]  /*12b0*/  IADD3 R19, P3, PT, R0, -R19, RZ ;  /* 0x8000001300137210 */ /* 0x000fe20007f7e0ff */
[----:B------:R-:W-:Y:S01]  /*12c0*/  UISETP.NE.AND UP0, UPT, UR4, URZ, UPT ;  /* 0x000000ff0400728c */ /* 0x000fe2000bf05270 */
[----:B------:R-:W-:Y:S01]  /*12d0*/  ISETP.NE.U32.AND P1, PT, R12, -0x1, PT ;  /* 0xffffffff0c00780c */ /* 0x000fe20003f25070 */
[C---:B------:R-:W-:Y:S01]  /*12e0*/  IMAD.SHL.U32 R12, R4.reuse, 0x100, RZ ;  /* 0x00000100040c7824 */ /* 0x040fe200078e00ff */
[--C-:B------:R-:W-:Y:S01]  /*12f0*/  SHF.L.U64.HI R13, R4, 0x8, R5.reuse ;  /* 0x00000008040d7819 */ /* 0x100fe20000010205 */
[----:B0-----:R-:W-:Y:S01]  /*1300*/  IMAD.X R17, RZ, RZ, ~R5, P2 ;  /* 0x000000ffff117224 */ /* 0x001fe200010e0e05 */
[----:B--2---:R-:W-:Y:S01]  /*1310*/  IADD3 R5, P2, PT, -R11, R8, RZ ;  /* 0x000000080b057210 */ /* 0x004fe20007f5e1ff */
[----:B------:R-:W-:Y:S01]  /*1320*/  IMAD.X R8, RZ, RZ, -0x1, P3 ;  /* 0xffffffffff087424 */ /* 0x000fe200018e06ff */
[----:B------:R-:W-:Y:S01]  /*1330*/  LOP3.LUT R12, R12, 0xfffffe00, RZ, 0xc0, !PT ;  /* 0xfffffe000c0c7812 */ /* 0x000fe200078ec0ff */
[----:B------:R-:W-:Y:S01]  /*1340*/  ACQBULK ;  /* 0x000000000000782e */ /* 0x000fe20000000000 */
[----:B------:R-:W-:Y:S01]  /*1350*/  ISETP.NE.AND.EX P1, PT, R17, -0x1, PT, P1 ;  /* 0xffffffff1100780c */ /* 0x000fe20003f25310 */
[----:B------:R-:W-:Y:S01]  /*1360*/  IMAD.X R4, R9, 0x1, ~R10, P2 ;  /* 0x0000000109047824 */ /* 0x000fe200010e0e0a */
[C---:B------:R-:W-:Y:S01]  /*1370*/  SHF.L.U64.HI R21, R19.reuse, 0x9, R8 ;  /* 0x0000000913157819 */ /* 0x040fe20000010208 */
[----:B------:R-:W-:Y:S01]  /*1380*/  IMAD.SHL.U32 R9, R19, 0x200, RZ ;  /* 0x0000020013097824 */ /* 0x000fe200078e00ff */
[----:B---3--:R-:W-:-:S05]  /*1390*/  IADD3 R3, P0, PT, R14, -R11, RZ ;  /* 0x8000000b0e037210 */ /* 0x008fca0007f1e0ff */
[----:B------:R-:W-:Y:S01]  /*13a0*/  IMAD.X R14, R15, 0x1, ~R10, P0 ;  /* 0x000000010f0e7824 */ /* 0x000fe200000e0e0a */
[----:B------:R-:W-:Y:S01]  /*13b0*/  ISETP.NE.U32.AND P0, PT, R19, -0x1, PT ;  /* 0xffffffff1300780c */ /* 0x000fe20003f05070 */
[----:B------:R-:W-:-:S03]  /*13c0*/  IMAD.MOV.U32 R15, RZ, RZ, 0x1ff ;  /* 0x000001ffff0f7424 */ /* 0x000fc600078e00ff */
[----:B------:R-:W-:Y:S02]  /*13d0*/  ISETP.NE.AND.EX P2, PT, R8, -0x1, PT, P0 ;  /* 0xffffffff0800780c */ /* 0x000fe40003f45300 */
[-C--:B------:R-:W-:Y:S02]  /*13e0*/  ISETP.GT.U32.AND P0, PT, R5, R12.reuse, PT ;  /* 0x0000000c0500720c */ /* 0x080fe40003f04070 */
[----:B----4-:R-:W-:Y:S02]  /*13f0*/  IADD3 R8, P3, PT, R6, -R11, RZ ;  /* 0x8000000b06087210 */ /* 0x010fe40007f7e0ff */
[----:B------:R-:W-:Y:S02]  /*1400*/  ISETP.GT.U32.AND.EX P0, PT, R4, R13, PT, P0 ;  /* 0x0000000d0400720c */ /* 0x000fe40003f04100 */
[----:B------:R-:W-:Y:S01]  /*1410*/  SEL R18, R15, 0x200, !P2 ;  /* 0x000002000f127807 */ /* 0x000fe20005000000 */
[----:B------:R-:W-:Y:S01]  /*1420*/  IMAD.X R16, R7, 0x1, ~R10, P3 ;  /* 0x0000000107107824 */ /* 0x000fe200018e0e0a */
[----:B------:R-:W-:-:S02]  /*1430*/  SEL R17, R5, R12, P0 ;  /* 0x0000000c05117207 */ /* 0x000fc40000000000 */
[----:B------:R-:W-:Y:S02]  /*1440*/  IADD3 R15, P2, PT, -R8, R9, RZ ;  /* 0x00000009080f7210 */ /* 0x000fe40007f5e1ff */
[----:B------:R-:W-:Y:S02]  /*1450*/  IADD3 R9, P3, P4, -R3, R18, R9 ;  /* 0x0000001203097210 */ /* 0x000fe40007c7e109 */
[----:B------:R-:W-:Y:S01]  /*1460*/  SEL R20, R4, R13, P0 ;  /* 0x0000000d04147207 */ /* 0x000fe20000000000 */
[----:B------:R-:W-:Y:S01]  /*1470*/  IMAD.X R16, R21, 0x1, ~R16, P2 ;  /* 0x0000000115107824 */ /* 0x000fe200010e0e10 */
[----:B------:R-:W-:Y:S02]  /*1480*/  IADD3 R18, P0, PT, R17, -R12, RZ ;  /* 0x8000000c11127210 */ /* 0x000fe40007f1e0ff */
[----:B------:R-:W-:Y:S02]  /*1490*/  IADD3.X R14, PT, PT, ~R14, RZ, R21, P3, P4 ;  /* 0x000000ff0e0e7210 */ /* 0x000fe40001fe8515 */
[----:B------:R-:W-:Y:S01]  /*14a0*/  SEL R9, R12, R9, !P1 ;  /* 0x000000090c097207 */ /* 0x000fe20004800000 */
[----:B------:R-:W-:Y:S01]  /*14b0*/  IMAD.X R17, R20, 0x1, ~R13, P0 ;  /* 0x0000000114117824 */ /* 0x000fe200000e0e0d */
[----:B------:R-:W-:-:S02]  /*14c0*/  ISETP.LT.U32.AND P2, PT, R12, R5, PT ;  /* 0x000000050c00720c */ /* 0x000fc40003f41070 */
[----:B------:R-:W-:Y:S02]  /*14d0*/  SEL R14, R13, R14, !P1 ;  /* 0x0000000e0d0e7207 */ /* 0x000fe40004800000 */
[-C--:B------:R-:W-:Y:S02]  /*14e0*/  ISETP.LT.U32.AND P3, PT, R15, R18.reuse, PT ;  /* 0x000000120f00720c */ /* 0x080fe40003f61070 */
[----:B------:R-:W-:Y:S02]  /*14f0*/  ISETP.LT.U32.AND P0, PT, R9, R18, PT ;  /* 0x000000120900720c */ /* 0x000fe40003f01070 */
[----:B------:R-:W-:Y:S02]  /*1500*/  ISETP.LT.U32.AND.EX P2, PT, R13, R4, PT, P2 ;  /* 0x000000040d00720c */ /* 0x000fe40003f41120 */
[-C--:B------:R-:W-:Y:S02]  /*1510*/  ISETP.LT.U32.AND.EX P3, PT, R16, R17.reuse, PT, P3 ;  /* 0x000000111000720c */ /* 0x080fe40003f61130 */
[----:B------:R-:W-:-:S02]  /*1520*/  ISETP.LT.U32.AND.EX P0, PT, R14, R17, PT, P0 ;  /* 0x000000110e00720c */ /* 0x000fc40003f01100 */
        /* <DEDUP_REMOVED lines=10> */
[----:B------:R-:W-:Y:S02]  /*15d0*/  BSSY.RECONVERGENT B1, `(.L_x_9) ;  /* 0x0000016000017945 */ /* 0x000fe40003800200 */
[----:B------:R-:W-:Y:S02]  /*15e0*/  IADD3.X R10, PT, PT, R14, R10, R13, P0, P1 ;  /* 0x0000000a0e0a7210 */ /* 0x000fe400007e240d */
[----:B------:R-:W-:Y:S02]  /*15f0*/  IADD3 R19, P0, PT, R6, R2, RZ ;  /* 0x0000000206137210 */ /* 0x000fe40007f1e0ff */
[----:B------:R-:W-:Y:S01]  /*1600*/  IADD3 R23, P1, PT, R5, R12, RZ ;  /* 0x0000000c05177210 */ /* 0x000fe20007f3e0ff */
[----:B------:R-:W-:-:S02]  /*1610*/  IMAD.IADD R12, R3, 0x1, R4 ;  /* 0x00000001030c7824 */ /* 0x000fc400078e0204 */
[----:B------:R-:W-:Y:S01]  /*1620*/  IMAD.X R6, RZ, RZ, R7, P0 ;  /* 0x000000ffff067224 */ /* 0x000fe200000e0607 */
[----:B------:R-:W-:Y:S02]  /*1630*/  LEA.HI.X.SX32 R5, R5, R10, 0x1, P1 ;  /* 0x0000000a05057211 */ /* 0x000fe400008f0eff */
[----:B------:R-:W-:Y:S01]  /*1640*/  ISETP.GE.AND P0, PT, R2, R12, PT ;  /* 0x0000000c0200720c */ /* 0x000fe20003f06270 */
[----:B------:R-:W-:Y:S02]  /*1650*/  IMAD R7, R6, 0x18, RZ ;  /* 0x0000001806077824 */ /* 0x000fe400078e02ff */
[----:B------:R-:W-:Y:S02]  /*1660*/  IMAD R5, R5, 0x18, RZ ;  /* 0x0000001805057824 */ /* 0x000fe400078e02ff */
[----:B0-----:R-:W-:-:S04]  /*1670*/  IMAD.WIDE.U32 R18, R19, 0x18, R8 ;  /* 0x0000001813127825 */ /* 0x001fc800078e0008 */
[----:B------:R-:W-:-:S04]  /*1680*/  IMAD.WIDE.U32 R22, R23, 0x18, R8 ;  /* 0x0000001817167825 */ /* 0x000fc800078e0008 */
[----:B------:R-:W-:Y:S02]  /*1690*/  IMAD.IADD R19, R19, 0x1, R7 ;  /* 0x0000000113137824 */ /* 0x000fe400078e0207 */
[----:B------:R-:W-:Y:S01]  /*16a0*/  IMAD.IADD R23, R23, 0x1, R5 ;  /* 0x0000000117177824 */ /* 0x000fe200078e0205 */
[----:B------:R-:W-:Y:S06]  /*16b0*/  @P0 BRA `(.L_x_10) ;  /* 0x00000000001c0947 */ /* 0x000fec0003800000 */
[----:B------:R-:W-:-:S13]  /*16c0*/  ISETP.GE.AND P0, PT, R2, R3, PT ;  /* 0x000000030200720c */ /* 0x000fda0003f06270 */
[----:B------:R0:W5:Y:S04]  /*16d0*/  @!P0 LDG.E.64 R6, desc[UR6][R18.64] ;  /* 0x0000000612068981 */ /* 0x000168000c1e1b00 */
[----:B------:R0:W5:Y:S04]  /*16e0*/  @!P0 LDG.E.64 R8, desc[UR6][R18.64+0x8] ;  /* 0x0000080612088981 */ /* 0x000168000c1e1b00 */
[----:B------:R0:W5:Y:S04]  /*16f0*/  @!P0 LDG.E.64 R10, desc[UR6][R18.64+0x10] ;  /* 0x00001006120a8981 */ /* 0x000168000c1e1b00 */
[----:B------:R0:W5:Y:S04]  /*1700*/  @P0 LDG.E.64 R6, desc[UR6][R22.64] ;  /* 0x0000000616060981 */ /* 0x000168000c1e1b00 */
[----:B------:R0:W5:Y:S04]  /*1710*/  @P0 LDG.E.64 R8, desc[UR6][R22.64+0x8] ;  /* 0x0000080616080981 */ /* 0x000168000c1e1b00 */
[----:B------:R0:W5:Y:S02]  /*1720*/  @P0 LDG.E.64 R10, desc[UR6][R22.64+0x10] ;  /* 0x00001006160a0981 */ /* 0x000164000c1e1b00 */
.L_x_10:
[----:B------:R-:W-:Y:S05]  /*1730*/  BSYNC.RECONVERGENT B1 ;  /* 0x0000000000017941 */ /* 0x000fea0003800200 */
.L_x_9:
[----:B------:R-:W-:-:S05]  /*1740*/  VIADD R5, R2, 0x100 ;  /* 0x0000010002057836 */ /* 0x000fca0000000000 */
[----:B------:R-:W-:-:S13]  /*1750*/  ISETP.GE.AND P0, PT, R5, R12, PT ;  /* 0x0000000c0500720c */ /* 0x000fda0003f06270 */
[----:B------:R-:W-:Y:S05]  /*1760*/  @P0 BRA `(.L_x_11) ;  /* 0x0000000000b00947 */ /* 0x000fea0003800000 */
[----:B------:R-:W-:-:S13]  /*1770*/  ISETP.GE.AND P0, PT, R5, R3, PT ;  /* 0x000000030500720c */ /* 0x000fda0003f06270 */
[----:B------:R2:W5:Y:S04]  /*1780*/  @P0 LDG.E.64 R14, desc[UR6][R22.64+0x1800] ;  /* 0x00180006160e0981 */ /* 0x000568000c1e1b00 */
[----:B------:R2:W5:Y:S04]  /*1790*/  @P0 LDG.E.64 R16, desc[UR6][R22.64+0x1808] ;  /* 0x0018080616100981 */ /* 0x000568000c1e1b00 */
[----:B------:R2:W5:Y:S04]  /*17a0*/  @P0 LDG.E.64 R20, desc[UR6][R22.64+0x1810] ;  /* 0x0018100616140981 */ /* 0x000568000c1e1b00 */
[----:B------:R2:W5:Y:S04]  /*17b0*/  @!P0 LDG.E.64 R14, desc[UR6][R18.64+0x1800] ;  /* 0x00180006120e8981 */ /* 0x000568000c1e1b00 */
[----:B------:R2:W5:Y:S04]  /*17c0*/  @!P0 LDG.E.64 R16, desc[UR6][R18.64+0x1808] ;  /* 0x0018080612108981 */ /* 0x000568000c1e1b00 */
[----:B------:R2:W5:Y:S01]  /*17d0*/  @!P0 LDG.E.64 R20, desc[UR6][R18.64+0x1810] ;  /* 0x0018100612148981 */ /* 0x000562000c1e1b00 */
[----:B------:R-:W-:Y:S05]  /*17e0*/  BRA `(.L_x_11) ;  /* 0x0000000000907947 */ /* 0x000fea0003800000 */
.L_x_8:
[----:B------:R-:W0:Y:S01]  /*17f0*/  LDC.64 R8, c[0x0][0x3a0] ;  /* 0x0000e800ff087b82 */ /* 0x000e220000000a00 */
[----:B------:R-:W-:Y:S01]  /*1800*/  IADD3 R5, P0, P1, R5, R11, R12 ;  /* 0x0000000b05057210 */ /* 0x000fe2000791e00c */
[----:B------:R-:W-:Y:S01]  /*1810*/  IMAD.IADD R12, R3, 0x1, R4 ;  /* 0x00000001030c7824 */ /* 0x000fe200078e0204 */
[----:B------:R-:W-:Y:S01]  /*1820*/  BSSY.RECONVERGENT B1, `(.L_x_12) ;  /* 0x0000016000017945 */ /* 0x000fe20003800200 */
[----:B------:R-:W-:Y:S01]  /*1830*/  IMAD.IADD R11, R2, 0x1, -R3 ;  /* 0x00000001020b7824 */ /* 0x000fe200078e0a03 */
[----:B------:R-:W-:Y:S02]  /*1840*/  IADD3.X R10, PT, PT, R14, R10, R13, P0, P1 ;  /* 0x0000000a0e0a7210 */ /* 0x000fe400007e240d */
[----:B------:R-:W-:Y:S02]  /*1850*/  IADD3 R19, P0, PT, R6, R2, RZ ;  /* 0x0000000206137210 */ /* 0x000fe40007f1e0ff */
[----:B------:R-:W-:-:S03]  /*1860*/  IADD3 R5, P1, PT, R11, R5, RZ ;  /* 0x000000050b057210 */ /* 0x000fc60007f3e0ff */
[----:B------:R-:W-:Y:S01]  /*1870*/  IMAD.X R6, RZ, RZ, R7, P0 ;  /* 0x000000ffff067224 */ /* 0x000fe200000e0607 */
[----:B------:R-:W-:Y:S02]  /*1880*/  ISETP.GE.AND P0, PT, R2, R12, PT ;  /* 0x0000000c0200720c */ /* 0x000fe40003f06270 */
[----:B------:R-:W-:-:S05]  /*1890*/  LEA.HI.X.SX32 R10, R11, R10, 0x1, P1 ;  /* 0x0000000a0b0a7211 */ /* 0x000fca00008f0eff */
[----:B------:R-:W-:Y:S02]  /*18a0*/  IMAD R7, R10, 0x18, RZ ;  /* 0x000000180a077824 */ /* 0x000fe400078e02ff */
[----:B0-----:R-:W-:-:S04]  /*18b0*/  IMAD.WIDE.U32 R22, R5, 0x18, R8 ;  /* 0x0000001805167825 */ /* 0x001fc800078e0008 */
[----:B------:R-:W-:-:S04]  /*18c0*/  IMAD.WIDE.U32 R18, R19, 0x18, R8 ;  /* 0x0000001813127825 */ /* 0x000fc800078e0008 */
[----:B------:R-:W-:Y:S02]  /*18d0*/  IMAD R5, R6, 0x18, RZ ;  /* 0x0000001806057824 */ /* 0x000fe400078e02ff */
        /* <DEDUP_REMOVED lines=10> */
.L_x_13:
[----:B------:R-:W-:Y:S05]  /*1980*/  BSYNC.RECONVERGENT B1 ;  /* 0x0000000000017941 */ /* 0x000fea0003800200 */
.L_x_12:
        /* <DEDUP_REMOVED lines=9> */
[----:B------:R1:W5:Y:S02]  /*1a20*/  @!P0 LDG.E.64 R20, desc[UR6][R18.64+0x1810] ;  /* 0x0018100612148981 */ /* 0x000364000c1e1b00 */
.L_x_11:
[----:B------:R-:W-:Y:S05]  /*1a30*/  BSYNC.RECONVERGENT B0 ;  /* 0x0000000000007941 */ /* 0x000fea0003800200 */
.L_x_7:
[----:B012---:R-:W0:Y:S01]  /*1a40*/  S2R R18, SR_CgaCtaId ;  /* 0x0000000000127919 */ /* 0x007e220000008800 */
[----:B------:R-:W-:-:S04]  /*1a50*/  MOV R5, 0x400 ;  /* 0x0000040000057802 */ /* 0x000fc80000000f00 */
[----:B0-----:R-:W-:-:S05]  /*1a60*/  LEA R5, R18, R5, 0x18 ;  /* 0x0000000512057211 */ /* 0x001fca00078ec0ff */
[----:B------:R-:W-:-:S05]  /*1a70*/  IMAD R13, R2, 0x18, R5 ;  /* 0x00000018020d7824 */ /* 0x000fca00078e0205 */
[----:B-----5:R0:W-:Y:S04]  /*1a80*/  STS.64 [R13], R6 ;  /* 0x000000060d007388 */ /* 0x0201e80000000a00 */
[----:B------:R-:W-:Y:S04]  /*1a90*/  STS.64 [R13+0x8], R8 ;  /* 0x000008080d007388 */ /* 0x000fe80000000a00 */
[----:B------:R1:W-:Y:S04]  /*1aa0*/  STS.64 [R13+0x10], R10 ;  /* 0x0000100a0d007388 */ /* 0x0003e80000000a00 */
[----:B------:R2:W-:Y:S04]  /*1ab0*/  STS.64 [R13+0x1800], R14 ;  /* 0x0018000e0d007388 */ /* 0x0005e80000000a00 */
[----:B------:R2:W-:Y:S04]  /*1ac0*/  STS.64 [R13+0x1808], R16 ;  /* 0x001808100d007388 */ /* 0x0005e80000000a00 */
[----:B------:R2:W-:Y:S01]  /*1ad0*/  STS.64 [R13+0x1810], R20 ;  /* 0x001810140d007388 */ /* 0x0005e20000000a00 */
[----:B------:R-:W-:Y:S01]  /*1ae0*/  BAR.SYNC.DEFER_BLOCKING 0x0 ;  /* 0x0000000000007b1d */ /* 0x000fe20000010000 */
[----:B0-----:R-:W-:-:S07]  /*1af0*/  IMAD.SHL.U32 R7, R2, 0x2, RZ ;  /* 0x0000000202077824 */ /* 0x001fce00078e00ff */
[----:B------:R-:W-:Y:S01]  /*1b00*/  PREEXIT ;  /* 0x000000000000782d */ /* 0x000fe20000000000 */
[----:B------:R-:W-:Y:S01]  /*1b10*/  BSSY.RECONVERGENT B0, `(.L_x_14) ;  /* 0x0000018000007945 */ /* 0x000fe20003800200 */
[----:B-1----:R-:W-:-:S04]  /*1b20*/  VIMNMX R10, PT, PT, R7, R12, PT ;  /* 0x0000000c070a7248 */ /* 0x002fc80003fe0100 */
[C---:B------:R-:W-:Y:S01]  /*1b30*/  ISETP.GE.AND P0, PT, R10.reuse, R4, PT ;  /* 0x000000040a00720c */ /* 0x040fe20003f06270 */
[----:B------:R-:W-:Y:S01]  /*1b40*/  IMAD.IADD R4, R10, 0x1, -R4 ;  /* 0x000000010a047824 */ /* 0x000fe200078e0a04 */
[----:B------:R-:W-:-:S04]  /*1b50*/  VIMNMX R7, PT, PT, R3, R10, PT ;  /* 0x0000000a03077248 */ /* 0x000fc80003fe0100 */
[----:B------:R-:W-:-:S04]  /*1b60*/  SEL R24, R4, RZ, P0 ;  /* 0x000000ff04187207 */ /* 0x000fc80000000000 */
[----:B------:R-:W-:-:S13]  /*1b70*/  ISETP.GE.AND P0, PT, R24, R7, PT ;  /* 0x000000071800720c */ /* 0x000fda0003f06270 */
[----:B--2---:R-:W-:Y:S05]  /*1b80*/  @P0 BRA `(.L_x_15) ;  /* 0x0000000000400947 */ /* 0x004fea0003800000 */
[----:B------:R-:W-:Y:S02]  /*1b90*/  IMAD.MOV.U32 R11, RZ, RZ, R7 ;  /* 0x000000ffff0b7224 */ /* 0x000fe400078e0007 */
[----:B------:R-:W-:-:S07]  /*1ba0*/  IMAD.IADD R4, R3, 0x1, R10 ;  /* 0x0000000103047824 */ /* 0x000fce00078e020a */
.L_x_16:
        /* <DEDUP_REMOVED lines=14> */
.L_x_15:
[----:B------:R-:W-:Y:S05]  /*1c90*/  BSYNC.RECONVERGENT B0 ;  /* 0x0000000000007941 */ /* 0x000fea0003800200 */
.L_x_14:
[----:B------:R-:W-:Y:S01]  /*1ca0*/  IADD3 R8, PT, PT, R3, R10, -R24 ;  /* 0x0000000a03087210 */ /* 0x000fe20007ffe818 */
[--C-:B------:R-:W-:Y:S01]  /*1cb0*/  IMAD R27, R24, 0x18, R5.reuse ;  /* 0x00000018181b7824 */ /* 0x100fe200078e0205 */
[----:B------:R-:W-:Y:S01]  /*1cc0*/  PLOP3.LUT P0, PT, PT, PT, PT, 0x8, 0x80 ;  /* 0x000000000080781c */ /* 0x000fe20003f0e170 */
[----:B------:R-:W0:Y:S01]  /*1cd0*/  S2R R28, SR_CgaCtaId ;  /* 0x00000000001c7919 */ /* 0x000e220000008800 */
[C---:B------:R-:W-:Y:S01]  /*1ce0*/  ISETP.GE.AND P1, PT, R8.reuse, R12, PT ;  /* 0x0000000c0800720c */ /* 0x040fe20003f26270 */
[C---:B------:R-:W-:Y:S01]  /*1cf0*/  IMAD R25, R8.reuse, 0x18, R5 ;  /* 0x0000001808197824 */ /* 0x040fe200078e0205 */
[----:B------:R-:W-:Y:S01]  /*1d00*/  LDS.64 R10, [R27] ;  /* 0x000000001b0a7984 */ /* 0x000fe20000000a00 */
[----:B------:R-:W-:Y:S02]  /*1d10*/  VIADD R23, R8, 0x1 ;  /* 0x0000000108177836 */ /* 0x000fe40000000000 */
[----:B------:R-:W-:Y:S01]  /*1d20*/  VIADD R26, R24, 0x1 ;  /* 0x00000001181a7836 */ /* 0x000fe20000000000 */
        /* <DEDUP_REMOVED lines=14> */
[----:B------:R-:W-:Y:S01]  /*1e10*/  SEL R8, R6, R4, P0 ;  /* 0x0000000406087207 */ /* 0x000fe20000000000 */
[----:B------:R-:W-:Y:S01]  /*1e20*/  @P0 IMAD.MOV R26, RZ, RZ, R24 ;  /* 0x000000ffff1a0224 */ /* 0x000fe200078e0218 */
[----:B------:R-:W1:Y:S02]  /*1e30*/  @!P0 LDS.64 R10, [R27+0x18] ;  /* 0x000018001b0a8984 */ /* 0x000e640000000a00 */
[----:B------:R-:W-:-:S02]  /*1e40*/  ISETP.GE.AND P1, PT, R23, R12, PT ;  /* 0x0000000c1700720c */ /* 0x000fc40003f26270 */
[----:B------:R-:W-:Y:S04]  /*1e50*/  @P0 LDS.64 R16, [R25+0x20] ;  /* 0x0000200019100984 */ /* 0x000fe80000000a00 */
[----:B------:R-:W2:Y:S04]  /*1e60*/  @!P0 LDS.64 R14, [R27+0x20] ;  /* 0x000020001b0e8984 */ /* 0x000ea80000000a00 */
[----:B------:R-:W-:Y:S04]  /*1e70*/  @P0 LDS.64 R6, [R25+0x28] ;  /* 0x0000280019060984 */ /* 0x000fe80000000a00 */
[----:B------:R-:W3:Y:S01]  /*1e80*/  @!P0 LDS.64 R4, [R27+0x28] ;  /* 0x000028001b048984 */ /* 0x000ee20000000a00 */
[----:B------:R-:W-:Y:S01]  /*1e90*/  BAR.SYNC.DEFER_BLOCKING 0x0 ;  /* 0x0000000000007b1d */ /* 0x000fe20000010000 */
[----:B------:R-:W-:-:S05]  /*1ea0*/  PLOP3.LUT P0, PT, PT, PT, PT, 0x8, 0x80 ;  /* 0x000000000080781c */ /* 0x000fca0003f0e170 */
[----:B-1----:R-:W-:-:S06]  /*1eb0*/  @!P1 DSETP.GEU.AND P2, PT, R18, R10, PT ;  /* 0x0000000a1200922a */ /* 0x002fcc0003f4e000 */
[----:B------:R-:W-:Y:S02]  /*1ec0*/  @!P1 ISETP.GE.OR P0, PT, R26, R3, !P2 ;  /* 0x000000031a00920c */ /* 0x000fe40005706670 */
[----:B------:R-:W-:Y:S02]  /*1ed0*/  MOV R3, 0x400 ;  /* 0x0000040000037802 */ /* 0x000fe40000000f00 */
        /* <DEDUP_REMOVED lines=8> */
[----:B0-----:R-:W-:Y:S01]  /*1f60*/  LEA R3, R28, R3, 0x18 ;  /* 0x000000031c037211 */ /* 0x001fe200078ec0ff */
[----:B------:R-:W-:Y:S01]  /*1f70*/  IMAD.MOV.U32 R6, RZ, RZ, R13 ;  /* 0x000000ffff067224 */ /* 0x000fe200078e000d */
[----:B------:R-:W-:Y:S01]  /*1f80*/  FSEL R10, R18, R10, P0 ;  /* 0x0000000a120a7208 */ /* 0x000fe20000000000 */
[----:B------:R-:W-:Y:S01]  /*1f90*/  IMAD.MOV.U32 R7, RZ, RZ, R20 ;  /* 0x000000ffff077224 */ /* 0x000fe200078e0014 */
[----:B------:R-:W-:Y:S06]  /*1fa0*/  BRA.U !UP0, `(.L_x_17) ;  /* 0x0000000108a47547 */ /* 0x000fec000b800000 */
[----:B------:R-:W0:Y:S01]  /*1fb0*/  S2R R18, SR_LANEID ;  /* 0x0000000000127919 */ /* 0x000e220000000000 */
[----:B------:R-:W-:Y:S02]  /*1fc0*/  LOP3.LUT R13, R19, 0x7c0, RZ, 0xc0, !PT ;  /* 0x000007c0130d7812 */ /* 0x000fe400078ec0ff */
[C---:B------:R-:W-:Y:S02]  /*1fd0*/  ISETP.NE.AND P0, PT, R2.reuse, RZ, PT ;  /* 0x000000ff0200720c */ /* 0x040fe40003f05270 */
[----:B------:R-:W-:Y:S01]  /*1fe0*/  LOP3.LUT R2, R2, 0x1f, RZ, 0xc0, !PT ;  /* 0x0000001f02027812 */ /* 0x000fe200078ec0ff */
[----:B0-----:R-:W-:-:S04]  /*1ff0*/  IMAD R19, R18, 0x2, R13 ;  /* 0x0000000212137824 */ /* 0x001fc800078e020d */
[C---:B------:R-:W-:Y:S02]  /*2000*/  IMAD.IADD R18, R19.reuse, 0x1, -R18 ;  /* 0x0000000113127824 */ /* 0x040fe400078e0a12 */
[--C-:B------:R-:W-:Y:S02]  /*2010*/  IMAD R25, R19, 0x18, R3.reuse ;  /* 0x0000001813197824 */ /* 0x100fe400078e0203 */
[----:B------:R-:W-:-:S03]  /*2020*/  IMAD R24, R18, 0x18, R3 ;  /* 0x0000001812187824 */ /* 0x000fc600078e0203 */
[----:B------:R-:W-:Y:S04]  /*2030*/  STS.128 [R25], R4 ;  /* 0x0000000419007388 */ /* 0x000fe80000000c00 */
[----:B------:R-:W-:Y:S04]  /*2040*/  STS.64 [R25+0x10], R8 ;  /* 0x0000100819007388 */ /* 0x000fe80000000a00 */
[----:B------:R0:W-:Y:S04]  /*2050*/  STS.64 [R25+0x18], R10 ;  /* 0x0000180a19007388 */ /* 0x0001e80000000a00 */
[----:B------:R1:W-:Y:S04]  /*2060*/  STS.64 [R25+0x20], R14 ;  /* 0x0000200e19007388 */ /* 0x0003e80000000a00 */
[----:B------:R2:W-:Y:S01]  /*2070*/  STS.64 [R25+0x28], R16 ;  /* 0x0000281019007388 */ /* 0x0005e20000000a00 */
[----:B------:R-:W-:-:S03]  /*2080*/  NOP ;  /* 0x0000000000007918 */ /* 0x000fc60000000000 */
[----:B------:R-:W-:Y:S01]  /*2090*/  LDS.64 R20, [R24] ;  /* 0x0000000018147984 */ /* 0x000fe20000000a00 */
[----:B0-----:R-:W0:Y:S01]  /*20a0*/  LDC.64 R10, c[0x0][0x3a0] ;  /* 0x0000e800ff0a7b82 */ /* 0x001e220000000a00 */
[----:B-1----:R-:W-:Y:S02]  /*20b0*/  IMAD.IADD R14, R13, 0x1, R2 ;  /* 0x000000010d0e7824 */ /* 0x002fe400078e0202 */
[----:B------:R-:W-:Y:S01]  /*20c0*/  LDS.64 R22, [R24+0x8] ;  /* 0x0000080018167984 */ /* 0x000fe20000000a00 */
[----:B------:R-:W-:-:S03]  /*20d0*/  IMAD.MOV.U32 R15, RZ, RZ, RZ ;  /* 0x000000ffff0f7224 */ /* 0x000fc600078e00ff */
[----:B------:R-:W-:Y:S01]  /*20e0*/  LDS.64 R18, [R24+0x300] ;  /* 0x0003000018127984 */ /* 0x000fe20000000a00 */
[----:B--2---:R-:W-:-:S03]  /*20f0*/  IMAD.WIDE.U32 R16, R0, 0x200, R14 ;  /* 0x0000020000107825 */ /* 0x004fc600078e000e */
[----:B------:R-:W-:Y:S01]  /*2100*/  LDS.64 R6, [R24+0x308] ;  /* 0x0003080018067984 */ /* 0x000fe20000000a00 */
[----:B------:R-:W-:-:S03]  /*2110*/  IMAD R13, R17, 0x18, RZ ;  /* 0x00000018110d7824 */ /* 0x000fc600078e02ff */
[----:B------:R-:W-:Y:S04]  /*2120*/  LDS.64 R8, [R24+0x10] ;  /* 0x0000100018087984 */ /* 0x000fe80000000a00 */
[----:B------:R-:W-:Y:S04]  /*2130*/  LDS.64 R4, [R24+0x310] ;  /* 0x0003100018047984 */ /* 0x000fe80000000a00 */
[----:B------:R-:W-:Y:S01]  /*2140*/  @!P0 STS [R3+0x3000], R12 ;  /* 0x0030000c03008388 */ /* 0x000fe20000000800 */
[----:B0-----:R-:W-:Y:S01]  /*2150*/  IMAD.WIDE.U32 R10, R16, 0x18, R10 ;  /* 0x00000018100a7825 */ /* 0x001fe200078e000a */
[----:B------:R-:W-:Y:S03]  /*2160*/  BAR.SYNC.DEFER_BLOCKING 0x0 ;  /* 0x0000000000007b1d */ /* 0x000fe60000010000 */
[----:B------:R-:W-:-:S03]  /*2170*/  IMAD.IADD R11, R11, 0x1, R13 ;  /* 0x000000010b0b7824 */ /* 0x000fc600078e020d */
[----:B------:R-:W0:Y:S02]  /*2180*/  LDS R25, [R3+0x3000] ;  /* 0x0030000003197984 */ /* 0x000e240000000800 */
[C---:B0-----:R-:W-:Y:S01]  /*2190*/  ISETP.GE.AND P0, PT, R14.reuse, R25, PT ;  /* 0x000000190e00720c */ /* 0x041fe20003f06270 */
[----:B------:R-:W-:-:S12]  /*21a0*/  VIADD R14, R14, 0x20 ;  /* 0x000000200e0e7836 */ /* 0x000fd80000000000 */
[----:B------:R0:W-:Y:S04]  /*21b0*/  @!P0 STG.E.64 desc[UR6][R10.64], R20 ;  /* 0x000000140a008986 */ /* 0x0001e8000c101b06 */
[----:B------:R0:W-:Y:S04]  /*21c0*/  @!P0 STG.E.64 desc[UR6][R10.64+0x8], R22 ;  /* 0x000008160a008986 */ /* 0x0001e8000c101b06 */
[----:B------:R0:W-:Y:S01]  /*21d0*/  @!P0 STG.E.64 desc[UR6][R10.64+0x10], R8 ;  /* 0x000010080a008986 */ /* 0x0001e2000c101b06 */
[----:B------:R-:W-:-:S13]  /*21e0*/  ISETP.GE.AND P0, PT, R14, R25, PT ;  /* 0x000000190e00720c */ /* 0x000fda0003f06270 */
[----:B0-----:R-:W-:Y:S05]  /*21f0*/  @P0 EXIT ;  /* 0x000000000000094d */ /* 0x001fea0003800000 */
[----:B------:R-:W-:Y:S04]  /*2200*/  STG.E.64 desc[UR6][R10.64+0x300], R18 ;  /* 0x000300120a007986 */ /* 0x000fe8000c101b06 */
[----:B------:R-:W-:Y:S04]  /*2210*/  STG.E.64 desc[UR6][R10.64+0x308], R6 ;  /* 0x000308060a007986 */ /* 0x000fe8000c101b06 */
[----:B------:R-:W-:Y:S01]  /*2220*/  STG.E.64 desc[UR6][R10.64+0x310], R4 ;  /* 0x000310040a007986 */ /* 0x000fe2000c101b06 */
[----:B------:R-:W-:Y:S05]  /*2230*/  EXIT ;  /* 0x000000000000794d */ /* 0x000fea0003800000 */
.L_x_17:
[----:B------:R-:W0:Y:S01]  /*2240*/  S2R R18, SR_LANEID ;  /* 0x0000000000127919 */ /* 0x000e220000000000 */
[----:B------:R-:W-:Y:S02]  /*2250*/  LOP3.LUT R13, R19, 0x7c0, RZ, 0xc0, !PT ;  /* 0x000007c0130d7812 */ /* 0x000fe400078ec0ff */
[----:B------:R-:W-:-:S03]  /*2260*/  ISETP.NE.AND P0, PT, R2, RZ, PT ;  /* 0x000000ff0200720c */ /* 0x000fc60003f05270 */
[----:B0-----:R-:W-:-:S04]  /*2270*/  IMAD R19, R18, 0x2, R13 ;  /* 0x0000000212137824 */ /* 0x001fc800078e020d */
[C---:B------:R-:W-:Y:S02]  /*2280*/  IMAD.IADD R18, R19.reuse, 0x1, -R18 ;  /* 0x0000000113127824 */ /* 0x040fe400078e0a12 */
[--C-:B------:R-:W-:Y:S02]  /*2290*/  IMAD R25, R19, 0x18, R3.reuse ;  /* 0x0000001813197824 */ /* 0x100fe400078e0203 */
[----:B------:R-:W-:-:S03]  /*22a0*/  IMAD R26, R18, 0x18, R3 ;  /* 0x00000018121a7824 */ /* 0x000fc600078e0203 */
[----:B------:R-:W-:Y:S04]  /*22b0*/  STS.128 [R25], R4 ;  /* 0x0000000419007388 */ /* 0x000fe80000000c00 */
[----:B------:R-:W-:Y:S04]  /*22c0*/  STS.64 [R25+0x10], R8 ;  /* 0x0000100819007388 */ /* 0x000fe80000000a00 */
[----:B------:R0:W-:Y:S04]  /*22d0*/  STS.64 [R25+0x18], R10 ;  /* 0x0000180a19007388 */ /* 0x0001e80000000a00 */
[----:B------:R-:W-:Y:S04]  /*22e0*/  STS.64 [R25+0x20], R14 ;  /* 0x0000200e19007388 */ /* 0x000fe80000000a00 */
[----:B------:R1:W-:Y:S01]  /*22f0*/  STS.64 [R25+0x28], R16 ;  /* 0x0000281019007388 */ /* 0x0003e20000000a00 */
[----:B------:R-:W-:-:S03]  /*2300*/  NOP ;  /* 0x0000000000007918 */ /* 0x000fc60000000000 */
[----:B------:R-:W-:Y:S01]  /*2310*/  LDS.64 R20, [R26] ;  /* 0x000000001a147984 */ /* 0x000fe20000000a00 */
[----:B0-----:R-:W0:Y:S03]  /*2320*/  LDC.64 R10, c[0x0][0x388] ;  /* 0x0000e200ff0a7b82 */ /* 0x001e260000000a00 */
[----:B------:R-:W-:Y:S01]  /*2330*/  LDS.64 R22, [R26+0x8] ;  /* 0x000008001a167984 */ /* 0x000fe20000000a00 */
[----:B-1----:R-:W-:Y:S01]  /*2340*/  LOP3.LUT R16, R2, 0x1f, RZ, 0xc0, !PT ;  /* 0x0000001f02107812 */ /* 0x002fe200078ec0ff */
[----:B------:R-:W-:Y:S02]  /*2350*/  IMAD.MOV.U32 R17, RZ, RZ, RZ ;  /* 0x000000ffff117224 */ /* 0x000fe400078e00ff */
[----:B------:R-:W-:Y:S02]  /*2360*/  LDS.64 R18, [R26+0x300] ;  /* 0x000300001a127984 */ /* 0x000fe40000000a00 */
[----:B------:R-:W-:-:S02]  /*2370*/  IMAD.WIDE.U32 R24, R0, 0x200, R16 ;  /* 0x0000020000187825 */ /* 0x000fc400078e0010 */
[----:B------:R-:W-:Y:S04]  /*2380*/  LDS.64 R4, [R26+0x308] ;  /* 0x000308001a047984 */ /* 0x000fe80000000a00 */
[----:B------:R-:W-:Y:S04]  /*2390*/  LDS.64 R8, [R26+0x10] ;  /* 0x000010001a087984 */ /* 0x000fe80000000a00 */
[----:B------:R-:W-:Y:S04]  /*23a0*/  LDS.64 R6, [R26+0x310] ;  /* 0x000310001a067984 */ /* 0x000fe80000000a00 */
[----:B------:R-:W-:Y:S01]  /*23b0*/  @!P0 STS [R3+0x3000], R12 ;  /* 0x0030000c03008388 */ /* 0x000fe20000000800 */
[----:B------:R-:W-:Y:S01]  /*23c0*/  BAR.SYNC.DEFER_BLOCKING 0x0 ;  /* 0x0000000000007b1d */ /* 0x000fe20000010000 */
[C---:B------:R-:W-:Y:S01]  /*23d0*/  IADD3 R15, P0, PT, R13.reuse, R24, RZ ;  /* 0x000000180d0f7210 */ /* 0x040fe20007f1e0ff */
[----:B------:R-:W-:-:S04]  /*23e0*/  IMAD.IADD R13, R13, 0x1, R16 ;  /* 0x000000010d0d7824 */ /* 0x000fc800078e0210 */
[----:B------:R-:W-:Y:S02]  /*23f0*/  IMAD.X R24, RZ, RZ, R25, P0 ;  /* 0x000000ffff187224 */ /* 0x000fe400000e0619 */
[----:B0-----:R-:W-:-:S04]  /*2400*/  IMAD.WIDE.U32 R10, R15, 0x18, R10 ;  /* 0x000000180f0a7825 */ /* 0x001fc800078e000a */
[----:B------:R-:W-:-:S04]  /*2410*/  IMAD R15, R24, 0x18, RZ ;  /* 0x00000018180f7824 */ /* 0x000fc800078e02ff */
[----:B------:R-:W-:Y:S01]  /*2420*/  IMAD.IADD R11, R11, 0x1, R15 ;  /* 0x000000010b0b7824 */ /* 0x000fe200078e020f */
[----:B------:R-:W0:Y:S02]  /*2430*/  LDS R14, [R3+0x3000] ;  /* 0x00300000030e7984 */ /* 0x000e240000000800 */
[C---:B0-----:R-:W-:Y:S01]  /*2440*/  ISETP.GE.AND P0, PT, R13.reuse, R14, PT ;  /* 0x0000000e0d00720c */ /* 0x041fe20003f06270 */
[----:B------:R-:W-:-:S05]  /*2450*/  VIADD R13, R13, 0x20 ;  /* 0x000000200d0d7836 */ /* 0x000fca0000000000 */
[----:B------:R-:W-:-:S07]  /*2460*/  ISETP.GE.AND P1, PT, R13, R14, PT ;  /* 0x0000000e0d00720c */ /* 0x000fce0003f26270 */
[----:B------:R0:W-:Y:S04]  /*2470*/  @!P0 STG.E.64 desc[UR6][R10.64], R20 ;  /* 0x000000140a008986 */ /* 0x0001e8000c101b06 */
[----:B------:R0:W-:Y:S04]  /*2480*/  @!P0 STG.E.64 desc[UR6][R10.64+0x8], R22 ;  /* 0x000008160a008986 */ /* 0x0001e8000c101b06 */
[----:B------:R0:W-:Y:S01]  /*2490*/  @!P0 STG.E.64 desc[UR6][R10.64+0x10], R8 ;  /* 0x000010080a008986 */ /* 0x0001e2000c101b06 */
[----:B------:R-:W-:Y:S05]  /*24a0*/  @P1 EXIT ;  /* 0x000000000000194d */ /* 0x000fea0003800000 */
[----:B------:R-:W-:Y:S04]  /*24b0*/  STG.E.64 desc[UR6][R10.64+0x300], R18 ;  /* 0x000300120a007986 */ /* 0x000fe8000c101b06 */
[----:B------:R-:W-:Y:S04]  /*24c0*/  STG.E.64 desc[UR6][R10.64+0x308], R4 ;  /* 0x000308040a007986 */ /* 0x000fe8000c101b06 */
[----:B------:R-:W-:Y:S01]  /*24d0*/  STG.E.64 desc[UR6][R10.64+0x310], R6 ;  /* 0x000310060a007986 */ /* 0x000fe2000c101b06 */
[----:B------:R-:W-:Y:S05]  /*24e0*/  EXIT ;  /* 0x000000000000794d */ /* 0x000fea0003800000 */
.L_x_18:
[----:B------:R-:W-:-:S00]  /*24f0*/  BRA `(.L_x_18) ;  /* 0xfffffffc00fc7947 */ /* 0x000fc0000383ffff */
[----:B------:R-:W-:-:S00]  /*2500*/  NOP ;  /* 0x0000000000007918 */ /* 0x000fc00000000000 */
[----:B------:R-:W-:-:S00]  /*2510*/  NOP ;  /* 0x0000000000007918 */ /* 0x000fc00000000000 */
[----:B------:R-:W-:-:S00]  /*2520*/  NOP ;  /* 0x0000000000007918 */ /* 0x000fc00000000000 */
[----:B------:R-:W-:-:S00]  /*2530*/  NOP ;  /* 0x0000000000007918 */ /* 0x000fc00000000000 */
[----:B------:R-:W-:-:S00]  /*2540*/  NOP ;  /* 0x0000000000007918 */ /* 0x000fc00000000000 */
[----:B------:R-:W-:-:S00]  /*2550*/  NOP ;  /* 0x0000000000007918 */ /* 0x000fc00000000000 */
[----:B------:R-:W-:-:S00]  /*2560*/  NOP ;  /* 0x0000000000007918 */ /* 0x000fc00000000000 */
[----:B------:R-:W-:-:S00]  /*2570*/  NOP ;  /* 0x0000000000007918 */ /* 0x000fc00000000000 */
.L_x_79:


//--------------------- .text._ZN3cub18CUB_300001_SM_10006detail10merge_sort30DeviceMergeSortPartitionKernelIN6thrust24THRUST_300001_SM_1000_NS6detail15normal_iteratorINS5_10device_ptrI4EdgeEEEEmN4cuda3std3__44lessIS9_EES9_EEvbT_PT2_T0_SK_PSK_T1_SK_i --------------------------
	.section	.text._ZN3cub18CUB_300001_SM_10006detail10merge_sort30DeviceMergeSortPartitionKernelIN6thrust24THRUST_300001_SM_1000_NS6detail15normal_iteratorINS5_10device_ptrI4EdgeEEEEmN4cuda3std3__44lessIS9_EES9_EEvbT_PT2_T0_SK_PSK_T1_SK_i,"ax",@progbits
	.align	128
        .global         _ZN3cub18CUB_300001_SM_10006detail10merge_sort30DeviceMergeSortPartitionKernelIN6thrust24THRUST_300001_SM_1000_NS6detail15normal_iteratorINS5_10device_ptrI4EdgeEEEEmN4cuda3std3__44lessIS9_EES9_EEvbT_PT2_T0_SK_PSK_T1_SK_i
        .type           _ZN3cub18CUB_300001_SM_10006detail10merge_sort30DeviceMergeSortPartitionKernelIN6thrust24THRUST_300001_SM_1000_NS6detail15normal_iteratorINS5_10device_ptrI4EdgeEEEEmN4cuda3std3__44lessIS9_EES9_EEvbT_PT2_T0_SK_PSK_T1_SK_i,@function
        .size           _ZN3cub18CUB_300001_SM_10006detail10merge_sort30DeviceMergeSortPartitionKernelIN6thrust24THRUST_300001_SM_1000_NS6detail15normal_iteratorINS5_10device_ptrI4EdgeEEEEmN4cuda3std3__44lessIS9_EES9_EEvbT_PT2_T0_SK_PSK_T1_SK_i,(.L_x_80 - _ZN3cub18CUB_300001_SM_10006detail10merge_sort30DeviceMergeSortPartitionKernelIN6thrust24THRUST_300001_SM_1000_NS6detail15normal_iteratorINS5_10device_ptrI4EdgeEEEEmN4cuda3std3__44lessIS9_EES9_EEvbT_PT2_T0_SK_PSK_T1_SK_i)
        .other          _ZN3cub18CUB_300001_SM_10006detail10merge_sort30DeviceMergeSortPartitionKernelIN6thrust24THRUST_300001_SM_1000_NS6detail15normal_iteratorINS5_10device_ptrI4EdgeEEEEmN4cuda3std3__44lessIS9_EES9_EEvbT_PT2_T0_SK_PSK_T1_SK_i,@"STO_CUDA_ENTRY STV_DEFAULT"
_ZN3cub18CUB_300001_SM_10006detail10merge_sort30DeviceMergeSortPartitionKernelIN6thrust24THRUST_300001_SM_1000_NS6detail15normal_iteratorINS5_10device_ptrI4EdgeEEEEmN4cuda3std3__44lessIS9_EES9_EEvbT_PT2_T0_SK_PSK_T1_SK_i:
.text._ZN3cub18CUB_300001_SM_10006detail10merge_sort30DeviceMergeSortPartitionKernelIN6thrust24THRUST_300001_SM_1000_NS6detail15normal_iteratorINS5_10device_ptrI4EdgeEEEEmN4cuda3std3__44lessIS9_EES9_EEvbT_PT2_T0_SK_PSK_T1_SK_i:
[----:B------:R-:W-:Y:S01]  /*0000*/  LDC R1, c[0x0][0x37c] ;  /* 0x0000df00ff017b82 */ /* 0x000fe20000000800 */
[----:B------:R-:W0:Y:S01]  /*0010*/  S2R R0, SR_CTAID.X ;  /* 0x0000000000007919 */ /* 0x000e220000002500 */
[----:B------:R-:W0:Y:S01]  /*0020*/  LDCU UR4, c[0x0][0x360] ;  /* 0x00006c00ff0477ac */ /* 0x000e220008000800 */
[----:B------:R-:W0:Y:S01]  /*0030*/  S2R R3, SR_TID.X ;  /* 0x0000000000037919 */ /* 0x000e220000002100 */
[----:B------:R-:W1:Y:S01]  /*0040*/  LDCU.64 UR10, c[0x0][0x3a0] ;  /* 0x00007400ff0a77ac */ /* 0x000e620008000a00 */
[----:B0-----:R-:W-:-:S05]  /*0050*/  IMAD R0, R0, UR4, R3 ;  /* 0x0000000400007c24 */ /* 0x001fca000f8e0203 */
[----:B-1----:R-:W-:-:S04]  /*0060*/  ISETP.GE.U32.AND P0, PT, R0, UR10, PT ;  /* 0x0000000a00007c0c */ /* 0x002fc8000bf06070 */
[----:B------:R-:W-:-:S13]  /*0070*/  ISETP.GE.U32.AND.EX P0, PT, RZ, UR11, PT, P0 ;  /* 0x0000000bff007c0c */ /* 0x000fda000bf06100 */
[----:B------:R-:W-:Y:S05]  /*0080*/  @P0 EXIT ;  /* 0x000000000000094d */ /* 0x000fea0003800000 */
[----:B------:R-:W0:Y:S01]  /*0090*/  LDCU.64 UR6, c[0x0][0x3b8] ;  /* 0x00007700ff0677ac */ /* 0x000e220008000a00 */
[----:B------:R-:W1:Y:S01]  /*00a0*/  LDC R4, c[0x0][0x3c0] ;  /* 0x0000f000ff047b82 */ /* 0x000e620000000800 */
[----:B------:R-:W-:Y:S01]  /*00b0*/  IADD3 R8, P2, PT, R0, 0x1, RZ ;  /* 0x0000000100087810 */ /* 0x000fe20007f5e0ff */
[----:B------:R-:W-:Y:S01]  /*00c0*/  ACQBULK ;  /* 0x000000000000782e */ /* 0x000fe20000000000 */
[----:B------:R-:W2:Y:S02]  /*00d0*/  LDCU.64 UR8, c[0x0][0x358] ;  /* 0x00006b00ff0877ac */ /* 0x000ea40008000a00 */
[----:B------:R-:W-:Y:S01]  /*00e0*/  ISETP.NE.U32.AND P0, PT, R8, UR10, PT ;  /* 0x0000000a08007c0c */ /* 0x000fe2000bf05070 */
[----:B------:R-:W-:-:S05]  /*00f0*/  IMAD.X R8, RZ, RZ, RZ, P2 ;  /* 0x000000ffff087224 */ /* 0x000fca00010e06ff */
[----:B------:R-:W-:Y:S01]  /*0100*/  ISETP.NE.AND.EX P0, PT, R8, UR11, PT, P0 ;  /* 0x0000000b08007c0c */ /* 0x000fe2000bf05300 */
[----:B0-----:R-:W-:Y:S02]  /*0110*/  UIADD3 UR4, UPT, UPT, -UR6, URZ, URZ ;  /* 0x000000ff06047290 */ /* 0x001fe4000fffe1ff */
[----:B------:R-:W-:-:S04]  /*0120*/  USHF.R.U32.HI UR5, URZ, 0x1, UR7 ;  /* 0x00000001ff057899 */ /* 0x000fc80008011607 */
[----:B------:R-:W-:Y:S01]  /*0130*/  LOP3.LUT R7, R0, UR4, RZ, 0xc0, !PT ;  /* 0x0000000400077c12 */ /* 0x000fe2000f8ec0ff */
[----:B------:R-:W-:Y:S01]  /*0140*/  USHF.R.U64 UR4, UR6, 0x1, UR7 ;  /* 0x0000000106047899 */ /* 0x000fe20008001207 */
[----:B-1----:R-:W-:Y:S01]  /*0150*/  SHF.R.S32.HI R5, RZ, 0x1f, R4 ;  /* 0x0000001fff057819 */ /* 0x002fe20000011404 */
[----:B------:R-:W-:Y:S02]  /*0160*/  IMAD R6, R4, UR5, RZ ;  /* 0x0000000504067c24 */ /* 0x000fe4000f8e02ff */
[----:B------:R-:W-:-:S04]  /*0170*/  IMAD.WIDE.U32 R2, R7, R4, RZ ;  /* 0x0000000407027225 */ /* 0x000fc800078e00ff */
[----:B------:R-:W-:-:S04]  /*0180*/  IMAD.WIDE.U32 R10, R4, UR4, RZ ;  /* 0x00000004040a7c25 */ /* 0x000fc8000f8e00ff */
[C---:B------:R-:W-:Y:S01]  /*0190*/  IMAD R9, R5.reuse, UR4, R6 ;  /* 0x0000000405097c24 */ /* 0x040fe2000f8e0206 */
[----:B------:R-:W0:Y:S01]  /*01a0*/  LDCU.64 UR4, c[0x0][0x398] ;  /* 0x00007300ff0477ac */ /* 0x000e220008000a00 */
[----:B------:R-:W-:Y:S01]  /*01b0*/  IMAD R3, R5, R7, R3 ;  /* 0x0000000705037224 */ /* 0x000fe200078e0203 */
[----:B------:R-:W-:Y:S01]  /*01c0*/  LOP3.LUT R7, RZ, R2, RZ, 0x33, !PT ;  /* 0x00000002ff077212 */ /* 0x000fe200078e33ff */
[----:B------:R-:W-:-:S03]  /*01d0*/  IMAD.IADD R11, R11, 0x1, R9 ;  /* 0x000000010b0b7824 */ /* 0x000fc600078e0209 */
[----:B------:R-:W-:Y:S02]  /*01e0*/  ISETP.LT.U32.AND P1, PT, R10, R7, PT ;  /* 0x000000070a00720c */ /* 0x000fe40003f21070 */
[----:B------:R-:W-:-:S04]  /*01f0*/  LOP3.LUT R6, RZ, R3, RZ, 0x33, !PT ;  /* 0x00000003ff067212 */ /* 0x000fc800078e33ff */
[----:B------:R-:W-:-:S04]  /*0200*/  ISETP.LT.U32.AND.EX P1, PT, R11, R6, PT, P1 ;  /* 0x000000060b00720c */ /* 0x000fc80003f21110 */
[----:B------:R-:W-:Y:S02]  /*0210*/  SEL R7, R10, R7, P1 ;  /* 0x000000070a077207 */ /* 0x000fe40000800000 */
[----:B------:R-:W-:Y:S02]  /*0220*/  SEL R6, R11, R6, P1 ;  /* 0x000000060b067207 */ /* 0x000fe40000800000 */
[----:B------:R-:W-:-:S05]  /*0230*/  IADD3 R8, P1, PT, R7, R2, RZ ;  /* 0x0000000207087210 */ /* 0x000fca0007f3e0ff */
[----:B------:R-:W-:Y:S01]  /*0240*/  IMAD.X R9, R6, 0x1, R3, P1 ;  /* 0x0000000106097824 */ /* 0x000fe200008e0603 */
[----:B0-----:R-:W-:Y:S01]  /*0250*/  ISETP.LT.U32.AND P1, PT, R8, UR4, PT ;  /* 0x0000000408007c0c */ /* 0x001fe2000bf21070 */
[----:B------:R-:W0:Y:S03]  /*0260*/  @!P0 LDC.64 R6, c[0x0][0x3a8] ;  /* 0x0000ea00ff068b82 */ /* 0x000e260000000a00 */
[----:B------:R-:W-:-:S04]  /*0270*/  ISETP.LT.U32.AND.EX P1, PT, R9, UR5, PT, P1 ;  /* 0x0000000509007c0c */ /* 0x000fc8000bf21110 */
[----:B------:R-:W-:Y:S02]  /*0280*/  SEL R8, R8, UR4, P1 ;  /* 0x0000000408087c07 */ /* 0x000fe40008800000 */
[----:B------:R-:W-:Y:S02]  /*0290*/  SEL R9, R9, UR5, P1 ;  /* 0x0000000509097c07 */ /* 0x000fe40008800000 */
[----:B------:R-:W-:Y:S02]  /*02a0*/  LOP3.LUT R15, RZ, R8, RZ, 0x33, !PT ;  /* 0x00000008ff0f7212 */ /* 0x000fe400078e33ff */
[----:B------:R-:W-:Y:S02]  /*02b0*/  LOP3.LUT R17, RZ, R9, RZ, 0x33, !PT ;  /* 0x00000009ff117212 */ /* 0x000fe400078e33ff */
[----:B------:R-:W-:-:S04]  /*02c0*/  ISETP.LT.U32.AND P1, PT, R10, R15, PT ;  /* 0x0000000f0a00720c */ /* 0x000fc80003f21070 */
[----:B------:R-:W-:-:S04]  /*02d0*/  ISETP.LT.U32.AND.EX P1, PT, R11, R17, PT, P1 ;  /* 0x000000110b00720c */ /* 0x000fc80003f21110 */
[----:B------:R-:W-:Y:S02]  /*02e0*/  SEL R15, R10, R15, P1 ;  /* 0x0000000f0a0f7207 */ /* 0x000fe40000800000 */
[----:B------:R-:W-:Y:S02]  /*02f0*/  SEL R17, R11, R17, P1 ;  /* 0x000000110b117207 */ /* 0x000fe40000800000 */
[----:B------:R-:W-:Y:S02]  /*0300*/  IADD3 R15, P3, PT, R15, R8, RZ ;  /* 0x000000080f0f7210 */ /* 0x000fe40007f7e0ff */
[----:B0-----:R-:W-:Y:S02]  /*0310*/  @!P0 LEA R6, P2, R0, R6, 0x3 ;  /* 0x0000000600068211 */ /* 0x001fe400078418ff */
[----:B------:R-:W-:Y:S01]  /*0320*/  ISETP.LT.U32.AND P1, PT, R2, UR4, PT ;  /* 0x0000000402007c0c */ /* 0x000fe2000bf21070 */
[----:B------:R-:W-:Y:S01]  /*0330*/  IMAD.X R17, R17, 0x1, R9, P3 ;  /* 0x0000000111117824 */ /* 0x000fe200018e0609 */
[----:B------:R-:W-:-:S02]  /*0340*/  @!P0 LEA.HI.X R7, R0, R7, RZ, 0x3, P2 ;  /* 0x0000000700078211 */ /* 0x000fc400010f1cff */
[----:B------:R-:W-:Y:S02]  /*0350*/  ISETP.LT.U32.AND P2, PT, R15, UR4, PT ;  /* 0x000000040f007c0c */ /* 0x000fe4000bf41070 */
[----:B------:R-:W-:Y:S01]  /*0360*/  ISETP.LT.U32.AND.EX P1, PT, R3, UR5, PT, P1 ;  /* 0x0000000503007c0c */ /* 0x000fe2000bf21110 */
[----:B--2---:R0:W-:Y:S01]  /*0370*/  @!P0 STG.E.64 desc[UR8][R6.64], R8 ;  /* 0x0000000806008986 */ /* 0x0041e2000c101b08 */
[----:B------:R-:W-:Y:S02]  /*0380*/  ISETP.LT.U32.AND.EX P2, PT, R17, UR5, PT, P2 ;  /* 0x0000000511007c0c */ /* 0x000fe4000bf41120 */
[----:B------:R-:W-:Y:S02]  /*0390*/  SEL R2, R2, UR4, P1 ;  /* 0x0000000402027c07 */ /* 0x000fe40008800000 */
[----:B------:R-:W-:Y:S02]  /*03a0*/  SEL R3, R3, UR5, P1 ;  /* 0x0000000503037c07 */ /* 0x000fe40008800000 */
[----:B------:R-:W-:-:S02]  /*03b0*/  SEL R15, R15, UR4, P2 ;  /* 0x000000040f0f7c07 */ /* 0x000fc40009000000 */
[----:B------:R-:W-:Y:S01]  /*03c0*/  SEL R17, R17, UR5, P2 ;  /* 0x0000000511117c07 */ /* 0x000fe20009000000 */
[----:B------:R-:W-:Y:S06]  /*03d0*/  @!P0 EXIT ;  /* 0x000000000000894d */ /* 0x000fec0003800000 */
[----:B------:R-:W1:Y:S01]  /*03e0*/  LDCU.U8 UR5, c[0x0][0x380] ;  /* 0x00007000ff0577ac */ /* 0x000e620008000000 */
[----:B------:R-:W-:Y:S01]  /*03f0*/  IADD3 R13, P0, PT, R15, -R2, RZ ;  /* 0x800000020f0d7210 */ /* 0x000fe20007f1e0ff */
[----:B------:R-:W-:Y:S01]  /*0400*/  BSSY.RECONVERGENT B0, `(.L_x_19) ;  /* 0x0000075000007945 */ /* 0x000fe20003800200 */
[----:B------:R-:W-:-:S06]  /*0410*/  UIADD3 UR4, UPT, UPT, UR6, -0x1, URZ ;  /* 0xffffffff06047890 */ /* 0x000fcc000fffe0ff */
[----:B------:R-:W-:-:S05]  /*0420*/  LOP3.LUT R11, R0, UR4, RZ, 0xc0, !PT ;  /* 0x00000004000b7c12 */ /* 0x000fca000f8ec0ff */
[----:B0-----:R-:W-:Y:S01]  /*0430*/  IMAD.WIDE.U32 R6, R11, R4, RZ ;  /* 0x000000040b067225 */ /* 0x001fe200078e00ff */
[----:B-1----:R-:W-:-:S03]  /*0440*/  UPRMT UR4, UR5, 0x8880, URZ ;  /* 0x0000888005047896 */ /* 0x002fc600080000ff */
[----:B------:R-:W-:Y:S01]  /*0450*/  IMAD.X R4, R17, 0x1, ~R3, P0 ;  /* 0x0000000111047824 */ /* 0x000fe200000e0e03 */
[----:B------:R-:W-:Y:S01]  /*0460*/  ISETP.LT.U32.AND P0, PT, R6, R13, PT ;  /* 0x0000000d0600720c */ /* 0x000fe20003f01070 */
[----:B------:R-:W-:Y:S01]  /*0470*/  IMAD R5, R5, R11, R7 ;  /* 0x0000000b05057224 */ /* 0x000fe200078e0207 */
[----:B------:R-:W-:-:S04]  /*0480*/  UISETP.NE.AND UP0, UPT, UR4, URZ, UPT ;  /* 0x000000ff0400728c */ /* 0x000fc8000bf05270 */
[----:B------:R-:W-:-:S04]  /*0490*/  ISETP.LT.U32.AND.EX P0, PT, R5, R4, PT, P0 ;  /* 0x000000040500720c */ /* 0x000fc80003f01100 */
[----:B------:R-:W-:Y:S02]  /*04a0*/  SEL R13, R6, R13, P0 ;  /* 0x0000000d060d7207 */ /* 0x000fe40000000000 */
[----:B------:R-:W-:Y:S01]  /*04b0*/  SEL R11, R5, R4, P0 ;  /* 0x00000004050b7207 */ /* 0x000fe20000000000 */
[----:B------:R-:W-:Y:S06]  /*04c0*/  BRA.U !UP0, `(.L_x_20) ;  /* 0x0000000108d47547 */ /* 0x000fec000b800000 */
[----:B------:R-:W-:Y:S01]  /*04d0*/  IADD3 R6, P0, PT, R15, -R8, RZ ;  /* 0x800000080f067210 */ /* 0x000fe20007f1e0ff */
[----:B------:R-:W-:Y:S01]  /*04e0*/  BSSY.RECONVERGENT B1, `(.L_x_21) ;  /* 0x0000032000017945 */ /* 0x000fe20003800200 */
[----:B------:R-:W-:-:S03]  /*04f0*/  IADD3 R12, P2, PT, R8, -R2, RZ ;  /* 0x80000002080c7210 */ /* 0x000fc60007f5e0ff */
[----:B------:R-:W-:Y:S01]  /*0500*/  IMAD.X R10, R17, 0x1, ~R9, P0 ;  /* 0x00000001110a7824 */ /* 0x000fe200000e0e09 */
[----:B------:R-:W-:Y:S01]  /*0510*/  ISETP.GT.U32.AND P0, PT, R13, R6, PT ;  /* 0x000000060d00720c */ /* 0x000fe20003f04070 */
[----:B------:R-:W-:Y:S01]  /*0520*/  IMAD.X R14, R9, 0x1, ~R3, P2 ;  /* 0x00000001090e7824 */ /* 0x000fe200010e0e03 */
[----:B------:R-:W-:Y:S02]  /*0530*/  ISETP.LT.U32.AND P1, PT, R12, R13, PT ;  /* 0x0000000d0c00720c */ /* 0x000fe40003f21070 */
[----:B------:R-:W-:Y:S02]  /*0540*/  ISETP.GT.U32.AND.EX P0, PT, R11, R10, PT, P0 ;  /* 0x0000000a0b00720c */ /* 0x000fe40003f04100 */
[----:B------:R-:W-:Y:S02]  /*0550*/  ISETP.LT.U32.AND.EX P1, PT, R14, R11, PT, P1 ;  /* 0x0000000b0e00720c */ /* 0x000fe40003f21110 */
[----:B------:R-:W-:Y:S02]  /*0560*/  SEL R5, R13, R6, P0 ;  /* 0x000000060d057207 */ /* 0x000fe40000000000 */
[----:B------:R-:W-:-:S02]  /*0570*/  SEL R4, R11, R10, P0 ;  /* 0x0000000a0b047207 */ /* 0x000fc40000000000 */
[----:B------:R-:W-:Y:S02]  /*0580*/  IADD3 R5, P0, PT, R5, -R6, RZ ;  /* 0x8000000605057210 */ /* 0x000fe40007f1e0ff */
[----:B------:R-:W-:Y:S02]  /*0590*/  SEL R12, R12, R13, P1 ;  /* 0x0000000d0c0c7207 */ /* 0x000fe40000800000 */
[----:B------:R-:W-:Y:S01]  /*05a0*/  SEL R17, R14, R11, P1 ;  /* 0x0000000b0e117207 */ /* 0x000fe20000800000 */
[----:B------:R-:W-:Y:S01]  /*05b0*/  IMAD.X R4, R4, 0x1, ~R10, P0 ;  /* 0x0000000104047824 */ /* 0x000fe200000e0e0a */
[----:B------:R-:W-:-:S04]  /*05c0*/  ISETP.GE.U32.AND P0, PT, R5, R12, PT ;  /* 0x0000000c0500720c */ /* 0x000fc80003f06070 */
[----:B------:R-:W-:-:S13]  /*05d0*/  ISETP.GE.U32.AND.EX P0, PT, R4, R17, PT, P0 ;  /* 0x000000110400720c */ /* 0x000fda0003f06100 */
[----:B------:R-:W-:Y:S05]  /*05e0*/  @P0 BRA `(.L_x_22) ;  /* 0x0000000000840947 */ /* 0x000fea0003800000 */
[----:B------:R-:W0:Y:S01]  /*05f0*/  LDC.64 R6, c[0x0][0x388] ;  /* 0x0000e200ff067b82 */ /* 0x000e220000000a00 */
[----:B------:R-:W-:-:S05]  /*0600*/  IADD3 R13, P0, PT, R13, R8, RZ ;  /* 0x000000080d0d7210 */ /* 0x000fca0007f1e0ff */
[----:B------:R-:W-:-:S08]  /*0610*/  IMAD.X R14, R11, 0x1, R9, P0 ;  /* 0x000000010b0e7824 */ /* 0x000fd000000e0609 */
.L_x_23:
[----:B------:R-:W-:-:S05]  /*0620*/  IADD3 R8, P0, PT, -R5, R12, RZ ;  /* 0x0000000c05087210 */ /* 0x000fca0007f1e1ff */
[----:B------:R-:W-:-:S05]  /*0630*/  IMAD.X R9, R17, 0x1, ~R4, P0 ;  /* 0x0000000111097824 */ /* 0x000fca00000e0e04 */
[--C-:B------:R-:W-:Y:S02]  /*0640*/  SHF.R.U64 R8, R8, 0x1, R9.reuse ;  /* 0x0000000108087819 */ /* 0x100fe40000001209 */
[----:B------:R-:W-:Y:S02]  /*0650*/  SHF.R.U32.HI R9, RZ, 0x1, R9 ;  /* 0x00000001ff097819 */ /* 0x000fe40000011609 */
[----:B------:R-:W-:-:S04]  /*0660*/  IADD3 R15, P0, PT, R5, R8, RZ ;  /* 0x00000008050f7210 */ /* 0x000fc80007f1e0ff */
[----:B------:R-:W-:Y:S01]  /*0670*/  LOP3.LUT R8, RZ, R15, RZ, 0x33, !PT ;  /* 0x0000000fff087212 */ /* 0x000fe200078e33ff */
[----:B------:R-:W-:Y:S01]  /*0680*/  IMAD.X R16, R4, 0x1, R9, P0 ;  /* 0x0000000104107824 */ /* 0x000fe200000e0609 */
[----:B------:R-:W-:Y:S02]  /*0690*/  IADD3 R19, P0, PT, R15, R2, RZ ;  /* 0x000000020f137210 */ /* 0x000fe40007f1e0ff */
[----:B------:R-:W-:Y:S02]  /*06a0*/  IADD3 R9, P1, PT, R8, R13, RZ ;  /* 0x0000000d08097210 */ /* 0x000fe40007f3e0ff */
[----:B------:R-:W-:Y:S01]  /*06b0*/  LOP3.LUT R11, RZ, R16, RZ, 0x33, !PT ;  /* 0x00000010ff0b7212 */ /* 0x000fe200078e33ff */
[----:B------:R-:W-:-:S04]  /*06c0*/  IMAD.X R8, R16, 0x1, R3, P0 ;  /* 0x0000000110087824 */ /* 0x000fc800000e0603 */
[----:B------:R-:W-:Y:S02]  /*06d0*/  IMAD.X R18, R11, 0x1, R14, P1 ;  /* 0x000000010b127824 */ /* 0x000fe400008e060e */
[----:B0-----:R-:W-:-:S04]  /*06e0*/  IMAD.WIDE.U32 R10, R19, 0x18, R6 ;  /* 0x00000018130a7825 */ /* 0x001fc800078e0006 */
[----:B------:R-:W-:Y:S02]  /*06f0*/  IMAD R19, R8, 0x18, RZ ;  /* 0x0000001808137824 */ /* 0x000fe400078e02ff */
[----:B------:R-:W-:-:S04]  /*0700*/  IMAD.WIDE.U32 R8, R9, 0x18, R6 ;  /* 0x0000001809087825 */ /* 0x000fc800078e0006 */
[----:B------:R-:W-:Y:S02]  /*0710*/  IMAD R21, R18, 0x18, RZ ;  /* 0x0000001812157824 */ /* 0x000fe400078e02ff */
[----:B------:R-:W-:Y:S02]  /*0720*/  IMAD.IADD R11, R11, 0x1, R19 ;  /* 0x000000010b0b7824 */ /* 0x000fe400078e0213 */
[----:B------:R-:W-:-:S04]  /*0730*/  IMAD.IADD R9, R9, 0x1, R21 ;  /* 0x0000000109097824 */ /* 0x000fc800078e0215 */
[----:B------:R-:W2:Y:S04]  /*0740*/  LDG.E.64 R10, desc[UR8][R10.64] ;  /* 0x000000080a0a7981 */ /* 0x000ea8000c1e1b00 */
[----:B------:R-:W2:Y:S01]  /*0750*/  LDG.E.64 R8, desc[UR8][R8.64] ;  /* 0x0000000808087981 */ /* 0x000ea2000c1e1b00 */
[----:B------:R-:W-:-:S05]  /*0760*/  IADD3 R18, P1, PT, R15, 0x1, RZ ;  /* 0x000000010f127810 */ /* 0x000fca0007f3e0ff */
[----:B------:R-:W-:Y:S01]  /*0770*/  IMAD.X R19, RZ, RZ, R16, P1 ;  /* 0x000000ffff137224 */ /* 0x000fe200008e0610 */
[----:B--2---:R-:W-:-:S06]  /*0780*/  DSETP.GEU.AND P0, PT, R8, R10, PT ;  /* 0x0000000a0800722a */ /* 0x004fcc0003f0e000 */
[----:B------:R-:W-:Y:S02]  /*0790*/  SEL R5, R18, R5, P0 ;  /* 0x0000000512057207 */ /* 0x000fe40000000000 */
[----:B------:R-:W-:Y:S02]  /*07a0*/  SEL R12, R12, R15, P0 ;  /* 0x0000000f0c0c7207 */ /* 0x000fe40000000000 */
[----:B------:R-:W-:Y:S02]  /*07b0*/  SEL R4, R19, R4, P0 ;  /* 0x0000000413047207 */ /* 0x000fe40000000000 */
[----:B------:R-:W-:Y:S02]  /*07c0*/  SEL R17, R17, R16, P0 ;  /* 0x0000001011117207 */ /* 0x000fe40000000000 */
[----:B------:R-:W-:-:S04]  /*07d0*/  ISETP.GE.U32.AND P0, PT, R5, R12, PT ;  /* 0x0000000c0500720c */ /* 0x000fc80003f06070 */
[----:B------:R-:W-:-:S13]  /*07e0*/  ISETP.GE.U32.AND.EX P0, PT, R4, R17, PT, P0 ;  /* 0x000000110400720c */ /* 0x000fda0003f06100 */
[----:B------:R-:W-:Y:S05]  /*07f0*/  @!P0 BRA `(.L_x_23) ;  /* 0xfffffffc00888947 */ /* 0x000fea000383ffff */
.L_x_22:
[----:B------:R-:W-:Y:S05]  /*0800*/  BSYNC.RECONVERGENT B1 ;  /* 0x0000000000017941 */ /* 0x000fea0003800200 */
.L_x_21:
[----:B------:R-:W-:Y:S05]  /*0810*/  BRA `(.L_x_24) ;  /* 0x0000000000cc7947 */ /* 0x000fea0003800000 */
.L_x_20:
[----:B------:R-:W-:Y:S02]  /*0820*/  IADD3 R10, P0, PT, R15, -R8, RZ ;  /* 0x800000080f0a7210 */ /* 0x000fe40007f1e0ff */
        /* <DEDUP_REMOVED lines=17> */
[----:B------:R-:W-:Y:S01]  /*0940*/  IADD3 R13, P0, PT, R13, R8, RZ ;  /* 0x000000080d0d7210 */ /* 0x000fe20007f1e0ff */
[----:B------:R-:W-:-:S04]  /*0950*/  IMAD.MOV.U32 R12, RZ, RZ, R10 ;  /* 0x000000ffff0c7224 */ /* 0x000fc800078e000a */
[----:B------:R-:W-:-:S08]  /*0960*/  IMAD.X R14, R11, 0x1, R9, P0 ;  /* 0x000000010b0e7824 */ /* 0x000fd000000e0609 */
.L_x_25:
        /* <DEDUP_REMOVED lines=30> */
.L_x_24:
[----:B------:R-:W-:Y:S05]  /*0b50*/  BSYNC.RECONVERGENT B0 ;  /* 0x0000000000007941 */ /* 0x000fea0003800200 */
.L_x_19:
[----:B------:R-:W0:Y:S01]  /*0b60*/  LDCU.64 UR4, c[0x0][0x3a8] ;  /* 0x00007500ff0477ac */ /* 0x000e220008000a00 */
[----:B------:R-:W-:-:S05]  /*0b70*/  IADD3 R2, P0, PT, R5, R2, RZ ;  /* 0x0000000205027210 */ /* 0x000fca0007f1e0ff */
[----:B------:R-:W-:Y:S01]  /*0b80*/  IMAD.X R3, R4, 0x1, R3, P0 ;  /* 0x0000000104037824 */ /* 0x000fe200000e0603 */
[----:B0-----:R-:W-:-:S04]  /*0b90*/  LEA R6, P1, R0, UR4, 0x3 ;  /* 0x0000000400067c11 */ /* 0x001fc8000f8218ff */
[----:B------:R-:W-:-:S05]  /*0ba0*/  LEA.HI.X R7, R0, UR5, RZ, 0x3, P1 ;  /* 0x0000000500077c11 */ /* 0x000fca00088f1cff */
[----:B------:R-:W-:Y:S01]  /*0bb0*/  STG.E.64 desc[UR8][R6.64], R2 ;  /* 0x0000000206007986 */ /* 0x000fe2000c101b08 */
[----:B------:R-:W-:Y:S05]  /*0bc0*/  EXIT ;  /* 0x000000000000794d */ /* 0x000fea0003800000 */
.L_x_26:
        /* <DEDUP_REMOVED lines=11> */
.L_x_80:


//--------------------- .text._ZN3cub18CUB_300001_SM_10006detail10merge_sort30DeviceMergeSortBlockSortKernelINS2_10policy_hubIN6thrust24THRUST_300001_SM_1000_NS6detail15normal_iteratorINS6_10device_ptrI4EdgeEEEEE9Policy600ESC_PNS0_8NullTypeESC_SG_mN4cuda3std3__44lessISA_EESA_SF_EEvbT0_T1_T2_T3_T4_PT6_PT7_T5_NS1_7vsmem_tE --------------------------
	.section	.text._ZN3cub18CUB_300001_SM_10006detail10merge_sort30DeviceMergeSortBlockSortKernelINS2_10policy_hubIN6thrust24THRUST_300001_SM_1000_NS6detail15normal_iteratorINS6_10device_ptrI4EdgeEEEEE9Policy600ESC_PNS0_8NullTypeESC_SG_mN4cuda3std3__44lessISA_EESA_SF_EEvbT0_T1_T2_T3_T4_PT6_PT7_T5_NS1_7vsmem_tE,"ax",@progbits
	.align	128
        .global         _ZN3cub18CUB_300001_SM_10006detail10merge_sort30DeviceMergeSortBlockSortKernelINS2_10policy_hubIN6thrust24THRUST_300001_SM_1000_NS6detail15normal_iteratorINS6_10device_ptrI4EdgeEEEEE9Policy600ESC_PNS0_8NullTypeESC_SG_mN4cuda3std3__44lessISA_EESA_SF_EEvbT0_T1_T2_T3_T4_PT6_PT7_T5_NS1_7vsmem_tE
        .type           _ZN3cub18CUB_300001_SM_10006detail10merge_sort30DeviceMergeSortBlockSortKernelINS2_10policy_hubIN6thrust24THRUST_300001_SM_1000_NS6detail15normal_iteratorINS6_10device_ptrI4EdgeEEEEE9Policy600ESC_PNS0_8NullTypeESC_SG_mN4cuda3std3__44lessISA_EESA_SF_EEvbT0_T1_T2_T3_T4_PT6_PT7_T5_NS1_7vsmem_tE,@function
        .size           _ZN3cub18CUB_300001_SM_10006detail10merge_sort30DeviceMergeSortBlockSortKernelINS2_10policy_hubIN6thrust24THRUST_300001_SM_1000_NS6detail15normal_iteratorINS6_10device_ptrI4EdgeEEEEE9Policy600ESC_PNS0_8NullTypeESC_SG_mN4cuda3std3__44lessISA_EESA_SF_EEvbT0_T1_T2_T3_T4_PT6_PT7_T5_NS1_7vsmem_tE,(.L_x_81 - _ZN3cub18CUB_300001_SM_10006detail10merge_sort30DeviceMergeSortBlockSortKernelINS2_10policy_hubIN6thrust24THRUST_300001_SM_1000_NS6detail15normal_iteratorINS6_10device_ptrI4EdgeEEEEE9Policy600ESC_PNS0_8NullTypeESC_SG_mN4cuda3std3__44lessISA_EESA_SF_EEvbT0_T1_T2_T3_T4_PT6_PT7_T5_NS1_7vsmem_tE)
        .other          _ZN3cub18CUB_300001_SM_10006detail10merge_sort30DeviceMergeSortBlockSortKernelINS2_10policy_hubIN6thrust24THRUST_300001_SM_1000_NS6detail15normal_iteratorINS6_10device_ptrI4EdgeEEEEE9Policy600ESC_PNS0_8NullTypeESC_SG_mN4cuda3std3__44lessISA_EESA_SF_EEvbT0_T1_T2_T3_T4_PT6_PT7_T5_NS1_7vsmem_tE,@"STO_CUDA_ENTRY STV_DEFAULT"
_ZN3cub18CUB_300001_SM_10006detail10merge_sort30DeviceMergeSortBlockSortKernelINS2_10policy_hubIN6thrust24THRUST_300001_SM_1000_NS6detail15normal_iteratorINS6_10device_ptrI4EdgeEEEEE9Policy600ESC_PNS0_8NullTypeESC_SG_mN4cuda3std3__44lessISA_EESA_SF_EEvbT0_T1_T2_T3_T4_PT6_PT7_T5_NS1_7vsmem_tE:
.text._ZN3cub18CUB_300001_SM_10006detail10merge_sort30DeviceMergeSortBlockSortKernelINS2_10policy_hubIN6thrust24THRUST_300001_SM_1000_NS6detail15normal_iteratorINS6_10device_ptrI4EdgeEEEEE9Policy600ESC_PNS0_8NullTypeESC_SG_mN4cuda3std3__44lessISA_EESA_SF_EEvbT0_T1_T2_T3_T4_PT6_PT7_T5_NS1_7vsmem_tE:
[----:B------:R-:W-:Y:S01]  /*0000*/  LDC R1, c[0x0][0x37c] ;  /* 0x0000df00ff017b82 */ /* 0x000fe20000000800 */
[----:B------:R-:W0:Y:S01]  /*0010*/  S2R R7, SR_CTAID.X ;  /* 0x0000000000077919 */ /* 0x000e220000002500 */
[----:B------:R-:W1:Y:S01]  /*0020*/  LDCU UR4, c[0x0][0x370] ;  /* 0x00006e00ff0477ac */ /* 0x000e620008000800 */
[----:B------:R-:W2:Y:S01]  /*0030*/  LDCU.64 UR8, c[0x0][0x358] ;  /* 0x00006b00ff0877ac */ /* 0x000ea20008000a00 */
[----:B-1----:R-:W-:-:S04]  /*0040*/  UIADD3 UR4, UP0, UPT, UR4, -0x1, URZ ;  /* 0xffffffff04047890 */ /* 0x002fc8000ff1e0ff */
[----:B------:R-:W-:-:S06]  /*0050*/  UIADD3.X UR5, UPT, UPT, URZ, -0x1, URZ, UP0, !UPT ;  /* 0xffffffffff057890 */ /* 0x000fcc00087fe4ff */
[----:B------:R-:W-:Y:S01]  /*0060*/  IMAD.U32 R0, RZ, RZ, UR5 ;  /* 0x00000005ff007e24 */ /* 0x000fe2000f8e00ff */
[C---:B0-----:R-:W-:Y:S01]  /*0070*/  ISETP.LT.U32.AND P0, PT, R7.reuse, UR4, PT ;  /* 0x0000000407007c0c */ /* 0x041fe2000bf01070 */
[----:B------:R-:W-:-:S03]  /*0080*/  IMAD.WIDE.U32 R4, R7, 0x200, RZ ;  /* 0x0000020007047825 */ /* 0x000fc600078e00ff */
[----:B------:R-:W-:-:S13]  /*0090*/  ISETP.GT.U32.AND.EX P0, PT, R0, RZ, PT, P0 ;  /* 0x000000ff0000720c */ /* 0x000fda0003f04100 */
[----:B--2---:R-:W-:Y:S05]  /*00a0*/  @!P0 BRA `(.L_x_27) ;  /* 0x0000000c00548947 */ /* 0x004fea0003800000 */
[----:B------:R-:W0:Y:S01]  /*00b0*/  S2R R0, SR_TID.X ;  /* 0x0000000000007919 */ /* 0x000e220000002100 */
[----:B------:R-:W1:Y:S01]  /*00c0*/  LDC.64 R14, c[0x0][0x388] ;  /* 0x0000e200ff0e7b82 */ /* 0x000e620000000a00 */
[----:B------:R-:W-:Y:S01]  /*00d0*/  ACQBULK ;  /* 0x000000000000782e */ /* 0x000fe20000000000 */
[----:B0-----:R-:W-:-:S05]  /*00e0*/  IMAD.SHL.U32 R3, R0, 0x2, RZ ;  /* 0x0000000200037824 */ /* 0x001fca00078e00ff */
[----:B------:R-:W-:-:S04]  /*00f0*/  LOP3.LUT R3, R3, 0x7c0, RZ, 0xc0, !PT ;  /* 0x000007c003037812 */ /* 0x000fc800078ec0ff */
[----:B------:R-:W-:-:S04]  /*0100*/  LOP3.LUT R9, R3, 0x1f, R0, 0xf8, !PT ;  /* 0x0000001f03097812 */ /* 0x000fc800078ef800 */
[----:B------:R-:W-:-:S05]  /*0110*/  IADD3 R2, P0, PT, R4, R9, RZ ;  /* 0x0000000904027210 */ /* 0x000fca0007f1e0ff */
[----:B------:R-:W-:Y:S02]  /*0120*/  IMAD.X R4, RZ, RZ, R5, P0 ;  /* 0x000000ffff047224 */ /* 0x000fe400000e0605 */
[----:B-1----:R-:W-:-:S04]  /*0130*/  IMAD.WIDE.U32 R14, R2, 0x18, R14 ;  /* 0x00000018020e7825 */ /* 0x002fc800078e000e */
[----:B------:R-:W-:-:S04]  /*0140*/  IMAD R5, R4, 0x18, RZ ;  /* 0x0000001804057824 */ /* 0x000fc800078e02ff */
[----:B------:R-:W-:-:S05]  /*0150*/  IMAD.IADD R15, R15, 0x1, R5 ;  /* 0x000000010f0f7824 */ /* 0x000fca00078e0205 */
[----:B------:R-:W2:Y:S04]  /*0160*/  LDG.E.64 R8, desc[UR8][R14.64] ;  /* 0x000000080e087981 */ /* 0x000ea8000c1e1b00 */
[----:B------:R-:W3:Y:S04]  /*0170*/  LDG.E.64 R20, desc[UR8][R14.64+0x8] ;  /* 0x000008080e147981 */ /* 0x000ee8000c1e1b00 */
[----:B------:R-:W4:Y:S04]  /*0180*/  LDG.E.64 R28, desc[UR8][R14.64+0x10] ;  /* 0x000010080e1c7981 */ /* 0x000f28000c1e1b00 */
[----:B------:R-:W5:Y:S04]  /*0190*/  LDG.E.64 R10, desc[UR8][R14.64+0x300] ;  /* 0x000300080e0a7981 */ /* 0x000f68000c1e1b00 */
[----:B------:R-:W5:Y:S04]  /*01a0*/  LDG.E.64 R26, desc[UR8][R14.64+0x308] ;  /* 0x000308080e1a7981 */ /* 0x000f68000c1e1b00 */
[----:B------:R-:W5:Y:S01]  /*01b0*/  LDG.E.64 R12, desc[UR8][R14.64+0x310] ;  /* 0x000310080e0c7981 */ /* 0x000f62000c1e1b00 */
[----:B------:R-:W-:Y:S01]  /*01c0*/  MOV R25, 0x400 ;  /* 0x0000040000197802 */ /* 0x000fe20000000f00 */
[----:B------:R-:W0:Y:S01]  /*01d0*/  S2R R6, SR_CgaCtaId ;  /* 0x0000000000067919 */ /* 0x000e220000008800 */
[----:B------:R-:W1:Y:S02]  /*01e0*/  S2R R16, SR_LANEID ;  /* 0x0000000000107919 */ /* 0x000e640000000000 */
[----:B0-----:R-:W-:Y:S01]  /*01f0*/  LEA R25, R6, R25, 0x18 ;  /* 0x0000001906197211 */ /* 0x001fe200078ec0ff */
[----:B-1----:R-:W-:-:S04]  /*0200*/  IMAD.IADD R6, R3, 0x1, R16 ;  /* 0x0000000103067824 */ /* 0x002fc800078e0210 */
[----:B------:R-:W-:-:S04]  /*0210*/  IMAD R5, R6, 0x18, R25 ;  /* 0x0000001806057824 */ /* 0x000fc800078e0219 */
[----:B------:R-:W-:Y:S01]  /*0220*/  IMAD R6, R16, 0x18, R5 ;  /* 0x0000001810067824 */ /* 0x000fe200078e0205 */
[----:B--2---:R-:W-:Y:S04]  /*0230*/  STS.64 [R5], R8 ;  /* 0x0000000805007388 */ /* 0x004fe80000000a00 */
[----:B---3--:R-:W-:Y:S04]  /*0240*/  STS.64 [R5+0x8], R20 ;  /* 0x0000081405007388 */ /* 0x008fe80000000a00 */
[----:B----4-:R-:W-:Y:S04]  /*0250*/  STS.64 [R5+0x10], R28 ;  /* 0x0000101c05007388 */ /* 0x010fe80000000a00 */
[----:B-----5:R-:W-:Y:S04]  /*0260*/  STS.64 [R5+0x300], R10 ;  /* 0x0003000a05007388 */ /* 0x020fe80000000a00 */
[----:B------:R-:W-:Y:S04]  /*0270*/  STS.64 [R5+0x308], R26 ;  /* 0x0003081a05007388 */ /* 0x000fe80000000a00 */
[----:B------:R-:W-:Y:S01]  /*0280*/  STS.64 [R5+0x310], R12 ;  /* 0x0003100c05007388 */ /* 0x000fe20000000a00 */
[----:B------:R-:W-:-:S03]  /*0290*/  NOP ;  /* 0x0000000000007918 */ /* 0x000fc60000000000 */
[----:B------:R-:W0:Y:S04]  /*02a0*/  LDS.128 R12, [R6] ;  /* 0x00000000060c7984 */ /* 0x000e280000000c00 */
[----:B------:R-:W1:Y:S04]  /*02b0*/  LDS.64 R18, [R6+0x18] ;  /* 0x0000180006127984 */ /* 0x000e680000000a00 */
[----:B------:R-:W2:Y:S04]  /*02c0*/  LDS.64 R22, [R6+0x20] ;  /* 0x0000200006167984 */ /* 0x000ea80000000a00 */
[----:B------:R-:W-:Y:S04]  /*02d0*/  LDS.64 R16, [R6+0x10] ;  /* 0x0000100006107984 */ /* 0x000fe80000000a00 */
[----:B------:R3:W4:Y:S01]  /*02e0*/  LDS.64 R20, [R6+0x28] ;  /* 0x0000280006147984 */ /* 0x0007220000000a00 */
[----:B0-----:R-:W-:-:S02]  /*02f0*/  IMAD.MOV.U32 R10, RZ, RZ, R14 ;  /* 0x000000ffff0a7224 */ /* 0x001fc400078e000e */
[----:B------:R-:W-:Y:S01]  /*0300*/  IMAD.MOV.U32 R11, RZ, RZ, R15 ;  /* 0x000000ffff0b7224 */ /* 0x000fe200078e000f */
[----:B------:R-:W-:Y:S08]  /*0310*/  BAR.SYNC.DEFER_BLOCKING 0x0 ;  /* 0x0000000000007b1d */ /* 0x000ff00000010000 */
[----:B------:R-:W-:Y:S01]  /*0320*/  PREEXIT ;  /* 0x000000000000782d */ /* 0x000fe20000000000 */
[----:B-1----:R-:W-:Y:S01]  /*0330*/  DSETP.GEU.AND P0, PT, R18, R12, PT ;  /* 0x0000000c1200722a */ /* 0x002fe20003f0e000 */
[----:B------:R-:W-:Y:S01]  /*0340*/  IMAD.MOV.U32 R9, RZ, RZ, R13 ;  /* 0x000000ffff097224 */ /* 0x000fe200078e000d */
[----:B--2---:R-:W-:Y:S01]  /*0350*/  MOV R14, R22 ;  /* 0x00000016000e7202 */ /* 0x004fe20000000f00 */
[----:B------:R-:W-:-:S02]  /*0360*/  IMAD.MOV.U32 R8, RZ, RZ, R12 ;  /* 0x000000ffff087224 */ /* 0x000fc400078e000c */
[----:B------:R-:W-:Y:S02]  /*0370*/  IMAD.MOV.U32 R15, RZ, RZ, R23 ;  /* 0x000000ffff0f7224 */ /* 0x000fe400078e0017 */
[----:B---3--:R-:W-:-:S07]  /*0380*/  IMAD.MOV.U32 R6, RZ, RZ, 0x2 ;  /* 0x00000002ff067424 */ /* 0x008fce00078e00ff */
[----:B------:R-:W-:Y:S01]  /*0390*/  @!P0 IMAD.MOV.U32 R9, RZ, RZ, R19 ;  /* 0x000000ffff098224 */ /* 0x000fe200078e0013 */
[----:B------:R-:W-:Y:S01]  /*03a0*/  @!P0 MOV R15, R11 ;  /* 0x0000000b000f8202 */ /* 0x000fe20000000f00 */
[----:B------:R-:W-:Y:S02]  /*03b0*/  @!P0 IMAD.MOV.U32 R8, RZ, RZ, R18 ;  /* 0x000000ffff088224 */ /* 0x000fe400078e0012 */
[----:B------:R-:W-:Y:S02]  /*03c0*/  @!P0 IMAD.MOV.U32 R19, RZ, RZ, R13 ;  /* 0x000000ffff138224 */ /* 0x000fe400078e000d */
[----:B------:R-:W-:Y:S02]  /*03d0*/  @!P0 IMAD.MOV.U32 R18, RZ, RZ, R12 ;  /* 0x000000ffff128224 */ /* 0x000fe400078e000c */
[----:B----4-:R-:W-:Y:S02]  /*03e0*/  IMAD.MOV.U32 R13, RZ, RZ, R21 ;  /* 0x000000ffff0d7224 */ /* 0x010fe400078e0015 */
[----:B------:R-:W-:-:S02]  /*03f0*/  IMAD.MOV.U32 R12, RZ, RZ, R20 ;  /* 0x000000ffff0c7224 */ /* 0x000fc400078e0014 */
[----:B------:R-:W-:Y:S02]  /*0400*/  @!P0 IMAD.MOV.U32 R13, RZ, RZ, R17 ;  /* 0x000000ffff0d8224 */ /* 0x000fe400078e0011 */
[----:B------:R-:W-:Y:S02]  /*0410*/  @!P0 IMAD.MOV.U32 R14, RZ, RZ, R10 ;  /* 0x000000ffff0e8224 */ /* 0x000fe400078e000a */
[----:B------:R-:W-:Y:S02]  /*0420*/  @!P0 IMAD.MOV.U32 R17, RZ, RZ, R21 ;  /* 0x000000ffff118224 */ /* 0x000fe400078e0015 */
[----:B------:R-:W-:Y:S02]  /*0430*/  @!P0 IMAD.MOV.U32 R12, RZ, RZ, R16 ;  /* 0x000000ffff0c8224 */ /* 0x000fe400078e0010 */
[----:B------:R-:W-:Y:S02]  /*0440*/  @!P0 IMAD.MOV.U32 R10, RZ, RZ, R22 ;  /* 0x000000ffff0a8224 */ /* 0x000fe400078e0016 */
[----:B------:R-:W-:-:S02]  /*0450*/  @!P0 IMAD.MOV.U32 R11, RZ, RZ, R23 ;  /* 0x000000ffff0b8224 */ /* 0x000fc400078e0017 */
[----:B------:R-:W-:Y:S02]  /*0460*/  @!P0 IMAD.MOV.U32 R16, RZ, RZ, R20 ;  /* 0x000000ffff108224 */ /* 0x000fe400078e0014 */
[----:B------:R-:W-:-:S07]  /*0470*/  IMAD R21, R0, 0x30, R25 ;  /* 0x0000003000157824 */ /* 0x000fce00078e0219 */
.L_x_31:
[----:B------:R-:W-:Y:S01]  /*0480*/  IMAD.MOV R23, RZ, RZ, -R6 ;  /* 0x000000ffff177224 */ /* 0x000fe200078e0a06 */
[----:B------:R-:W0:Y:S01]  /*0490*/  S2R R25, SR_CgaCtaId ;  /* 0x0000000000197919 */ /* 0x000e220000008800 */
[----:B------:R-:W-:Y:S01]  /*04a0*/  MOV R28, 0x400 ;  /* 0x00000400001c7802 */ /* 0x000fe20000000f00 */
[----:B------:R-:W-:Y:S02]  /*04b0*/  BSSY.RECONVERGENT B0, `(.L_x_28) ;  /* 0x000002d000007945 */ /* 0x000fe40003800200 */
[----:B------:R-:W-:Y:S01]  /*04c0*/  LOP3.LUT R20, R0, R23, RZ, 0xc0, !PT ;  /* 0x0000001700147212 */ /* 0x000fe200078ec0ff */
[----:B------:R-:W-:Y:S01]  /*04d0*/  VIADD R23, R6, 0xffffffff ;  /* 0xffffffff06177836 */ /* 0x000fe20000000000 */
[----:B------:R-:W-:Y:S02]  /*04e0*/  BAR.SYNC.DEFER_BLOCKING 0x0 ;  /* 0x0000000000007b1d */ /* 0x000fe40000010000 */
[----:B------:R-:W-:-:S04]  /*04f0*/  SHF.L.U32 R20, R20, 0x1, RZ ;  /* 0x0000000114147819 */ /* 0x000fc800000006ff */
[----:B------:R-:W-:Y:S02]  /*0500*/  VIMNMX.U32 R22, PT, PT, R20, 0x200, PT ;  /* 0x0000020014167848 */ /* 0x000fe40003fe0000 */
[----:B------:R-:W-:Y:S02]  /*0510*/  LOP3.LUT R20, R23, R0, RZ, 0xc0, !PT ;  /* 0x0000000017147212 */ /* 0x000fe400078ec0ff */
[----:B------:R-:W-:-:S03]  /*0520*/  VIADDMNMX R23, R22, R6, 0x200, PT ;  /* 0x0000020016177446 */ /* 0x000fc60003800106 */
[----:B------:R-:W-:Y:S01]  /*0530*/  IMAD.SHL.U32 R26, R20, 0x2, RZ ;  /* 0x00000002141a7824 */ /* 0x000fe200078e00ff */
[----:B------:R-:W-:-:S04]  /*0540*/  VIADDMNMX R20, R23, R6, 0x200, PT ;  /* 0x0000020017147446 */ /* 0x000fc80003800106 */
[----:B------:R-:W-:Y:S01]  /*0550*/  VIMNMX.U32 R26, PT, PT, R26, 0x200, PT ;  /* 0x000002001a1a7848 */ /* 0x000fe20003fe0000 */
[----:B------:R-:W-:-:S04]  /*0560*/  IMAD.IADD R27, R20, 0x1, -R23 ;  /* 0x00000001141b7824 */ /* 0x000fc800078e0a17 */
[C---:B------:R-:W-:Y:S01]  /*0570*/  IMAD.IADD R24, R26.reuse, 0x1, -R27 ;  /* 0x000000011a187824 */ /* 0x040fe200078e0a1b */
[----:B------:R-:W-:Y:S01]  /*0580*/  ISETP.GE.AND P0, PT, R26, R27, PT ;  /* 0x0000001b1a00720c */ /* 0x000fe20003f06270 */
[----:B------:R1:W-:Y:S01]  /*0590*/  STS.128 [R21], R8 ;  /* 0x0000000815007388 */ /* 0x0003e20000000c00 */
[----:B------:R-:W-:Y:S02]  /*05a0*/  VIADDMNMX R27, R23, -R22, R26, PT ;  /* 0x80000016171b7246 */ /* 0x000fe4000380011a */
[----:B------:R-:W-:Y:S01]  /*05b0*/  SEL R24, R24, RZ, P0 ;  /* 0x000000ff18187207 */ /* 0x000fe20000000000 */
[----:B------:R1:W-:Y:S01]  /*05c0*/  STS.64 [R21+0x10], R16 ;  /* 0x0000101015007388 */ /* 0x0003e20000000a00 */
[----:B0-----:R-:W-:Y:S02]  /*05d0*/  LEA R25, R25, R28, 0x18 ;  /* 0x0000001c19197211 */ /* 0x001fe400078ec0ff */
[----:B------:R-:W-:Y:S01]  /*05e0*/  ISETP.GE.AND P0, PT, R24, R27, PT ;  /* 0x0000001b1800720c */ /* 0x000fe20003f06270 */
[----:B------:R1:W-:Y:S04]  /*05f0*/  STS.64 [R21+0x18], R18 ;  /* 0x0000181215007388 */ /* 0x0003e80000000a00 */
[----:B------:R1:W-:Y:S04]  /*0600*/  STS.64 [R21+0x20], R14 ;  /* 0x0000200e15007388 */ /* 0x0003e80000000a00 */
[----:B------:R1:W-:Y:S01]  /*0610*/  STS.64 [R21+0x28], R12 ;  /* 0x0000280c15007388 */ /* 0x0003e20000000a00 */
[----:B------:R-:W-:Y:S06]  /*0620*/  BAR.SYNC.DEFER_BLOCKING 0x0 ;  /* 0x0000000000007b1d */ /* 0x000fec0000010000 */
[----:B------:R-:W-:Y:S05]  /*0630*/  @P0 BRA `(.L_x_29) ;  /* 0x0000000000500947 */ /* 0x000fea0003800000 */
[----:B-1----:R-:W0:Y:S01]  /*0640*/  S2R R9, SR_CgaCtaId ;  /* 0x0000000000097919 */ /* 0x002e220000008800 */
[----:B------:R-:W-:Y:S01]  /*0650*/  MOV R8, 0x400 ;  /* 0x0000040000087802 */ /* 0x000fe20000000f00 */
[----:B------:R-:W-:Y:S02]  /*0660*/  IMAD.MOV.U32 R13, RZ, RZ, R27 ;  /* 0x000000ffff0d7224 */ /* 0x000fe400078e001b */
[----:B------:R-:W-:Y:S01]  /*0670*/  IMAD.IADD R12, R26, 0x1, R23 ;  /* 0x000000011a0c7824 */ /* 0x000fe200078e0217 */
[----:B0-----:R-:W-:-:S07]  /*0680*/  LEA R15, R9, R8, 0x18 ;  /* 0x00000008090f7211 */ /* 0x001fce00078ec0ff */
.L_x_30:
[----:B------:R-:W-:-:S05]  /*0690*/  IMAD.IADD R8, R13, 0x1, -R24 ;  /* 0x000000010d087824 */ /* 0x000fca00078e0a18 */
[----:B------:R-:W-:-:S04]  /*06a0*/  LEA.HI R9, R8, R8, RZ, 0x1 ;  /* 0x0000000808097211 */ /* 0x000fc800078f08ff */
[----:B------:R-:W-:-:S04]  /*06b0*/  LEA.HI.SX32 R14, R9, R24, 0x1f ;  /* 0x00000018090e7211 */ /* 0x000fc800078ffaff */
[----:B------:R-:W-:Y:S01]  /*06c0*/  LOP3.LUT R9, RZ, R14, RZ, 0x33, !PT ;  /* 0x0000000eff097212 */ /* 0x000fe200078e33ff */
[----:B------:R-:W-:-:S03]  /*06d0*/  IMAD.IADD R8, R22, 0x1, R14 ;  /* 0x0000000116087824 */ /* 0x000fc600078e020e */
[----:B------:R-:W-:Y:S01]  /*06e0*/  IADD3 R9, PT, PT, R12, R9, RZ ;  /* 0x000000090c097210 */ /* 0x000fe20007ffe0ff */
[----:B------:R-:W-:-:S04]  /*06f0*/  IMAD R8, R8, 0x18, R15 ;  /* 0x0000001808087824 */ /* 0x000fc800078e020f */
[----:B------:R-:W-:Y:S02]  /*0700*/  IMAD R10, R9, 0x18, R15 ;  /* 0x00000018090a7824 */ /* 0x000fe400078e020f */
[----:B------:R-:W-:Y:S04]  /*0710*/  LDS.64 R8, [R8] ;  /* 0x0000000008087984 */ /* 0x000fe80000000a00 */
[----:B------:R-:W0:Y:S02]  /*0720*/  LDS.64 R10, [R10] ;  /* 0x000000000a0a7984 */ /* 0x000e240000000a00 */
[----:B0-----:R-:W-:-:S06]  /*0730*/  DSETP.GEU.AND P0, PT, R10, R8, PT ;  /* 0x000000080a00722a */ /* 0x001fcc0003f0e000 */
[----:B------:R-:W-:-:S08]  /*0740*/  SEL R13, R13, R14, P0 ;  /* 0x0000000e0d0d7207 */ /* 0x000fd00000000000 */
[----:B------:R-:W-:-:S05]  /*0750*/  @P0 VIADD R24, R14, 0x1 ;  /* 0x000000010e180836 */ /* 0x000fca0000000000 */
[----:B------:R-:W-:-:S13]  /*0760*/  ISETP.GE.AND P0, PT, R24, R13, PT ;  /* 0x0000000d1800720c */ /* 0x000fda0003f06270 */
[----:B------:R-:W-:Y:S05]  /*0770*/  @!P0 BRA `(.L_x_30) ;  /* 0xfffffffc00c48947 */ /* 0x000fea000383ffff */
.L_x_29:
[----:B------:R-:W-:Y:S05]  /*0780*/  BSYNC.RECONVERGENT B0 ;  /* 0x0000000000007941 */ /* 0x000fea0003800200 */
.L_x_28:
[----:B-1----:R-:W-:Y:S01]  /*0790*/  IADD3 R10, PT, PT, -R24, R23, R26 ;  /* 0x00000017180a7210 */ /* 0x002fe20007ffe11a */
[----:B------:R-:W-:Y:S01]  /*07a0*/  IMAD.IADD R14, R22, 0x1, R24 ;  /* 0x00000001160e7824 */ /* 0x000fe200078e0218 */
[----:B------:R-:W-:Y:S02]  /*07b0*/  PLOP3.LUT P0, PT, PT, PT, PT, 0x8, 0x80 ;  /* 0x000000000080781c */ /* 0x000fe40003f0e170 */
[----:B------:R-:W-:Y:S01]  /*07c0*/  ISETP.GE.AND P1, PT, R10, R20, PT ;  /* 0x000000140a00720c */ /* 0x000fe20003f26270 */
[--C-:B------:R-:W-:Y:S02]  /*07d0*/  IMAD R28, R14, 0x18, R25.reuse ;  /* 0x000000180e1c7824 */ /* 0x100fe400078e0219 */
[C---:B------:R-:W-:Y:S02]  /*07e0*/  IMAD R24, R10.reuse, 0x18, R25 ;  /* 0x000000180a187824 */ /* 0x040fe400078e0219 */
[----:B------:R-:W-:Y:S01]  /*07f0*/  VIADD R15, R10, 0x1 ;  /* 0x000000010a0f7836 */ /* 0x000fe20000000000 */
[----:B------:R-:W-:Y:S01]  /*0800*/  LDS.64 R26, [R28] ;  /* 0x000000001c1a7984 */ /* 0x000fe20000000a00 */
[----:B------:R-:W-:-:S03]  /*0810*/  VIADD R16, R14, 0x1 ;  /* 0x000000010e107836 */ /* 0x000fc60000000000 */
[----:B------:R-:W0:Y:S04]  /*0820*/  LDS.64 R18, [R24] ;  /* 0x0000000018127984 */ /* 0x000e280000000a00 */
[----:B------:R-:W-:Y:S04]  /*0830*/  LDS.64 R12, [R28+0x8] ;  /* 0x000008001c0c7984 */ /* 0x000fe80000000a00 */
[----:B------:R-:W1:Y:S01]  /*0840*/  LDS.64 R8, [R24+0x8] ;  /* 0x0000080018087984 */ /* 0x000e620000000a00 */
[----:B0-----:R-:W-:-:S06]  /*0850*/  @!P1 DSETP.GEU.AND P2, PT, R18, R26, PT ;  /* 0x0000001a1200922a */ /* 0x001fcc0003f4e000 */
[----:B------:R-:W-:Y:S02]  /*0860*/  @!P1 ISETP.GE.OR P0, PT, R14, R23, !P2 ;  /* 0x000000170e00920c */ /* 0x000fe40005706670 */
[----:B------:R-:W-:Y:S02]  /*0870*/  PLOP3.LUT P1, PT, PT, PT, PT, 0x8, 0x80 ;  /* 0x000000000080781c */ /* 0x000fe40003f2e170 */
[----:B------:R-:W-:Y:S02]  /*0880*/  FSEL R22, R18, R26, P0 ;  /* 0x0000001a12167208 */ /* 0x000fe40000000000 */
[----:B------:R-:W-:Y:S02]  /*0890*/  FSEL R25, R19, R27, P0 ;  /* 0x0000001b13197208 */ /* 0x000fe40000000000 */
[----:B-1----:R-:W-:-:S05]  /*08a0*/  FSEL R11, R9, R13, P0 ;  /* 0x0000000d090b7208 */ /* 0x002fca0000000000 */
[----:B------:R-:W-:Y:S01]  /*08b0*/  @P0 LDS.64 R18, [R24+0x18] ;  /* 0x0000180018120984 */ /* 0x000fe20000000a00 */
[----:B------:R-:W-:Y:S01]  /*08c0*/  @!P0 IMAD.MOV R15, RZ, RZ, R10 ;  /* 0x000000ffff0f8224 */ /* 0x000fe200078e020a */
[----:B------:R-:W-:Y:S01]  /*08d0*/  FSEL R10, R8, R12, P0 ;  /* 0x0000000c080a7208 */ /* 0x000fe20000000000 */
[----:B------:R-:W-:Y:S01]  /*08e0*/  @P0 IMAD.MOV R16, RZ, RZ, R14 ;  /* 0x000000ffff100224 */ /* 0x000fe200078e020e */
[----:B------:R-:W0:Y:S02]  /*08f0*/  @!P0 LDS.64 R26, [R28+0x18] ;  /* 0x000018001c1a8984 */ /* 0x000e240000000a00 */
[----:B------:R-:W-:Y:S02]  /*0900*/  ISETP.GE.AND P2, PT, R15, R20, PT ;  /* 0x000000140f00720c */ /* 0x000fe40003f46270 */
[----:B------:R-:W-:Y:S04]  /*0910*/  @P0 LDS.64 R8, [R24+0x20] ;  /* 0x0000200018080984 */ /* 0x000fe80000000a00 */
[----:B------:R-:W1:Y:S07]  /*0920*/  @!P0 LDS.64 R12, [R28+0x20] ;  /* 0x000020001c0c8984 */ /* 0x000e6e0000000a00 */
[----:B0-----:R-:W-:-:S06]  /*0930*/  @!P2 DSETP.GEU.AND P3, PT, R18, R26, PT ;  /* 0x0000001a1200a22a */ /* 0x001fcc0003f6e000 */
[----:B------:R-:W-:-:S04]  /*0940*/  @!P2 ISETP.GE.OR P1, PT, R16, R23, !P3 ;  /* 0x000000171000a20c */ /* 0x000fc80005f26670 */
[----:B-1----:R-:W-:Y:S02]  /*0950*/  FSEL R14, R8, R12, P1 ;  /* 0x0000000c080e7208 */ /* 0x002fe40000800000 */
[----:B------:R-:W-:Y:S02]  /*0960*/  FSEL R15, R9, R13, P1 ;  /* 0x0000000d090f7208 */ /* 0x000fe40000800000 */
[----:B------:R-:W-:Y:S01]  /*0970*/  LDS.64 R12, [R28+0x10] ;  /* 0x000010001c0c7984 */ /* 0x000fe20000000a00 */
[----:B------:R-:W-:Y:S02]  /*0980*/  FSEL R18, R18, R26, P1 ;  /* 0x0000001a12127208 */ /* 0x000fe40000800000 */
[----:B------:R-:W-:Y:S01]  /*0990*/  FSEL R19, R19, R27, P1 ;  /* 0x0000001b13137208 */ /* 0x000fe20000800000 */
[----:B------:R-:W0:Y:S02]  /*09a0*/  LDS.64 R8, [R24+0x10] ;  /* 0x0000100018087984 */ /* 0x000e240000000a00 */
[----:B0-----:R-:W-:-:S02]  /*09b0*/  SEL R17, R9, R13, P0 ;  /* 0x0000000d09117207 */ /* 0x001fc40000000000 */
[----:B------:R-:W-:Y:S02]  /*09c0*/  SEL R16, R8, R12, P0 ;  /* 0x0000000c08107207 */ /* 0x000fe40000000000 */
[----:B------:R-:W-:Y:S04]  /*09d0*/  @P0 LDS.64 R8, [R24+0x28] ;  /* 0x0000280018080984 */ /* 0x000fe80000000a00 */
[----:B------:R-:W0:Y:S01]  /*09e0*/  @!P0 LDS.64 R12, [R28+0x28] ;  /* 0x000028001c0c8984 */ /* 0x000e220000000a00 */
[C---:B------:R-:W-:Y:S01]  /*09f0*/  ISETP.GE.U32.AND P0, PT, R6.reuse, 0x81, PT ;  /* 0x000000810600780c */ /* 0x040fe20003f06070 */
[----:B------:R-:W-:Y:S01]  /*0a00*/  IMAD.SHL.U32 R6, R6, 0x2, RZ ;  /* 0x0000000206067824 */ /* 0x000fe200078e00ff */
[----:B0-----:R-:W-:Y:S02]  /*0a10*/  SEL R13, R9, R13, P1 ;  /* 0x0000000d090d7207 */ /* 0x001fe40000800000 */
[----:B------:R-:W-:Y:S01]  /*0a20*/  SEL R12, R8, R12, P1 ;  /* 0x0000000c080c7207 */ /* 0x000fe20000800000 */
[----:B------:R-:W-:Y:S01]  /*0a30*/  IMAD.MOV.U32 R8, RZ, RZ, R22 ;  /* 0x000000ffff087224 */ /* 0x000fe200078e0016 */
[----:B------:R-:W-:-:S07]  /*0a40*/  MOV R9, R25 ;  /* 0x0000001900097202 */ /* 0x000fce0000000f00 */
[----:B------:R-:W-:Y:S05]  /*0a50*/  @!P0 BRA `(.L_x_31) ;  /* 0xfffffff800888947 */ /* 0x000fea000383ffff */
[----:B------:R-:W0:Y:S01]  /*0a60*/  LDCU.U8 UR4, c[0x0][0x380] ;  /* 0x00007000ff0477ac */ /* 0x000e220008000000 */
[----:B------:R-:W1:Y:S01]  /*0a70*/  S2R R0, SR_LANEID ;  /* 0x0000000000007919 */ /* 0x000e620000000000 */
[----:B0-----:R-:W-:-:S04]  /*0a80*/  UPRMT UR4, UR4, 0x8880, URZ ;  /* 0x0000888004047896 */ /* 0x001fc800080000ff */
[----:B------:R-:W-:Y:S01]  /*0a90*/  UISETP.NE.AND UP0, UPT, UR4, URZ, UPT ;  /* 0x000000ff0400728c */ /* 0x000fe2000bf05270 */
[----:B-1----:R-:W-:Y:S01]  /*0aa0*/  IMAD R29, R0, 0x18, R5 ;  /* 0x00000018001d7824 */ /* 0x002fe200078e0205 */
[----:B------:R-:W-:Y:S07]  /*0ab0*/  BAR.SYNC.DEFER_BLOCKING 0x0 ;  /* 0x0000000000007b1d */ /* 0x000fee0000010000 */
[----:B------:R-:W-:Y:S05]  /*0ac0*/  BRA.U !UP0, `(.L_x_32) ;  /* 0x0000000108707547 */ /* 0x000fea000b800000 */
[----:B------:R-:W0:Y:S01]  /*0ad0*/  S2R R0, SR_TID.X ;  /* 0x0000000000007919 */ /* 0x000e220000002100 */
[----:B------:R-:W-:Y:S01]  /*0ae0*/  IMAD.WIDE.U32 R6, R7, 0x200, RZ ;  /* 0x0000020007067825 */ /* 0x000fe200078e00ff */
[----:B------:R-:W-:Y:S04]  /*0af0*/  STS.128 [R29], R8 ;  /* 0x000000081d007388 */ /* 0x000fe80000000c00 */
[----:B------:R-:W-:Y:S04]  /*0b00*/  STS.64 [R29+0x10], R16 ;  /* 0x000010101d007388 */ /* 0x000fe80000000a00 */
[----:B------:R-:W-:Y:S04]  /*0b10*/  STS.64 [R29+0x18], R18 ;  /* 0x000018121d007388 */ /* 0x000fe80000000a00 */
[----:B------:R-:W-:Y:S04]  /*0b20*/  STS.64 [R29+0x20], R14 ;  /* 0x0000200e1d007388 */ /* 0x000fe80000000a00 */
[----:B------:R1:W-:Y:S01]  /*0b30*/  STS.64 [R29+0x28], R12 ;  /* 0x0000280c1d007388 */ /* 0x0003e20000000a00 */
[----:B------:R-:W-:-:S03]  /*0b40*/  NOP ;  /* 0x0000000000007918 */ /* 0x000fc60000000000 */
[----:B------:R-:W2:Y:S04]  /*0b50*/  LDS.64 R20, [R5] ;  /* 0x0000000005147984 */ /* 0x000ea80000000a00 */
[----:B------:R-:W3:Y:S01]  /*0b60*/  LDS.64 R26, [R5+0x8] ;  /* 0x00000800051a7984 */ /* 0x000ee20000000a00 */
[----:B-1----:R-:W1:Y:S01]  /*0b70*/  LDC.64 R28, c[0x0][0x398] ;  /* 0x0000e600ff1c7b82 */ /* 0x002e620000000a00 */
[----:B0-----:R-:W-:Y:S02]  /*0b80*/  LOP3.LUT R0, R0, 0x1f, RZ, 0xc0, !PT ;  /* 0x0000001f00007812 */ /* 0x001fe400078ec0ff */
[----:B------:R-:W0:Y:S02]  /*0b90*/  LDS.64 R24, [R5+0x10] ;  /* 0x0000100005187984 */ /* 0x000e240000000a00 */
[----:B------:R-:W-:-:S02]  /*0ba0*/  IADD3 R3, P0, P1, R3, R6, R0 ;  /* 0x0000000603037210 */ /* 0x000fc4000791e000 */
[----:B------:R-:W4:Y:S02]  /*0bb0*/  LDS.64 R22, [R5+0x300] ;  /* 0x0003000005167984 */ /* 0x000f240000000a00 */
[----:B------:R-:W-:Y:S02]  /*0bc0*/  IADD3.X R6, PT, PT, RZ, R7, RZ, P0, P1 ;  /* 0x00000007ff067210 */ /* 0x000fe400007e24ff */
[----:B------:R-:W5:Y:S03]  /*0bd0*/  LDS.64 R8, [R5+0x308] ;  /* 0x0003080005087984 */ /* 0x000f660000000a00 */
[----:B------:R-:W-:Y:S01]  /*0be0*/  IMAD R7, R6, 0x18, RZ ;  /* 0x0000001806077824 */ /* 0x000fe200078e02ff */
[----:B------:R-:W5:Y:S01]  /*0bf0*/  LDS.64 R10, [R5+0x310] ;  /* 0x00031000050a7984 */ /* 0x000f620000000a00 */
[----:B-1----:R-:W-:-:S04]  /*0c00*/  IMAD.WIDE.U32 R2, R3, 0x18, R28 ;  /* 0x0000001803027825 */ /* 0x002fc800078e001c */
[----:B------:R-:W-:-:S05]  /*0c10*/  IMAD.IADD R3, R3, 0x1, R7 ;  /* 0x0000000103037824 */ /* 0x000fca00078e0207 */
[----:B--2---:R-:W-:Y:S04]  /*0c20*/  STG.E.64 desc[UR8][R2.64], R20 ;  /* 0x0000001402007986 */ /* 0x004fe8000c101b08 */
[----:B---3--:R-:W-:Y:S04]  /*0c30*/  STG.E.64 desc[UR8][R2.64+0x8], R26 ;  /* 0x0000081a02007986 */ /* 0x008fe8000c101b08 */
[----:B0-----:R-:W-:Y:S04]  /*0c40*/  STG.E.64 desc[UR8][R2.64+0x10], R24 ;  /* 0x0000101802007986 */ /* 0x001fe8000c101b08 */
[----:B----4-:R-:W-:Y:S04]  /*0c50*/  STG.E.64 desc[UR8][R2.64+0x300], R22 ;  /* 0x0003001602007986 */ /* 0x010fe8000c101b08 */
[----:B-----5:R-:W-:Y:S04]  /*0c60*/  STG.E.64 desc[UR8][R2.64+0x308], R8 ;  /* 0x0003080802007986 */ /* 0x020fe8000c101b08 */
[----:B------:R-:W-:Y:S01]  /*0c70*/  STG.E.64 desc[UR8][R2.64+0x310], R10 ;  /* 0x0003100a02007986 */ /* 0x000fe2000c101b08 */
[----:B------:R-:W-:Y:S05]  /*0c80*/  EXIT ;  /* 0x000000000000794d */ /* 0x000fea0003800000 */
.L_x_32:
[----:B------:R-:W-:Y:S01]  /*0c90*/  STS.128 [R29], R8 ;  /* 0x000000081d007388 */ /* 0x000fe20000000c00 */
[----:B------:R-:W0:Y:S03]  /*0ca0*/  LDC.64 R24, c[0x0][0x3b0] ;  /* 0x0000ec00ff187b82 */ /* 0x000e260000000a00 */
[----:B------:R-:W-:Y:S04]  /*0cb0*/  STS.64 [R29+0x10], R16 ;  /* 0x000010101d007388 */ /* 0x000fe80000000a00 */
[----:B------:R-:W-:Y:S04]  /*0cc0*/  STS.64 [R29+0x18], R18 ;  /* 0x000018121d007388 */ /* 0x000fe80000000a00 */
[----:B------:R1:W-:Y:S04]  /*0cd0*/  STS.64 [R29+0x20], R14 ;  /* 0x0000200e1d007388 */ /* 0x0003e80000000a00 */
[----:B------:R-:W-:Y:S01]  /*0ce0*/  STS.64 [R29+0x28], R12 ;  /* 0x0000280c1d007388 */ /* 0x000fe20000000a00 */
[----:B------:R-:W-:-:S03]  /*0cf0*/  NOP ;  /* 0x0000000000007918 */ /* 0x000fc60000000000 */
[----:B------:R-:W2:Y:S01]  /*0d00*/  LDS.64 R6, [R5] ;  /* 0x0000000005067984 */ /* 0x000ea20000000a00 */
[----:B-1----:R-:W-:Y:S02]  /*0d10*/  IMAD R15, R4, 0x18, RZ ;  /* 0x00000018040f7824 */ /* 0x002fe400078e02ff */
[----:B0-----:R-:W-:Y:S01]  /*0d20*/  IMAD.WIDE.U32 R2, R2, 0x18, R24 ;  /* 0x0000001802027825 */ /* 0x001fe200078e0018 */
        /* <DEDUP_REMOVED lines=13> */
.L_x_27:
[----:B------:R-:W0:Y:S01]  /*0e00*/  LDC.64 R2, c[0x0][0x388] ;  /* 0x0000e200ff027b82 */ /* 0x000e220000000a00 */
[----:B------:R-:W-:Y:S01]  /*0e10*/  IMAD.WIDE.U32 R4, R7, 0x200, RZ ;  /* 0x0000020007047825 */ /* 0x000fe200078e00ff */
[----:B------:R-:W-:-:S03]  /*0e20*/  ACQBULK ;  /* 0x000000000000782e */ /* 0x000fc60000000000 */
[----:B------:R-:W-:Y:S02]  /*0e30*/  IMAD R11, R5, 0x18, RZ ;  /* 0x00000018050b7824 */ /* 0x000fe400078e02ff */
[----:B0-----:R-:W-:-:S04]  /*0e40*/  IMAD.WIDE.U32 R2, R4, 0x18, R2 ;  /* 0x0000001804027825 */ /* 0x001fc800078e0002 */
[----:B------:R-:W-:Y:S02]  /*0e50*/  IMAD.IADD R11, R3, 0x1, R11 ;  /* 0x00000001030b7824 */ /* 0x000fe400078e020b */
[----:B------:R-:W-:Y:S01]  /*0e60*/  IMAD.MOV.U32 R10, RZ, RZ, R2 ;  /* 0x000000ffff0a7224 */ /* 0x000fe200078e0002 */
[----:B------:R-:W0:Y:S01]  /*0e70*/  S2R R6, SR_TID.X ;  /* 0x0000000000067919 */ /* 0x000e220000002100 */
[----:B------:R-:W1:Y:S03]  /*0e80*/  LDC R3, c[0x0][0x3a8] ;  /* 0x0000ea00ff037b82 */ /* 0x000e660000000800 */
[----:B------:R-:W2:Y:S04]  /*0e90*/  LDG.E.64 R20, desc[UR8][R10.64+0x8] ;  /* 0x000008080a147981 */ /* 0x000ea8000c1e1b00 */
[----:B------:R-:W3:Y:S04]  /*0ea0*/  LDG.E.64 R8, desc[UR8][R10.64] ;  /* 0x000000080a087981 */ /* 0x000ee8000c1e1b00 */
[----:B------:R3:W4:Y:S01]  /*0eb0*/  LDG.E.64 R24, desc[UR8][R10.64+0x10] ;  /* 0x000010080a187981 */ /* 0x000722000c1e1b00 */
[----:B------:R-:W-:-:S05]  /*0ec0*/  IMAD.MOV R4, RZ, RZ, -R4 ;  /* 0x000000ffff047224 */ /* 0x000fca00078e0a04 */
[----:B-1----:R-:W-:Y:S01]  /*0ed0*/  VIADDMNMX R4, R4, R3, 0x200, PT ;  /* 0x0000020004047446 */ /* 0x002fe20003800103 */
[----:B0-----:R-:W-:-:S05]  /*0ee0*/  IMAD.SHL.U32 R15, R6, 0x2, RZ ;  /* 0x00000002060f7824 */ /* 0x001fca00078e00ff */
[----:B------:R-:W-:-:S04]  /*0ef0*/  LOP3.LUT R13, R15, 0x7c0, RZ, 0xc0, !PT ;  /* 0x000007c00f0d7812 */ /* 0x000fc800078ec0ff */
[----:B------:R-:W-:-:S04]  /*0f00*/  LOP3.LUT R5, R13, 0x1f, R6, 0xf8, !PT ;  /* 0x0000001f0d057812 */ /* 0x000fc800078ef806 */
[C---:B------:R-:W-:Y:S01]  /*0f10*/  ISETP.GE.AND P0, PT, R5.reuse, R4, PT ;  /* 0x000000040500720c */ /* 0x040fe20003f06270 */
[C---:B------:R-:W-:Y:S02]  /*0f20*/  VIADD R3, R5.reuse, 0x20 ;  /* 0x0000002005037836 */ /* 0x040fe40000000000 */
[----:B------:R-:W-:-:S03]  /*0f30*/  IMAD R17, R5, 0x18, RZ ;  /* 0x0000001805117824 */ /* 0x000fc600078e02ff */
[----:B------:R-:W-:Y:S02]  /*0f40*/  ISETP.GE.AND P1, PT, R3, R4, PT ;  /* 0x000000040300720c */ /* 0x000fe40003f26270 */
[----:B------:R-:W-:-:S05]  /*0f50*/  IADD3 R16, P2, PT, R17, R2, RZ ;  /* 0x0000000211107210 */ /* 0x000fca0007f5e0ff */
[----:B------:R-:W-:Y:S01]  /*0f60*/  IMAD.X R17, RZ, RZ, R11, P2 ;  /* 0x000000ffff117224 */ /* 0x000fe200010e060b */
[----:B--2---:R-:W-:Y:S01]  /*0f70*/  MOV R26, R20 ;  /* 0x00000014001a7202 */ /* 0x004fe20000000f00 */
[----:B------:R-:W-:-:S03]  /*0f80*/  IMAD.MOV.U32 R27, RZ, RZ, R21 ;  /* 0x000000ffff1b7224 */ /* 0x000fc600078e0015 */
[----:B------:R-:W2:Y:S01]  /*0f90*/  @!P0 LDG.E.64 R20, desc[UR8][R16.64+0x8] ;  /* 0x0000080810148981 */ /* 0x000ea2000c1e1b00 */
[----:B---3--:R-:W-:Y:S02]  /*0fa0*/  IMAD.MOV.U32 R10, RZ, RZ, R8 ;  /* 0x000000ffff0a7224 */ /* 0x008fe400078e0008 */
[----:B------:R-:W-:Y:S01]  /*0fb0*/  IMAD.MOV.U32 R11, RZ, RZ, R9 ;  /* 0x000000ffff0b7224 */ /* 0x000fe200078e0009 */
[----:B------:R-:W3:Y:S01]  /*0fc0*/  @!P1 LDG.E.64 R26, desc[UR8][R16.64+0x308] ;  /* 0x00030808101a9981 */ /* 0x000ee2000c1e1b00 */
[----:B----4-:R-:W-:Y:S02]  /*0fd0*/  IMAD.MOV.U32 R28, RZ, RZ, R24 ;  /* 0x000000ffff1c7224 */ /* 0x010fe400078e0018 */
[----:B------:R-:W-:Y:S01]  /*0fe0*/  IMAD.MOV.U32 R29, RZ, RZ, R25 ;  /* 0x000000ffff1d7224 */ /* 0x000fe200078e0019 */
[----:B------:R-:W4:Y:S04]  /*0ff0*/  @!P0 LDG.E.64 R8, desc[UR8][R16.64] ;  /* 0x0000000810088981 */ /* 0x000f28000c1e1b00 */
[----:B------:R-:W5:Y:S04]  /*1000*/  @!P1 LDG.E.64 R10, desc[UR8][R16.64+0x300] ;  /* 0x00030008100a9981 */ /* 0x000f68000c1e1b00 */
[----:B------:R-:W5:Y:S04]  /*1010*/  @!P0 LDG.E.64 R24, desc[UR8][R16.64+0x10] ;  /* 0x0000100810188981 */ /* 0x000f68000c1e1b00 */
[----:B------:R-:W5:Y:S01]  /*1020*/  @!P1 LDG.E.64 R28, desc[UR8][R16.64+0x310] ;  /* 0x00031008101c9981 */ /* 0x000f62000c1e1b00 */
[----:B------:R-:W0:Y:S01]  /*1030*/  S2R R2, SR_CgaCtaId ;  /* 0x0000000000027919 */ /* 0x000e220000008800 */
[----:B------:R-:W1:Y:S01]  /*1040*/  S2R R0, SR_LANEID ;  /* 0x0000000000007919 */ /* 0x000e620000000000 */
[----:B------:R-:W-:-:S04]  /*1050*/  MOV R23, 0x400 ;  /* 0x0000040000177802 */ /* 0x000fc80000000f00 */
[----:B0-----:R-:W-:Y:S01]  /*1060*/  LEA R23, R2, R23, 0x18 ;  /* 0x0000001702177211 */ /* 0x001fe200078ec0ff */
[----:B-1----:R-:W-:-:S04]  /*1070*/  IMAD.IADD R2, R13, 0x1, R0 ;  /* 0x000000010d027824 */ /* 0x002fc800078e0200 */
[----:B------:R-:W-:-:S04]  /*1080*/  IMAD R2, R2, 0x18, R23 ;  /* 0x0000001802027824 */ /* 0x000fc800078e0217 */
[----:B------:R-:W-:Y:S01]  /*1090*/  IMAD R0, R0, 0x18, R2 ;  /* 0x0000001800007824 */ /* 0x000fe200078e0202 */
[----:B--2---:R-:W-:Y:S04]  /*10a0*/  STS.64 [R2+0x8], R20 ;  /* 0x0000081402007388 */ /* 0x004fe80000000a00 */
[----:B---3--:R-:W-:Y:S04]  /*10b0*/  STS.64 [R2+0x308], R26 ;  /* 0x0003081a02007388 */ /* 0x008fe80000000a00 */
[----:B----4-:R-:W-:Y:S04]  /*10c0*/  STS.64 [R2], R8 ;  /* 0x0000000802007388 */ /* 0x010fe80000000a00 */
[----:B-----5:R-:W-:Y:S04]  /*10d0*/  STS.64 [R2+0x300], R10 ;  /* 0x0003000a02007388 */ /* 0x020fe80000000a00 */
[----:B------:R0:W-:Y:S04]  /*10e0*/  STS.64 [R2+0x10], R24 ;  /* 0x0000101802007388 */ /* 0x0001e80000000a00 */
[----:B------:R-:W-:Y:S01]  /*10f0*/  STS.64 [R2+0x310], R28 ;  /* 0x0003101c02007388 */ /* 0x000fe20000000a00 */
[----:B------:R-:W-:-:S03]  /*1100*/  NOP ;  /* 0x0000000000007918 */ /* 0x000fc60000000000 */
[----:B------:R-:W-:Y:S04]  /*1110*/  LDS.64 R20, [R0+0x18] ;  /* 0x0000180000147984 */ /* 0x000fe80000000a00 */
[----:B------:R-:W-:Y:S04]  /*1120*/  LDS.64 R18, [R0+0x20] ;  /* 0x0000200000127984 */ /* 0x000fe80000000a00 */
[----:B------:R-:W-:Y:S04]  /*1130*/  LDS.64 R12, [R0+0x10] ;  /* 0x00001000000c7984 */ /* 0x000fe80000000a00 */
[----:B------:R-:W-:Y:S04]  /*1140*/  LDS.64 R16, [R0+0x28] ;  /* 0x0000280000107984 */ /* 0x000fe80000000a00 */
[----:B------:R-:W1:Y:S01]  /*1150*/  LDS.128 R8, [R0] ;  /* 0x0000000000087984 */ /* 0x000e620000000c00 */
[----:B------:R-:W-:Y:S01]  /*1160*/  BAR.SYNC.DEFER_BLOCKING 0x0 ;  /* 0x0000000000007b1d */ /* 0x000fe20000010000 */
[----:B0-----:R-:W-:-:S07]  /*1170*/  VIADD R25, R15, 0x1 ;  /* 0x000000010f197836 */ /* 0x001fce0000000000 */
[----:B------:R-:W-:Y:S01]  /*1180*/  PREEXIT ;  /* 0x000000000000782d */ /* 0x000fe20000000000 */
[----:B------:R-:W-:Y:S01]  /*1190*/  UMOV UR4, 0x2 ;  /* 0x0000000200047882 */ /* 0x000fe20000000000 */
[----:B------:R-:W-:-:S04]  /*11a0*/  ISETP.GE.U32.AND P1, PT, R25, R4, PT ;  /* 0x000000041900720c */ /* 0x000fc80003f26070 */
[----:B-1----:R-:W-:Y:S02]  /*11b0*/  FSEL R20, R20, R8, !P1 ;  /* 0x0000000814147208 */ /* 0x002fe40004800000 */
[----:B------:R-:W-:Y:S02]  /*11c0*/  FSEL R21, R21, R9, !P1 ;  /* 0x0000000915157208 */ /* 0x000fe40004800000 */
[----:B------:R-:W-:Y:S02]  /*11d0*/  FSEL R19, R19, R11, !P1 ;  /* 0x0000000b13137208 */ /* 0x000fe40004800000 */
[----:B------:R-:W-:Y:S02]  /*11e0*/  FSEL R18, R18, R10, !P1 ;  /* 0x0000000a12127208 */ /* 0x000fe40004800000 */
[----:B------:R-:W-:Y:S01]  /*11f0*/  DSETP.GEU.AND P0, PT, R20, R8, PT ;  /* 0x000000081400722a */ /* 0x000fe20003f0e000 */
[----:B------:R-:W-:Y:S01]  /*1200*/  SEL R0, R17, R13, !P1 ;  /* 0x0000000d11007207 */ /* 0x000fe20004800000 */
[----:B------:R-:W-:Y:S01]  /*1210*/  IMAD.MOV.U32 R17, RZ, RZ, R21 ;  /* 0x000000ffff117224 */ /* 0x000fe200078e0015 */
[----:B------:R-:W-:Y:S01]  /*1220*/  SEL R22, R16, R12, !P1 ;  /* 0x0000000c10167207 */ /* 0x000fe20004800000 */
[----:B------:R-:W-:Y:S01]  /*1230*/  IMAD.MOV.U32 R16, RZ, RZ, R20 ;  /* 0x000000ffff107224 */ /* 0x000fe200078e0014 */
[----:B------:R-:W-:-:S02]  /*1240*/  MOV R14, R18 ;  /* 0x00000012000e7202 */ /* 0x000fc40000000f00 */
[----:B------:R-:W-:Y:S01]  /*1250*/  ISETP.GE.U32.OR P0, PT, R15, R4, P0 ;  /* 0x000000040f00720c */ /* 0x000fe20000706470 */
[----:B------:R-:W-:-:S12]  /*1260*/  IMAD.MOV.U32 R15, RZ, RZ, R19 ;  /* 0x000000ffff0f7224 */ /* 0x000fd800078e0013 */
[----:B------:R-:W-:Y:S02]  /*1270*/  @!P0 IMAD.MOV.U32 R15, RZ, RZ, R11 ;  /* 0x000000ffff0f8224 */ /* 0x000fe400078e000b */
[----:B------:R-:W-:Y:S02]  /*1280*/  @!P0 IMAD.MOV.U32 R14, RZ, RZ, R10 ;  /* 0x000000ffff0e8224 */ /* 0x000fe400078e000a */
[----:B------:R-:W-:Y:S01]  /*1290*/  @!P0 IMAD.MOV.U32 R11, RZ, RZ, R19 ;  /* 0x000000ffff0b8224 */ /* 0x000fe200078e0013 */
[----:B------:R-:W-:Y:S01]  /*12a0*/  MOV R19, R0 ;  /* 0x0000000000137202 */ /* 0x000fe20000000f00 */
[----:B------:R-:W-:Y:S02]  /*12b0*/  @!P0 IMAD.MOV.U32 R10, RZ, RZ, R18 ;  /* 0x000000ffff0a8224 */ /* 0x000fe400078e0012 */
[----:B------:R-:W-:Y:S01]  /*12c0*/  IMAD.MOV.U32 R18, RZ, RZ, R22 ;  /* 0x000000ffff127224 */ /* 0x000fe200078e0016 */
[----:B------:R-:W-:Y:S01]  /*12d0*/  @!P0 MOV R18, R12 ;  /* 0x0000000c00128202 */ /* 0x000fe20000000f00 */
[----:B------:R-:W-:-:S02]  /*12e0*/  @!P0 IMAD.MOV.U32 R19, RZ, RZ, R13 ;  /* 0x000000ffff138224 */ /* 0x000fc400078e000d */
[----:B------:R-:W-:Y:S02]  /*12f0*/  @!P0 IMAD.MOV.U32 R16, RZ, RZ, R8 ;  /* 0x000000ffff108224 */ /* 0x000fe400078e0008 */
[----:B------:R-:W-:Y:S02]  /*1300*/  @!P0 IMAD.MOV.U32 R17, RZ, RZ, R9 ;  /* 0x000000ffff118224 */ /* 0x000fe400078e0009 */
[----:B------:R-:W-:Y:S02]  /*1310*/  @!P0 IMAD.MOV.U32 R13, RZ, RZ, R0 ;  /* 0x000000ffff0d8224 */ /* 0x000fe400078e0000 */
[----:B------:R-:W-:Y:S02]  /*1320*/  @!P0 IMAD.MOV.U32 R8, RZ, RZ, R20 ;  /* 0x000000ffff088224 */ /* 0x000fe400078e0014 */
[----:B------:R-:W-:Y:S02]  /*1330*/  @!P0 IMAD.MOV.U32 R9, RZ, RZ, R21 ;  /* 0x000000ffff098224 */ /* 0x000fe400078e0015 */
[----:B------:R-:W-:-:S02]  /*1340*/  @!P0 IMAD.MOV.U32 R12, RZ, RZ, R22 ;  /* 0x000000ffff0c8224 */ /* 0x000fc400078e0016 */
[----:B------:R-:W-:-:S07]  /*1350*/  IMAD R0, R6, 0x30, R23 ;  /* 0x0000003006007824 */ /* 0x000fce00078e0217 */
.L_x_36:
[----:B------:R-:W-:Y:S01]  /*1360*/  UIADD3 UR5, UPT, UPT, -UR4, URZ, URZ ;  /* 0x000000ff04057290 */ /* 0x000fe2000fffe1ff */
[----:B------:R-:W0:Y:S01]  /*1370*/  S2R R24, SR_CgaCtaId ;  /* 0x0000000000187919 */ /* 0x000e220000008800 */
[----:B------:R-:W-:Y:S01]  /*1380*/  BSSY.RECONVERGENT B0, `(.L_x_33) ;  /* 0x000002e000007945 */ /* 0x000fe20003800200 */
[----:B------:R-:W-:Y:S03]  /*1390*/  BAR.SYNC.DEFER_BLOCKING 0x0 ;  /* 0x0000000000007b1d */ /* 0x000fe60000010000 */
[----:B------:R-:W-:Y:S01]  /*13a0*/  LOP3.LUT R20, R6, UR5, RZ, 0xc0, !PT ;  /* 0x0000000506147c12 */ /* 0x000fe2000f8ec0ff */
[----:B------:R-:W-:-:S04]  /*13b0*/  UIADD3 UR5, UPT, UPT, UR4, -0x1, URZ ;  /* 0xffffffff04057890 */ /* 0x000fc8000fffe0ff */
[----:B------:R-:W-:Y:S02]  /*13c0*/  IMAD.SHL.U32 R23, R20, 0x2, RZ ;  /* 0x0000000214177824 */ /* 0x000fe400078e00ff */
[----:B------:R-:W-:-:S03]  /*13d0*/  LOP3.LUT R20, R6, UR5, RZ, 0xc0, !PT ;  /* 0x0000000506147c12 */ /* 0x000fc6000f8ec0ff */
[----:B------:R-:W-:Y:S02]  /*13e0*/  VIMNMX R23, PT, PT, R4, R23, PT ;  /* 0x0000001704177248 */ /* 0x000fe40003fe0100 */
[----:B------:R-:W-:Y:S02]  /*13f0*/  IMAD.SHL.U32 R25, R20, 0x2, RZ ;  /* 0x0000000214197824 */ /* 0x000fe400078e00ff */
[----:B------:R-:W-:-:S03]  /*1400*/  VIADDMNMX R21, R23, UR4, R4, PT ;  /* 0x0000000417157c46 */ /* 0x000fc6000b800104 */
[----:B------:R-:W-:Y:S02]  /*1410*/  VIMNMX R22, PT, PT, R4, R25, PT ;  /* 0x0000001904167248 */ /* 0x000fe40003fe0100 */
[C---:B------:R-:W-:Y:S02]  /*1420*/  VIADDMNMX R20, R21.reuse, UR4, R4, PT ;  /* 0x0000000415147c46 */ /* 0x040fe4000b800104 */
[----:B------:R-:W-:Y:S01]  /*1430*/  VIADDMNMX R27, R21, -R23, R22, PT ;  /* 0x80000017151b7246 */ /* 0x000fe20003800116 */
[----:B------:R1:W-:Y:S02]  /*1440*/  STS.128 [R0], R8 ;  /* 0x0000000800007388 */ /* 0x0003e40000000c00 */
[----:B------:R-:W-:Y:S02]  /*1450*/  IMAD.IADD R25, R20, 0x1, -R21 ;  /* 0x0000000114197824 */ /* 0x000fe400078e0a15 */
[----:B------:R1:W-:Y:S03]  /*1460*/  STS.64 [R0+0x10], R12 ;  /* 0x0000100c00007388 */ /* 0x0003e60000000a00 */
[C---:B------:R-:W-:Y:S01]  /*1470*/  ISETP.GE.AND P0, PT, R22.reuse, R25, PT ;  /* 0x000000191600720c */ /* 0x040fe20003f06270 */
[----:B------:R-:W-:Y:S01]  /*1480*/  IMAD.IADD R25, R22, 0x1, -R25 ;  /* 0x0000000116197824 */ /* 0x000fe200078e0a19 */
[----:B------:R1:W-:Y:S04]  /*1490*/  STS.64 [R0+0x18], R16 ;  /* 0x0000181000007388 */ /* 0x0003e80000000a00 */
[----:B------:R-:W-:Y:S01]  /*14a0*/  SEL R26, R25, RZ, P0 ;  /* 0x000000ff191a7207 */ /* 0x000fe20000000000 */
[----:B------:R1:W-:Y:S01]  /*14b0*/  STS.64 [R0+0x20], R14 ;  /* 0x0000200e00007388 */ /* 0x0003e20000000a00 */
[----:B------:R-:W-:-:S02]  /*14c0*/  MOV R25, 0x400 ;  /* 0x0000040000197802 */ /* 0x000fc40000000f00 */
[----:B------:R-:W-:Y:S01]  /*14d0*/  ISETP.GE.AND P0, PT, R26, R27, PT ;  /* 0x0000001b1a00720c */ /* 0x000fe20003f06270 */
[----:B------:R1:W-:Y:S01]  /*14e0*/  STS.64 [R0+0x28], R18 ;  /* 0x0000281200007388 */ /* 0x0003e20000000a00 */
[----:B0-----:R-:W-:Y:S01]  /*14f0*/  LEA R24, R24, R25, 0x18 ;  /* 0x0000001918187211 */ /* 0x001fe200078ec0ff */
[----:B------:R-:W-:Y:S10]  /*1500*/  BAR.SYNC.DEFER_BLOCKING 0x0 ;  /* 0x0000000000007b1d */ /* 0x000ff40000010000 */
[----:B-1----:R-:W-:Y:S05]  /*1510*/  @P0 BRA `(.L_x_34) ;  /* 0x0000000000500947 */ /* 0x002fea0003800000 */
[----:B------:R-:W0:Y:S01]  /*1520*/  S2R R9, SR_CgaCtaId ;  /* 0x0000000000097919 */ /* 0x000e220000008800 */
[----:B------:R-:W-:Y:S01]  /*1530*/  MOV R8, 0x400 ;  /* 0x0000040000087802 */ /* 0x000fe20000000f00 */
[----:B------:R-:W-:Y:S02]  /*1540*/  IMAD.MOV.U32 R13, RZ, RZ, R27 ;  /* 0x000000ffff0d7224 */ /* 0x000fe400078e001b */
[----:B------:R-:W-:Y:S01]  /*1550*/  IMAD.IADD R12, R22, 0x1, R21 ;  /* 0x00000001160c7824 */ /* 0x000fe200078e0215 */
[----:B0-----:R-:W-:-:S07]  /*1560*/  LEA R15, R9, R8, 0x18 ;  /* 0x00000008090f7211 */ /* 0x001fce00078ec0ff */
.L_x_35:
[----:B------:R-:W-:-:S04]  /*1570*/  IADD3 R8, PT, PT, R13, -R26, RZ ;  /* 0x8000001a0d087210 */ /* 0x000fc80007ffe0ff */
[----:B------:R-:W-:-:S04]  /*1580*/  LEA.HI R9, R8, R8, RZ, 0x1 ;  /* 0x0000000808097211 */ /* 0x000fc800078f08ff */
[----:B------:R-:W-:-:S04]  /*1590*/  LEA.HI.SX32 R14, R9, R26, 0x1f ;  /* 0x0000001a090e7211 */ /* 0x000fc800078ffaff */
[----:B------:R-:W-:Y:S01]  /*15a0*/  LOP3.LUT R9, RZ, R14, RZ, 0x33, !PT ;  /* 0x0000000eff097212 */ /* 0x000fe200078e33ff */
[----:B------:R-:W-:-:S04]  /*15b0*/  IMAD.IADD R8, R23, 0x1, R14 ;  /* 0x0000000117087824 */ /* 0x000fc800078e020e */
[----:B------:R-:W-:Y:S02]  /*15c0*/  IMAD.IADD R9, R12, 0x1, R9 ;  /* 0x000000010c097824 */ /* 0x000fe400078e0209 */
[--C-:B------:R-:W-:Y:S02]  /*15d0*/  IMAD R8, R8, 0x18, R15.reuse ;  /* 0x0000001808087824 */ /* 0x100fe400078e020f */
[----:B------:R-:W-:-:S04]  /*15e0*/  IMAD R10, R9, 0x18, R15 ;  /* 0x00000018090a7824 */ /* 0x000fc800078e020f */
[----:B------:R-:W-:Y:S04]  /*15f0*/  LDS.64 R8, [R8] ;  /* 0x0000000008087984 */ /* 0x000fe80000000a00 */
[----:B------:R-:W0:Y:S02]  /*1600*/  LDS.64 R10, [R10] ;  /* 0x000000000a0a7984 */ /* 0x000e240000000a00 */
[----:B0-----:R-:W-:-:S06]  /*1610*/  DSETP.GEU.AND P0, PT, R10, R8, PT ;  /* 0x000000080a00722a */ /* 0x001fcc0003f0e000 */
[----:B------:R-:W-:-:S08]  /*1620*/  SEL R13, R13, R14, P0 ;  /* 0x0000000e0d0d7207 */ /* 0x000fd00000000000 */
[----:B------:R-:W-:-:S05]  /*1630*/  @P0 VIADD R26, R14, 0x1 ;  /* 0x000000010e1a0836 */ /* 0x000fca0000000000 */
[----:B------:R-:W-:-:S13]  /*1640*/  ISETP.GE.AND P0, PT, R26, R13, PT ;  /* 0x0000000d1a00720c */ /* 0x000fda0003f06270 */
[----:B------:R-:W-:Y:S05]  /*1650*/  @!P0 BRA `(.L_x_35) ;  /* 0xfffffffc00c48947 */ /* 0x000fea000383ffff */
.L_x_34:
[----:B------:R-:W-:Y:S05]  /*1660*/  BSYNC.RECONVERGENT B0 ;  /* 0x0000000000007941 */ /* 0x000fea0003800200 */
.L_x_33:
[----:B------:R-:W-:Y:S01]  /*1670*/  IMAD.IADD R10, R23, 0x1, R26 ;  /* 0x00000001170a7824 */ /* 0x000fe200078e021a */
[----:B------:R-:W-:Y:S01]  /*1680*/  IADD3 R19, PT, PT, -R26, R21, R22 ;  /* 0x000000151a137210 */ /* 0x000fe20007ffe116 */
[----:B------:R-:W-:Y:S01]  /*1690*/  UISETP.GE.U32.AND UP0, UPT, UR4, 0x81, UPT ;  /* 0x000000810400788c */ /* 0x000fe2000bf06070 */
[----:B------:R-:W-:Y:S01]  /*16a0*/  PLOP3.LUT P0, PT, PT, PT, PT, 0x8, 0x80 ;  /* 0x000000000080781c */ /* 0x000fe20003f0e170 */
[C-C-:B------:R-:W-:Y:S01]  /*16b0*/  IMAD R25, R10.reuse, 0x18, R24.reuse ;  /* 0x000000180a197824 */ /* 0x140fe200078e0218 */
[C---:B------:R-:W-:Y:S01]  /*16c0*/  ISETP.GE.AND P1, PT, R19.reuse, R20, PT ;  /* 0x000000141300720c */ /* 0x040fe20003f26270 */
[C---:B------:R-:W-:Y:S01]  /*16d0*/  IMAD R24, R19.reuse, 0x18, R24 ;  /* 0x0000001813187824 */ /* 0x040fe200078e0218 */
[----:B------:R-:W-:Y:S01]  /*16e0*/  USHF.L.U32 UR5, UR4, 0x1, URZ ;  /* 0x0000000104057899 */ /* 0x000fe200080006ff */
[----:B------:R-:W-:Y:S01]  /*16f0*/  VIADD R11, R19, 0x1 ;  /* 0x00000001130b7836 */ /* 0x000fe20000000000 */
[----:B------:R-:W-:Y:S01]  /*1700*/  LDS.64 R8, [R25] ;  /* 0x0000000019087984 */ /* 0x000fe20000000a00 */
[----:B------:R-:W-:-:S03]  /*1710*/  VIADD R18, R10, 0x1 ;  /* 0x000000010a127836 */ /* 0x000fc60000000000 */
[----:B------:R-:W0:Y:S01]  /*1720*/  LDS.64 R16, [R24] ;  /* 0x0000000018107984 */ /* 0x000e220000000a00 */
[----:B------:R-:W-:-:S03]  /*1730*/  UMOV UR4, UR5 ;  /* 0x0000000500047c82 */ /* 0x000fc60008000000 */
[----:B------:R-:W-:Y:S04]  /*1740*/  LDS.64 R14, [R25+0x8] ;  /* 0x00000800190e7984 */ /* 0x000fe80000000a00 */
[----:B------:R-:W1:Y:S01]  /*1750*/  LDS.64 R12, [R24+0x8] ;  /* 0x00000800180c7984 */ /* 0x000e620000000a00 */
[----:B0-----:R-:W-:-:S06]  /*1760*/  @!P1 DSETP.GEU.AND P2, PT, R16, R8, PT ;  /* 0x000000081000922a */ /* 0x001fcc0003f4e000 */
[----:B------:R-:W-:Y:S02]  /*1770*/  @!P1 ISETP.GE.OR P0, PT, R10, R21, !P2 ;  /* 0x000000150a00920c */ /* 0x000fe40005706670 */
[----:B------:R-:W-:Y:S02]  /*1780*/  PLOP3.LUT P1, PT, PT, PT, PT, 0x8, 0x80 ;  /* 0x000000000080781c */ /* 0x000fe40003f2e170 */
[----:B------:R-:W-:Y:S02]  /*1790*/  FSEL R22, R16, R8, P0 ;  /* 0x0000000810167208 */ /* 0x000fe40000000000 */
[----:B------:R-:W-:-:S07]  /*17a0*/  FSEL R23, R17, R9, P0 ;  /* 0x0000000911177208 */ /* 0x000fce0000000000 */
[----:B------:R-:W-:Y:S01]  /*17b0*/  @P0 LDS.64 R16, [R24+0x18] ;  /* 0x0000180018100984 */ /* 0x000fe20000000a00 */
[----:B------:R-:W-:Y:S01]  /*17c0*/  @!P0 IMAD.MOV R11, RZ, RZ, R19 ;  /* 0x000000ffff0b8224 */ /* 0x000fe200078e0213 */
[----:B------:R-:W-:Y:S02]  /*17d0*/  @P0 IADD3 R18, PT, PT, R10, RZ, RZ ;  /* 0x000000ff0a120210 */ /* 0x000fe40007ffe0ff */
[----:B------:R-:W0:Y:S01]  /*17e0*/  @!P0 LDS.64 R8, [R25+0x18] ;  /* 0x0000180019088984 */ /* 0x000e220000000a00 */
[----:B-1----:R-:W-:Y:S02]  /*17f0*/  FSEL R10, R12, R14, P0 ;  /* 0x0000000e0c0a7208 */ /* 0x002fe40000000000 */
[----:B------:R-:W-:Y:S02]  /*1800*/  ISETP.GE.AND P2, PT, R11, R20, PT ;  /* 0x000000140b00720c */ /* 0x000fe40003f46270 */
[----:B------:R-:W-:Y:S02]  /*1810*/  FSEL R11, R13, R15, P0 ;  /* 0x0000000f0d0b7208 */ /* 0x000fe40000000000 */
[----:B------:R-:W-:Y:S04]  /*1820*/  @P0 LDS.64 R12, [R24+0x20] ;  /* 0x00002000180c0984 */ /* 0x000fe80000000a00 */
[----:B------:R-:W1:Y:S05]  /*1830*/  @!P0 LDS.64 R14, [R25+0x20] ;  /* 0x00002000190e8984 */ /* 0x000e6a0000000a00 */
[----:B0-----:R-:W-:-:S06]  /*1840*/  @!P2 DSETP.GEU.AND P3, PT, R16, R8, PT ;  /* 0x000000081000a22a */ /* 0x001fcc0003f6e000 */
[----:B------:R-:W-:Y:S02]  /*1850*/  @!P2 ISETP.GE.OR P1, PT, R18, R21, !P3 ;  /* 0x000000151200a20c */ /* 0x000fe40005f26670 */
[----:B------:R-:W-:Y:S02]  /*1860*/  LDS.64 R18, [R25+0x10] ;  /* 0x0000100019127984 */ /* 0x000fe40000000a00 */
[----:B------:R-:W-:Y:S01]  /*1870*/  FSEL R16, R16, R8, P1 ;  /* 0x0000000810107208 */ /* 0x000fe20000800000 */
[----:B------:R-:W-:Y:S01]  /*1880*/  IMAD.MOV.U32 R8, RZ, RZ, R22 ;  /* 0x000000ffff087224 */ /* 0x000fe200078e0016 */
[----:B------:R-:W0:Y:S01]  /*1890*/  LDS.64 R20, [R24+0x10] ;  /* 0x0000100018147984 */ /* 0x000e220000000a00 */
[----:B-1----:R-:W-:Y:S02]  /*18a0*/  FSEL R14, R12, R14, P1 ;  /* 0x0000000e0c0e7208 */ /* 0x002fe40000800000 */
[----:B------:R-:W-:Y:S02]  /*18b0*/  FSEL R15, R13, R15, P1 ;  /* 0x0000000f0d0f7208 */ /* 0x000fe40000800000 */
[----:B------:R-:W-:Y:S01]  /*18c0*/  FSEL R17, R17, R9, P1 ;  /* 0x0000000911117208 */ /* 0x000fe20000800000 */
[----:B------:R-:W-:Y:S01]  /*18d0*/  IMAD.MOV.U32 R9, RZ, RZ, R23 ;  /* 0x000000ffff097224 */ /* 0x000fe200078e0017 */
[----:B0-----:R-:W-:-:S02]  /*18e0*/  SEL R13, R21, R19, P0 ;  /* 0x00000013150d7207 */ /* 0x001fc40000000000 */
[----:B------:R-:W-:Y:S02]  /*18f0*/  SEL R12, R20, R18, P0 ;  /* 0x00000012140c7207 */ /* 0x000fe40000000000 */
[----:B------:R-:W-:Y:S04]  /*1900*/  @P0 LDS.64 R20, [R24+0x28] ;  /* 0x0000280018140984 */ /* 0x000fe80000000a00 */
[----:B------:R-:W0:Y:S02]  /*1910*/  @!P0 LDS.64 R18, [R25+0x28] ;  /* 0x0000280019128984 */ /* 0x000e240000000a00 */
[----:B0-----:R-:W-:Y:S02]  /*1920*/  SEL R19, R21, R19, P1 ;  /* 0x0000001315137207 */ /* 0x001fe40000800000 */
[----:B------:R-:W-:Y:S01]  /*1930*/  SEL R18, R20, R18, P1 ;  /* 0x0000001214127207 */ /* 0x000fe20000800000 */
[----:B------:R-:W-:Y:S06]  /*1940*/  BRA.U !UP0, `(.L_x_36) ;  /* 0xfffffff908847547 */ /* 0x000fec000b83ffff */
[----:B------:R-:W0:Y:S01]  /*1950*/  LDCU.U8 UR4, c[0x0][0x380] ;  /* 0x00007000ff0477ac */ /* 0x000e220008000000 */
[----:B------:R-:W1:Y:S01]  /*1960*/  S2R R23, SR_LANEID ;  /* 0x0000000000177919 */ /* 0x000e620000000000 */
[----:B------:R-:W2:Y:S01]  /*1970*/  S2UR UR6, SR_CgaCtaId ;  /* 0x00000000000679c3 */ /* 0x000ea20000008800 */
[----:B------:R-:W-:Y:S01]  /*1980*/  IMAD.WIDE.U32 R20, R7, 0x200, RZ ;  /* 0x0000020007147825 */ /* 0x000fe200078e00ff */
[----:B------:R-:W-:Y:S01]  /*1990*/  UMOV UR5, 0x400 ;  /* 0x0000040000057882 */ /* 0x000fe20000000000 */
[----:B0-----:R-:W-:-:S04]  /*19a0*/  UPRMT UR4, UR4, 0x8880, URZ ;  /* 0x0000888004047896 */ /* 0x001fc800080000ff */
[----:B------:R-:W-:Y:S02]  /*19b0*/  UISETP.NE.AND UP0, UPT, UR4, URZ, UPT ;  /* 0x000000ff0400728c */ /* 0x000fe4000bf05270 */
[----:B--2---:R-:W-:Y:S01]  /*19c0*/  ULEA UR5, UR6, UR5, 0x18 ;  /* 0x0000000506057291 */ /* 0x004fe2000f8ec0ff */
[----:B-1----:R-:W-:Y:S01]  /*19d0*/  IMAD R29, R23, 0x18, R2 ;  /* 0x00000018171d7824 */ /* 0x002fe200078e0202 */
[----:B------:R-:W-:Y:S06]  /*19e0*/  BAR.SYNC.DEFER_BLOCKING 0x0 ;  /* 0x0000000000007b1d */ /* 0x000fec0000010000 */
[----:B------:R-:W-:Y:S05]  /*19f0*/  BRA.U !UP0, `(.L_x_37) ;  /* 0x0000000108907547 */ /* 0x000fea000b800000 */
[----:B------:R-:W-:Y:S01]  /*1a00*/  ISETP.NE.AND P0, PT, R6, RZ, PT ;  /* 0x000000ff0600720c */ /* 0x000fe20003f05270 */
[----:B------:R-:W-:Y:S04]  /*1a10*/  STS.128 [R29], R8 ;  /* 0x000000081d007388 */ /* 0x000fe80000000c00 */
[----:B------:R0:W-:Y:S04]  /*1a20*/  STS.64 [R29+0x10], R12 ;  /* 0x0000100c1d007388 */ /* 0x0001e80000000a00 */
[----:B------:R-:W-:Y:S04]  /*1a30*/  STS.64 [R29+0x18], R16 ;  /* 0x000018101d007388 */ /* 0x000fe80000000a00 */
[----:B------:R1:W-:Y:S04]  /*1a40*/  STS.64 [R29+0x20], R14 ;  /* 0x0000200e1d007388 */ /* 0x0003e80000000a00 */
[----:B------:R-:W-:Y:S01]  /*1a50*/  STS.64 [R29+0x28], R18 ;  /* 0x000028121d007388 */ /* 0x000fe20000000a00 */
[----:B------:R-:W-:-:S03]  /*1a60*/  NOP ;  /* 0x0000000000007918 */ /* 0x000fc60000000000 */
[----:B------:R-:W-:Y:S01]  /*1a70*/  LDS.64 R24, [R2] ;  /* 0x0000000002187984 */ /* 0x000fe20000000a00 */
[----:B0-----:R-:W0:Y:S03]  /*1a80*/  LDC.64 R12, c[0x0][0x398] ;  /* 0x0000e600ff0c7b82 */ /* 0x001e260000000a00 */
[----:B------:R-:W-:Y:S04]  /*1a90*/  LDS.64 R26, [R2+0x8] ;  /* 0x00000800021a7984 */ /* 0x000fe80000000a00 */
[----:B------:R-:W-:Y:S04]  /*1aa0*/  LDS.64 R22, [R2+0x300] ;  /* 0x0003000002167984 */ /* 0x000fe80000000a00 */
[----:B------:R-:W-:Y:S04]  /*1ab0*/  LDS.64 R6, [R2+0x308] ;  /* 0x0003080002067984 */ /* 0x000fe80000000a00 */
[----:B------:R-:W-:Y:S04]  /*1ac0*/  LDS.64 R8, [R2+0x10] ;  /* 0x0000100002087984 */ /* 0x000fe80000000a00 */
[----:B------:R-:W-:Y:S04]  /*1ad0*/  LDS.64 R10, [R2+0x310] ;  /* 0x00031000020a7984 */ /* 0x000fe80000000a00 */
[----:B------:R-:W-:Y:S01]  /*1ae0*/  @!P0 STS [UR5+0x3000], R4 ;  /* 0x00300004ff008988 */ /* 0x000fe20008000805 */
[----:B------:R-:W-:Y:S06]  /*1af0*/  BAR.SYNC.DEFER_BLOCKING 0x0 ;  /* 0x0000000000007b1d */ /* 0x000fec0000010000 */
[----:B------:R-:W1:Y:S01]  /*1b00*/  S2R R28, SR_TID.X ;  /* 0x00000000001c7919 */ /* 0x000e620000002100 */
[----:B------:R-:W2:Y:S01]  /*1b10*/  LDS R0, [UR5+0x3000] ;  /* 0x00300005ff007984 */ /* 0x000ea20008000800 */
[C---:B-1----:R-:W-:Y:S01]  /*1b20*/  IMAD.SHL.U32 R14, R28.reuse, 0x2, RZ ;  /* 0x000000021c0e7824 */ /* 0x042fe200078e00ff */
[----:B------:R-:W-:-:S04]  /*1b30*/  LOP3.LUT R28, R28, 0x1f, RZ, 0xc0, !PT ;  /* 0x0000001f1c1c7812 */ /* 0x000fc800078ec0ff */
[----:B------:R-:W-:-:S04]  /*1b40*/  LOP3.LUT R15, R14, 0x7c0, RZ, 0xc0, !PT ;  /* 0x000007c00e0f7812 */ /* 0x000fc800078ec0ff */
[----:B------:R-:W-:-:S04]  /*1b50*/  IADD3 R15, P0, P1, R15, R20, R28 ;  /* 0x000000140f0f7210 */ /* 0x000fc8000791e01c */
[----:B------:R-:W-:Y:S01]  /*1b60*/  IADD3.X R20, PT, PT, RZ, R21, RZ, P0, P1 ;  /* 0x00000015ff147210 */ /* 0x000fe200007e24ff */
[----:B0-----:R-:W-:Y:S01]  /*1b70*/  IMAD.WIDE.U32 R12, R15, 0x18, R12 ;  /* 0x000000180f0c7825 */ /* 0x001fe200078e000c */
[----:B--2---:R-:W-:-:S03]  /*1b80*/  ISETP.GE.AND P0, PT, R5, R0, PT ;  /* 0x000000000500720c */ /* 0x004fc60003f06270 */
[----:B------:R-:W-:-:S04]  /*1b90*/  IMAD R5, R20, 0x18, RZ ;  /* 0x0000001814057824 */ /* 0x000fc800078e02ff */
[----:B------:R-:W-:-:S06]  /*1ba0*/  IMAD.IADD R13, R13, 0x1, R5 ;  /* 0x000000010d0d7824 */ /* 0x000fcc00078e0205 */
        /* <DEDUP_REMOVED lines=9> */
.L_x_37:
        /* <DEDUP_REMOVED lines=15> */
[----:B------:R-:W-:Y:S01]  /*1d30*/  BAR.SYNC.DEFER_BLOCKING 0x0 ;  /* 0x0000000000007b1d */ /* 0x000fe20000010000 */
[----:B-1----:R-:W-:-:S05]  /*1d40*/  IADD3 R15, P0, PT, R20, R5, RZ ;  /* 0x00000005140f7210 */ /* 0x002fca0007f1e0ff */
[----:B------:R-:W-:Y:S02]  /*1d50*/  IMAD.X R20, RZ, RZ, R21, P0 ;  /* 0x000000ffff147224 */ /* 0x000fe400000e0615 */
[----:B0-----:R-:W-:Y:S01]  /*1d60*/  IMAD.WIDE.U32 R12, R15, 0x18, R12 ;  /* 0x000000180f0c7825 */ /* 0x001fe200078e000c */
[----:B------:R-:W0:Y:S02]  /*1d70*/  LDS R0, [UR5+0x3000] ;  /* 0x00300005ff007984 */ /* 0x000e240008000800 */
[-C--:B0-----:R-:W-:Y:S01]  /*1d80*/  ISETP.GE.AND P0, PT, R5, R0.reuse, PT ;  /* 0x000000000500720c */ /* 0x081fe20003f06270 */
[----:B------:R-:W-:Y:S01]  /*1d90*/  IMAD R5, R20, 0x18, RZ ;  /* 0x0000001814057824 */ /* 0x000fe200078e02ff */
[----:B------:R-:W-:-:S03]  /*1da0*/  ISETP.GE.AND P1, PT, R3, R0, PT ;  /* 0x000000000300720c */ /* 0x000fc60003f26270 */
[----:B------:R-:W-:-:S08]  /*1db0*/  IMAD.IADD R13, R5, 0x1, R13 ;  /* 0x00000001050d7824 */ /* 0x000fd000078e020d */
        /* <DEDUP_REMOVED lines=8> */
.L_x_38:
        /* <DEDUP_REMOVED lines=12> */
.L_x_81:


//--------------------- .text._ZN3cub18CUB_300001_SM_10006detail10merge_sort26DeviceMergeSortMergeKernelINS2_10policy_hubIN6thrust24THRUST_300001_SM_1000_NS6detail15normal_iteratorINS6_10device_ptrI4EdgeEEEEE9Policy600ESC_PNS0_8NullTypeESC_SG_jN4cuda3std3__44lessISA_EESA_SF_EEvbT2_T3_T4_PT6_PT7_T5_PSO_SO_NS1_7vsmem_tE --------------------------
	.section	.text._ZN3cub18CUB_300001_SM_10006detail10merge_sort26DeviceMergeSortMergeKernelINS2_10policy_hubIN6thrust24THRUST_300001_SM_1000_NS6detail15normal_iteratorINS6_10device_ptrI4EdgeEEEEE9Policy600ESC_PNS0_8NullTypeESC_SG_jN4cuda3std3__44lessISA_EESA_SF_EEvbT2_T3_T4_PT6_PT7_T5_PSO_SO_NS1_7vsmem_tE,"ax",@progbits
	.align	128
        .global         _ZN3cub18CUB_300001_SM_10006detail10merge_sort26DeviceMergeSortMergeKernelINS2_10policy_hubIN6thrust24THRUST_300001_SM_1000_NS6detail15normal_iteratorINS6_10device_ptrI4EdgeEEEEE9Policy600ESC_PNS0_8NullTypeESC_SG_jN4cuda3std3__44lessISA_EESA_SF_EEvbT2_T3_T4_PT6_PT7_T5_PSO_SO_NS1_7vsmem_tE
        .type           _ZN3cub18CUB_300001_SM_10006detail10merge_sort26DeviceMergeSortMergeKernelINS2_10policy_hubIN6thrust24THRUST_300001_SM_1000_NS6detail15normal_iteratorINS6_10device_ptrI4EdgeEEEEE9Policy600ESC_PNS0_8NullTypeESC_SG_jN4cuda3std3__44lessISA_EESA_SF_EEvbT2_T3_T4_PT6_PT7_T5_PSO_SO_NS1_7vsmem_tE,@function
        .size           _ZN3cub18CUB_300001_SM_10006detail10merge_sort26DeviceMergeSortMergeKernelINS2_10policy_hubIN6thrust24THRUST_300001_SM_1000_NS6detail15normal_iteratorINS6_10device_ptrI4EdgeEEEEE9Policy600ESC_PNS0_8NullTypeESC_SG_jN4cuda3std3__44lessISA_EESA_SF_EEvbT2_T3_T4_PT6_PT7_T5_PSO_SO_NS1_7vsmem_tE,(.L_x_82 - _ZN3cub18CUB_300001_SM_10006detail10merge_sort26DeviceMergeSortMergeKernelINS2_10policy_hubIN6thrust24THRUST_300001_SM_1000_NS6detail15normal_iteratorINS6_10device_ptrI4EdgeEEEEE9Policy600ESC_PNS0_8NullTypeESC_SG_jN4cuda3std3__44lessISA_EESA_SF_EEvbT2_T3_T4_PT6_PT7_T5_PSO_SO_NS1_7vsmem_tE)
        .other          _ZN3cub18CUB_300001_SM_10006detail10merge_sort26DeviceMergeSortMergeKernelINS2_10policy_hubIN6thrust24THRUST_300001_SM_1000_NS6detail15normal_iteratorINS6_10device_ptrI4EdgeEEEEE9Policy600ESC_PNS0_8NullTypeESC_SG_jN4cuda3std3__44lessISA_EESA_SF_EEvbT2_T3_T4_PT6_PT7_T5_PSO_SO_NS1_7vsmem_tE,@"STO_CUDA_ENTRY STV_DEFAULT"
_ZN3cub18CUB_300001_SM_10006detail10merge_sort26DeviceMergeSortMergeKernelINS2_10policy_hubIN6thrust24THRUST_300001_SM_1000_NS6detail15normal_iteratorINS6_10device_ptrI4EdgeEEEEE9Policy600ESC_PNS0_8NullTypeESC_SG_jN4cuda3std3__44lessISA_EESA_SF_EEvbT2_T3_T4_PT6_PT7_T5_PSO_SO_NS1_7vsmem_tE:
.text._ZN3cub18CUB_300001_SM_10006detail10merge_sort26DeviceMergeSortMergeKernelINS2_10policy_hubIN6thrust24THRUST_300001_SM_1000_NS6detail15normal_iteratorINS6_10device_ptrI4EdgeEEEEE9Policy600ESC_PNS0_8NullTypeESC_SG_jN4cuda3std3__44lessISA_EESA_SF_EEvbT2_T3_T4_PT6_PT7_T5_PSO_SO_NS1_7vsmem_tE:
[----:B------:R-:W-:Y:S01]  /*0000*/  LDC R1, c[0x0][0x37c] ;  /* 0x0000df00ff017b82 */ /* 0x000fe20000000800 */
[----:B------:R-:W0:Y:S01]  /*0010*/  S2R R11, SR_CTAID.X ;  /* 0x00000000000b7919 */ /* 0x000e220000002500 */
[----:B------:R-:W1:Y:S06]  /*0020*/  LDCU UR4, c[0x0][0x370] ;  /* 0x00006e00ff0477ac */ /* 0x000e6c0008000800 */
[----:B------:R-:W2:Y:S01]  /*0030*/  LDC R9, c[0x0][0x3c0] ;  /* 0x0000f000ff097b82 */ /* 0x000ea20000000800 */
[----:B------:R-:W3:Y:S01]  /*0040*/  S2R R0, SR_TID.X ;  /* 0x0000000000007919 */ /* 0x000ee20000002100 */
[----:B------:R-:W4:Y:S01]  /*0050*/  LDCU.64 UR6, c[0x0][0x358] ;  /* 0x00006b00ff0677ac */ /* 0x000f220008000a00 */
[----:B-1----:R-:W-:Y:S01]  /*0060*/  UIADD3 UR4, UPT, UPT, UR4, -0x1, URZ ;  /* 0xffffffff04047890 */ /* 0x002fe2000fffe0ff */
[----:B--2---:R-:W-:-:S05]  /*0070*/  IMAD.SHL.U32 R3, R9, 0x100, RZ ;  /* 0x0000010009037824 */ /* 0x004fca00078e00ff */
[C---:B0-----:R-:W-:Y:S01]  /*0080*/  ISETP.GE.U32.AND P0, PT, R11.reuse, UR4, PT ;  /* 0x000000040b007c0c */ /* 0x041fe2000bf06070 */
[----:B------:R-:W-:-:S12]  /*0090*/  IMAD.SHL.U32 R2, R11, 0x200, RZ ;  /* 0x000002000b027824 */ /* 0x000fd800078e00ff */
[----:B---34-:R-:W-:Y:S05]  /*00a0*/  @P0 BRA `(.L_x_39) ;  /* 0x0000000c00dc0947 */ /* 0x018fea0003800000 */
[----:B------:R-:W0:Y:S01]  /*00b0*/  LDC.64 R4, c[0x0][0x3b8] ;  /* 0x0000ee00ff047b82 */ /* 0x000e220000000a00 */
[----:B------:R-:W-:Y:S01]  /*00c0*/  IMAD.MOV R12, RZ, RZ, -R9 ;  /* 0x000000ffff0c7224 */ /* 0x000fe200078e0a09 */
[----:B------:R-:W1:Y:S06]  /*00d0*/  LDCU.U8 UR4, c[0x0][0x380] ;  /* 0x00007000ff0477ac */ /* 0x000e6c0008000000 */
[----:B------:R-:W2:Y:S01]  /*00e0*/  LDC R14, c[0x0][0x398] ;  /* 0x0000e600ff0e7b82 */ /* 0x000ea20000000800 */
[----:B0-----:R-:W-:-:S05]  /*00f0*/  IMAD.WIDE.U32 R4, R11, 0x4, R4 ;  /* 0x000000040b047825 */ /* 0x001fca00078e0004 */
[----:B------:R-:W3:Y:S04]  /*0100*/  LDG.E R7, desc[UR6][R4.64+0x4] ;  /* 0x0000040604077981 */ /* 0x000ee8000c1e1900 */
[----:B------:R0:W4:Y:S01]  /*0110*/  LDG.E R6, desc[UR6][R4.64] ;  /* 0x0000000604067981 */ /* 0x000122000c1e1900 */
[----:B------:R-:W-:Y:S01]  /*0120*/  LOP3.LUT R8, R11, R12, RZ, 0xc0, !PT ;  /* 0x0000000c0b087212 */ /* 0x000fe200078ec0ff */
[----:B-1----:R-:W-:Y:S01]  /*0130*/  UPRMT UR4, UR4, 0x8880, URZ ;  /* 0x0000888004047896 */ /* 0x002fe200080000ff */
[----:B------:R-:W-:-:S03]  /*0140*/  ACQBULK ;  /* 0x000000000000782e */ /* 0x000fc60000000000 */
[----:B------:R-:W-:Y:S01]  /*0150*/  IMAD.IADD R9, R11, 0x1, -R8 ;  /* 0x000000010b097824 */ /* 0x000fe200078e0a08 */
[----:B------:R-:W-:-:S03]  /*0160*/  UISETP.NE.AND UP0, UPT, UR4, URZ, UPT ;  /* 0x000000ff0400728c */ /* 0x000fc6000bf05270 */
[----:B------:R-:W-:Y:S01]  /*0170*/  IMAD.SHL.U32 R10, R9, 0x200, RZ ;  /* 0x00000200090a7824 */ /* 0x000fe200078e00ff */
[----:B------:R-:W-:-:S03]  /*0180*/  LOP3.LUT R9, R11, R12, RZ, 0xfc, !PT ;  /* 0x0000000c0b097212 */ /* 0x000fc600078efcff */
[C---:B------:R-:W-:Y:S01]  /*0190*/  VIADD R11, R10.reuse, 0x1ff ;  /* 0x000001ff0a0b7836 */ /* 0x040fe20000000000 */
[----:B------:R-:W-:Y:S02]  /*01a0*/  ISETP.NE.AND P0, PT, R10, -0x200, PT ;  /* 0xfffffe000a00780c */ /* 0x000fe40003f05270 */
[----:B------:R-:W-:Y:S01]  /*01b0*/  ISETP.NE.AND P1, PT, R9, -0x1, PT ;  /* 0xffffffff0900780c */ /* 0x000fe20003f25270 */
[----:B------:R-:W-:Y:S01]  /*01c0*/  IMAD.SHL.U32 R9, R8, 0x200, RZ ;  /* 0x0000020008097824 */ /* 0x000fe200078e00ff */
[----:B------:R-:W-:-:S03]  /*01d0*/  LOP3.LUT R8, R3, 0xfffffe00, RZ, 0xc0, !PT ;  /* 0xfffffe0003087812 */ /* 0x000fc600078ec0ff */
[----:B--2---:R-:W-:-:S05]  /*01e0*/  IMAD.IADD R3, R14, 0x1, -R9 ;  /* 0x000000010e037824 */ /* 0x004fca00078e0a09 */
[----:B0-----:R-:W-:Y:S01]  /*01f0*/  VIMNMX.U32 R5, PT, PT, R8, R3, !PT ;  /* 0x0000000308057248 */ /* 0x001fe20007fe0000 */
[----:B------:R-:W-:-:S04]  /*0200*/  @P0 VIADD R11, R10, 0x200 ;  /* 0x000002000a0b0836 */ /* 0x000fc80000000000 */
[----:B------:R-:W-:Y:S02]  /*0210*/  IMAD.IADD R5, R5, 0x1, -R8 ;  /* 0x0000000105057824 */ /* 0x000fe400078e0a08 */
[----:B---3--:R-:W-:-:S04]  /*0220*/  IMAD.IADD R12, R7, 0x1, -R9 ;  /* 0x00000001070c7824 */ /* 0x008fc800078e0a09 */
[----:B------:R-:W-:Y:S01]  /*0230*/  IMAD.IADD R7, R11, 0x1, -R12 ;  /* 0x000000010b077824 */ /* 0x000fe200078e0a0c */
[----:B------:R-:W-:Y:S01]  /*0240*/  @!P1 VIMNMX.U32 R12, PT, PT, R8, R3, PT ;  /* 0x00000003080c9248 */ /* 0x000fe20003fe0000 */
[----:B----4-:R-:W-:-:S03]  /*0250*/  IMAD.IADD R11, R6, 0x1, -R9 ;  /* 0x00000001060b7824 */ /* 0x010fc600078e0a09 */
[----:B------:R-:W-:Y:S01]  /*0260*/  SEL R6, R8, R7, !P1 ;  /* 0x0000000708067207 */ /* 0x000fe20004800000 */
[----:B------:R-:W-:Y:S01]  /*0270*/  IMAD.IADD R3, R12, 0x1, -R11 ;  /* 0x000000010c037824 */ /* 0x000fe200078e0a0b */
[----:B------:R-:W-:Y:S02]  /*0280*/  VIADDMNMX.U32 R4, R10, -R11, R5, PT ;  /* 0x8000000b0a047246 */ /* 0x000fe40003800005 */
[----:B------:R-:W-:Y:S01]  /*0290*/  VIMNMX.U32 R5, PT, PT, R5, R6, PT ;  /* 0x0000000605057248 */ /* 0x000fe20003fe0000 */
[----:B------:R-:W-:Y:S06]  /*02a0*/  BRA.U !UP0, `(.L_x_40) ;  /* 0x00000001087c7547 */ /* 0x000fec000b800000 */
[----:B------:R-:W0:Y:S01]  /*02b0*/  LDC.64 R6, c[0x0][0x388] ;  /* 0x0000e200ff067b82 */ /* 0x000e220000000a00 */
[----:B------:R-:W-:Y:S01]  /*02c0*/  IMAD.IADD R10, R0, 0x1, -R3 ;  /* 0x00000001000a7824 */ /* 0x000fe200078e0a03 */
[----:B------:R-:W-:Y:S02]  /*02d0*/  IADD3 R21, P0, P1, R4, R9, R8 ;  /* 0x0000000904157210 */ /* 0x000fe4000791e008 */
[----:B------:R-:W-:Y:S02]  /*02e0*/  IADD3 R9, P2, P3, R0, R11, R9 ;  /* 0x0000000b00097210 */ /* 0x000fe40007b5e009 */
[----:B------:R-:W-:Y:S02]  /*02f0*/  IADD3 R21, P4, PT, R10, R21, RZ ;  /* 0x000000150a157210 */ /* 0x000fe40007f9e0ff */
[----:B------:R-:W-:Y:S02]  /*0300*/  IADD3.X R13, PT, PT, RZ, RZ, RZ, P0, P1 ;  /* 0x000000ffff0d7210 */ /* 0x000fe400007e24ff */
[----:B------:R-:W-:-:S02]  /*0310*/  IADD3.X R11, PT, PT, RZ, RZ, RZ, P2, P3 ;  /* 0x000000ffff0b7210 */ /* 0x000fc400017e64ff */
[----:B------:R-:W-:Y:S02]  /*0320*/  LEA.HI.X.SX32 R10, R10, R13, 0x1, P4 ;  /* 0x0000000d0a0a7211 */ /* 0x000fe400020f0eff */
[----:B------:R-:W-:Y:S01]  /*0330*/  ISETP.GE.AND P0, PT, R0, R3, PT ;  /* 0x000000030000720c */ /* 0x000fe20003f06270 */
[----:B------:R-:W-:Y:S02]  /*0340*/  IMAD R11, R11, 0x18, RZ ;  /* 0x000000180b0b7824 */ /* 0x000fe400078e02ff */
        /* <DEDUP_REMOVED lines=21> */
.L_x_40:
        /* <DEDUP_REMOVED lines=30> */
.L_x_41:
[----:B01----:R-:W0:Y:S01]  /*0680*/  S2R R18, SR_CgaCtaId ;  /* 0x0000000000127919 */ /* 0x003e220000008800 */
[----:B------:R-:W-:Y:S01]  /*0690*/  MOV R19, 0x400 ;  /* 0x0000040000137802 */ /* 0x000fe20000000f00 */
[----:B------:R-:W-:-:S03]  /*06a0*/  IMAD.IADD R4, R5, 0x1, -R4 ;  /* 0x0000000105047824 */ /* 0x000fc600078e0a04 */
[----:B0-----:R-:W-:-:S05]  /*06b0*/  LEA R19, R18, R19, 0x18 ;  /* 0x0000001312137211 */ /* 0x001fca00078ec0ff */
[----:B------:R-:W-:-:S05]  /*06c0*/  IMAD R21, R0, 0x18, R19 ;  /* 0x0000001800157824 */ /* 0x000fca00078e0213 */
[----:B-----5:R-:W-:Y:S04]  /*06d0*/  STS.64 [R21], R8 ;  /* 0x0000000815007388 */ /* 0x020fe80000000a00 */
[----:B------:R-:W-:Y:S04]  /*06e0*/  STS.64 [R21+0x8], R6 ;  /* 0x0000080615007388 */ /* 0x000fe80000000a00 */
[----:B------:R-:W-:Y:S04]  /*06f0*/  STS.64 [R21+0x10], R16 ;  /* 0x0000101015007388 */ /* 0x000fe80000000a00 */
[----:B------:R-:W-:Y:S04]  /*0700*/  STS.64 [R21+0x1800], R14 ;  /* 0x0018000e15007388 */ /* 0x000fe80000000a00 */
[----:B------:R-:W-:Y:S04]  /*0710*/  STS.64 [R21+0x1808], R12 ;  /* 0x0018080c15007388 */ /* 0x000fe80000000a00 */
[----:B------:R0:W-:Y:S01]  /*0720*/  STS.64 [R21+0x1810], R10 ;  /* 0x0018100a15007388 */ /* 0x0001e20000000a00 */
[----:B------:R-:W-:Y:S01]  /*0730*/  BAR.SYNC.DEFER_BLOCKING 0x0 ;  /* 0x0000000000007b1d */ /* 0x000fe20000010000 */
[----:B------:R-:W-:Y:S01]  /*0740*/  IMAD.SHL.U32 R5, R0, 0x2, RZ ;  /* 0x0000000200057824 */ /* 0x000fe200078e00ff */
[----:B------:R-:W-:-:S06]  /*0750*/  IADD3 R22, PT, PT, R3, R4, RZ ;  /* 0x0000000403167210 */ /* 0x000fcc0007ffe0ff */
[----:B------:R-:W-:Y:S01]  /*0760*/  PREEXIT ;  /* 0x000000000000782d */ /* 0x000fe20000000000 */
[----:B------:R-:W-:Y:S01]  /*0770*/  BSSY.RECONVERGENT B0, `(.L_x_42) ;  /* 0x0000018000007945 */ /* 0x000fe20003800200 */
[----:B0-----:R-:W-:-:S04]  /*0780*/  VIMNMX R10, PT, PT, R22, R5, PT ;  /* 0x00000005160a7248 */ /* 0x001fc80003fe0100 */
        /* <DEDUP_REMOVED lines=8> */
.L_x_44:
[----:B------:R-:W-:-:S05]  /*0810*/  IMAD.IADD R4, R9, 0x1, -R24 ;  /* 0x0000000109047824 */ /* 0x000fca00078e0a18 */
[----:B------:R-:W-:-:S04]  /*0820*/  LEA.HI R5, R4, R4, RZ, 0x1 ;  /* 0x0000000404057211 */ /* 0x000fc800078f08ff */
[----:B------:R-:W-:-:S04]  /*0830*/  LEA.HI.SX32 R8, R5, R24, 0x1f ;  /* 0x0000001805087211 */ /* 0x000fc800078ffaff */
[----:B------:R-:W-:-:S05]  /*0840*/  LOP3.LUT R4, RZ, R8, RZ, 0x33, !PT ;  /* 0x00000008ff047212 */ /* 0x000fca00078e33ff */
        /* <DEDUP_REMOVED lines=10> */
.L_x_43:
[----:B------:R-:W-:Y:S05]  /*08f0*/  BSYNC.RECONVERGENT B0 ;  /* 0x0000000000007941 */ /* 0x000fea0003800200 */
.L_x_42:
        /* <DEDUP_REMOVED lines=51> */
[----:B------:R-:W1:Y:S04]  /*0c30*/  LDC.64 R24, c[0x0][0x3a0] ;  /* 0x0000e800ff187b82 */ /* 0x000e680000000a00 */
[----:B0-----:R-:W-:Y:S01]  /*0c40*/  IMAD R16, R18, 0x2, R17 ;  /* 0x0000000212107824 */ /* 0x001fe200078e0211 */
[----:B------:R-:W-:-:S03]  /*0c50*/  LOP3.LUT R17, R17, 0x1f, R0, 0xf8, !PT ;  /* 0x0000001f11117812 */ /* 0x000fc600078ef800 */
[C---:B------:R-:W-:Y:S02]  /*0c60*/  IMAD R27, R16.reuse, 0x18, R3 ;  /* 0x00000018101b7824 */ /* 0x040fe400078e0203 */
[----:B------:R-:W-:-:S03]  /*0c70*/  IMAD.IADD R16, R16, 0x1, -R18 ;  /* 0x0000000110107824 */ /* 0x000fc600078e0a12 */
[----:B------:R-:W-:Y:S01]  /*0c80*/  STS.128 [R27], R4 ;  /* 0x000000041b007388 */ /* 0x000fe20000000c00 */
[----:B------:R-:W-:Y:S01]  /*0c90*/  IMAD R16, R16, 0x18, R3 ;  /* 0x0000001810107824 */ /* 0x000fe200078e0203 */
[----:B------:R-:W-:Y:S02]  /*0ca0*/  IADD3 R3, P0, PT, R2, R17, RZ ;  /* 0x0000001102037210 */ /* 0x000fe40007f1e0ff */
[----:B------:R-:W-:Y:S03]  /*0cb0*/  STS.64 [R27+0x10], R8 ;  /* 0x000010081b007388 */ /* 0x000fe60000000a00 */
[----:B------:R-:W-:Y:S01]  /*0cc0*/  IMAD.X R0, RZ, RZ, RZ, P0 ;  /* 0x000000ffff007224 */ /* 0x000fe200000e06ff */
[----:B------:R0:W-:Y:S01]  /*0cd0*/  STS.64 [R27+0x18], R10 ;  /* 0x0000180a1b007388 */ /* 0x0001e20000000a00 */
[----:B-1----:R-:W-:-:S03]  /*0ce0*/  IMAD.WIDE.U32 R2, R3, 0x18, R24 ;  /* 0x0000001803027825 */ /* 0x002fc600078e0018 */
[----:B------:R-:W-:Y:S04]  /*0cf0*/  STS.64 [R27+0x20], R12 ;  /* 0x0000200c1b007388 */ /* 0x000fe80000000a00 */
[----:B------:R-:W-:Y:S01]  /*0d00*/  STS.64 [R27+0x28], R14 ;  /* 0x0000280e1b007388 */ /* 0x000fe20000000a00 */
[----:B------:R-:W-:-:S03]  /*0d10*/  NOP ;  /* 0x0000000000007918 */ /* 0x000fc60000000000 */
[----:B------:R-:W1:Y:S01]  /*0d20*/  LDS.64 R18, [R16] ;  /* 0x0000000010127984 */ /* 0x000e620000000a00 */
[----:B0-----:R-:W-:-:S03]  /*0d30*/  IMAD R11, R0, 0x18, RZ ;  /* 0x00000018000b7824 */ /* 0x001fc600078e02ff */
[----:B------:R-:W0:Y:S02]  /*0d40*/  LDS.64 R22, [R16+0x8] ;  /* 0x0000080010167984 */ /* 0x000e240000000a00 */
[----:B------:R-:W-:Y:S02]  /*0d50*/  IADD3 R3, PT, PT, R3, R11, RZ ;  /* 0x0000000b03037210 */ /* 0x000fe40007ffe0ff */
[----:B------:R-:W2:Y:S04]  /*0d60*/  LDS.64 R20, [R16+0x10] ;  /* 0x0000100010147984 */ /* 0x000ea80000000a00 */
[----:B------:R-:W3:Y:S04]  /*0d70*/  LDS.64 R6, [R16+0x300] ;  /* 0x0003000010067984 */ /* 0x000ee80000000a00 */
[----:B------:R-:W4:Y:S04]  /*0d80*/  LDS.64 R4, [R16+0x308] ;  /* 0x0003080010047984 */ /* 0x000f280000000a00 */
[----:B------:R-:W5:Y:S04]  /*0d90*/  LDS.64 R8, [R16+0x310] ;  /* 0x0003100010087984 */ /* 0x000f680000000a00 */
[----:B-1----:R-:W-:Y:S04]  /*0da0*/  STG.E.64 desc[UR6][R2.64], R18 ;  /* 0x0000001202007986 */ /* 0x002fe8000c101b06 */
[----:B0-----:R-:W-:Y:S04]  /*0db0*/  STG.E.64 desc[UR6][R2.64+0x8], R22 ;  /* 0x0000081602007986 */ /* 0x001fe8000c101b06 */
[----:B--2---:R-:W-:Y:S04]  /*0dc0*/  STG.E.64 desc[UR6][R2.64+0x10], R20 ;  /* 0x0000101402007986 */ /* 0x004fe8000c101b06 */
[----:B---3--:R-:W-:Y:S04]  /*0dd0*/  STG.E.64 desc[UR6][R2.64+0x300], R6 ;  /* 0x0003000602007986 */ /* 0x008fe8000c101b06 */
[----:B----4-:R-:W-:Y:S04]  /*0de0*/  STG.E.64 desc[UR6][R2.64+0x308], R4 ;  /* 0x0003080402007986 */ /* 0x010fe8000c101b06 */
[----:B-----5:R-:W-:Y:S01]  /*0df0*/  STG.E.64 desc[UR6][R2.64+0x310], R8 ;  /* 0x0003100802007986 */ /* 0x020fe2000c101b06 */
[----:B------:R-:W-:Y:S05]  /*0e00*/  EXIT ;  /* 0x000000000000794d */ /* 0x000fea0003800000 */
.L_x_45:
[----:B------:R-:W0:Y:S01]  /*0e10*/  S2R R17, SR_LANEID ;  /* 0x0000000000117919 */ /* 0x000e220000000000 */
[----:B------:R-:W-:Y:S01]  /*0e20*/  LOP3.LUT R16, R16, 0x7c0, RZ, 0xc0, !PT ;  /* 0x000007c010107812 */ /* 0x000fe200078ec0ff */
[----:B------:R-:W1:Y:S04]  /*0e30*/  LDC.64 R26, c[0x0][0x388] ;  /* 0x0000e200ff1a7b82 */ /* 0x000e680000000a00 */
[----:B0-----:R-:W-:-:S04]  /*0e40*/  IMAD R18, R17, 0x2, R16 ;  /* 0x0000000211127824 */ /* 0x001fc800078e0210 */
[C---:B------:R-:W-:Y:S02]  /*0e50*/  IMAD R29, R18.reuse, 0x18, R3 ;  /* 0x00000018121d7824 */ /* 0x040fe400078e0203 */
[----:B------:R-:W-:-:S03]  /*0e60*/  IMAD.IADD R18, R18, 0x1, -R17 ;  /* 0x0000000112127824 */ /* 0x000fc600078e0a11 */
[----:B------:R-:W-:Y:S01]  /*0e70*/  STS.128 [R29], R4 ;  /* 0x000000041d007388 */ /* 0x000fe20000000c00 */
[----:B------:R-:W-:Y:S01]  /*0e80*/  IMAD R17, R18, 0x18, R3 ;  /* 0x0000001812117824 */ /* 0x000fe200078e0203 */
[----:B------:R-:W-:Y:S02]  /*0e90*/  LOP3.LUT R3, R0, 0x1f, RZ, 0xc0, !PT ;  /* 0x0000001f00037812 */ /* 0x000fe400078ec0ff */
[----:B------:R0:W-:Y:S03]  /*0ea0*/  STS.64 [R29+0x10], R8 ;  /* 0x000010081d007388 */ /* 0x0001e60000000a00 */
[----:B------:R-:W-:Y:S01]  /*0eb0*/  IMAD.IADD R3, R2, 0x1, R3 ;  /* 0x0000000102037824 */ /* 0x000fe200078e0203 */
[----:B------:R-:W-:Y:S04]  /*0ec0*/  STS.64 [R29+0x18], R10 ;  /* 0x0000180a1d007388 */ /* 0x000fe80000000a00 */
[----:B------:R-:W-:Y:S01]  /*0ed0*/  STS.64 [R29+0x20], R12 ;  /* 0x0000200c1d007388 */ /* 0x000fe20000000a00 */
[----:B------:R-:W-:-:S03]  /*0ee0*/  IADD3 R3, P0, PT, R16, R3, RZ ;  /* 0x0000000310037210 */ /* 0x000fc60007f1e0ff */
[----:B------:R-:W-:Y:S01]  /*0ef0*/  STS.64 [R29+0x28], R14 ;  /* 0x0000280e1d007388 */ /* 0x000fe20000000a00 */
[----:B------:R-:W-:-:S03]  /*0f00*/  NOP ;  /* 0x0000000000007918 */ /* 0x000fc60000000000 */
[----:B------:R-:W2:Y:S01]  /*0f10*/  LDS.64 R18, [R17] ;  /* 0x0000000011127984 */ /* 0x000ea20000000a00 */
[----:B------:R-:W-:Y:S02]  /*0f20*/  IMAD.X R0, RZ, RZ, RZ, P0 ;  /* 0x000000ffff007224 */ /* 0x000fe400000e06ff */
[----:B-1----:R-:W-:Y:S01]  /*0f30*/  IMAD.WIDE.U32 R2, R3, 0x18, R26 ;  /* 0x0000001803027825 */ /* 0x002fe200078e001a */
[----:B------:R-:W1:Y:S03]  /*0f40*/  LDS.64 R24, [R17+0x8] ;  /* 0x0000080011187984 */ /* 0x000e660000000a00 */
[----:B0-----:R-:W-:Y:S01]  /*0f50*/  IMAD R9, R0, 0x18, RZ ;  /* 0x0000001800097824 */ /* 0x001fe200078e02ff */
[----:B------:R-:W0:Y:S03]  /*0f60*/  LDS.64 R22, [R17+0x10] ;  /* 0x0000100011167984 */ /* 0x000e260000000a00 */
[----:B------:R-:W-:Y:S01]  /*0f70*/  IMAD.IADD R3, R3, 0x1, R9 ;  /* 0x0000000103037824 */ /* 0x000fe200078e0209 */
[----:B------:R-:W3:Y:S04]  /*0f80*/  LDS.64 R20, [R17+0x300] ;  /* 0x0003000011147984 */ /* 0x000ee80000000a00 */
[----:B------:R-:W4:Y:S04]  /*0f90*/  LDS.64 R6, [R17+0x308] ;  /* 0x0003080011067984 */ /* 0x000f280000000a00 */
[----:B------:R-:W5:Y:S04]  /*0fa0*/  LDS.64 R4, [R17+0x310] ;  /* 0x0003100011047984 */ /* 0x000f680000000a00 */
[----:B--2---:R-:W-:Y:S04]  /*0fb0*/  STG.E.64 desc[UR6][R2.64], R18 ;  /* 0x0000001202007986 */ /* 0x004fe8000c101b06 */
[----:B-1----:R-:W-:Y:S04]  /*0fc0*/  STG.E.64 desc[UR6][R2.64+0x8], R24 ;  /* 0x0000081802007986 */ /* 0x002fe8000c101b06 */
[----:B0-----:R-:W-:Y:S04]  /*0fd0*/  STG.E.64 desc[UR6][R2.64+0x10], R22 ;  /* 0x0000101602007986 */ /* 0x001fe8000c101b06 */
[----:B---3--:R-:W-:Y:S04]  /*0fe0*/  STG.E.64 desc[UR6][R2.64+0x300], R20 ;  /* 0x0003001402007986 */ /* 0x008fe8000c101b06 */
[----:B----4-:R-:W-:Y:S04]  /*0ff0*/  STG.E.64 desc[UR6][R2.64+0x308], R6 ;  /* 0x0003080602007986 */ /* 0x010fe8000c101b06 */
[----:B-----5:R-:W-:Y:S01]  /*1000*/  STG.E.64 desc[UR6][R2.64+0x310], R4 ;  /* 0x0003100402007986 */ /* 0x020fe2000c101b06 */
[----:B------:R-:W-:Y:S05]  /*1010*/  EXIT ;  /* 0x000000000000794d */ /* 0x000fea0003800000 */
.L_x_39:
[----:B------:R-:W0:Y:S01]  /*1020*/  LDC.64 R4, c[0x0][0x3b8] ;  /* 0x0000ee00ff047b82 */ /* 0x000e220000000a00 */
[----:B------:R-:W-:Y:S01]  /*1030*/  IMAD.MOV R10, RZ, RZ, -R9 ;  /* 0x000000ffff0a7224 */ /* 0x000fe200078e0a09 */
[----:B------:R-:W1:Y:S06]  /*1040*/  LDCU.U8 UR4, c[0x0][0x380] ;  /* 0x00007000ff0477ac */ /* 0x000e6c0008000000 */
[----:B------:R-:W2:Y:S01]  /*1050*/  LDC R14, c[0x0][0x398] ;  /* 0x0000e600ff0e7b82 */ /* 0x000ea20000000800 */
[----:B0-----:R-:W-:-:S05]  /*1060*/  IMAD.WIDE.U32 R4, R11, 0x4, R4 ;  /* 0x000000040b047825 */ /* 0x001fca00078e0004 */
[----:B------:R-:W3:Y:S04]  /*1070*/  LDG.E R8, desc[UR6][R4.64+0x4] ;  /* 0x0000040604087981 */ /* 0x000ee8000c1e1900 */
[----:B------:R0:W4:Y:S01]  /*1080*/  LDG.E R6, desc[UR6][R4.64] ;  /* 0x0000000604067981 */ /* 0x000122000c1e1900 */
[CC--:B------:R-:W-:Y:S01]  /*1090*/  LOP3.LUT R12, R11.reuse, R10.reuse, RZ, 0xc0, !PT ;  /* 0x0000000a0b0c7212 */ /* 0x0c0fe200078ec0ff */
[----:B-1----:R-:W-:Y:S01]  /*10a0*/  UPRMT UR4, UR4, 0x8880, URZ ;  /* 0x0000888004047896 */ /* 0x002fe200080000ff */
[----:B------:R-:W-:Y:S01]  /*10b0*/  LOP3.LUT R10, R11, R10, RZ, 0xfc, !PT ;  /* 0x0000000a0b0a7212 */ /* 0x000fe200078efcff */
[----:B------:R-:W-:Y:S01]  /*10c0*/  BSSY.RECONVERGENT B0, `(.L_x_46) ;  /* 0x0000061000007945 */ /* 0x000fe20003800200 */
[----:B------:R-:W-:Y:S01]  /*10d0*/  LOP3.LUT R23, R3, 0xfffffe00, RZ, 0xc0, !PT ;  /* 0xfffffe0003177812 */ /* 0x000fe200078ec0ff */
[----:B------:R-:W-:Y:S01]  /*10e0*/  IMAD.IADD R7, R11, 0x1, -R12 ;  /* 0x000000010b077824 */ /* 0x000fe200078e0a0c */
[----:B------:R-:W-:Y:S01]  /*10f0*/  ISETP.NE.AND P1, PT, R10, -0x1, PT ;  /* 0xffffffff0a00780c */ /* 0x000fe20003f25270 */
[----:B------:R-:W-:Y:S01]  /*1100*/  UISETP.NE.AND UP0, UPT, UR4, URZ, UPT ;  /* 0x000000ff0400728c */ /* 0x000fe2000bf05270 */
[----:B------:R-:W-:Y:S01]  /*1110*/  ACQBULK ;  /* 0x000000000000782e */ /* 0x000fe20000000000 */
[----:B------:R-:W-:-:S02]  /*1120*/  IMAD.SHL.U32 R9, R7, 0x200, RZ ;  /* 0x0000020007097824 */ /* 0x000fc400078e00ff */
[----:B------:R-:W-:Y:S02]  /*1130*/  IMAD.SHL.U32 R7, R12, 0x200, RZ ;  /* 0x000002000c077824 */ /* 0x000fe400078e00ff */
[C---:B0-----:R-:W-:Y:S01]  /*1140*/  VIADD R4, R9.reuse, 0x1ff ;  /* 0x000001ff09047836 */ /* 0x041fe20000000000 */
[----:B------:R-:W-:Y:S01]  /*1150*/  ISETP.NE.AND P0, PT, R9, -0x200, PT ;  /* 0xfffffe000900780c */ /* 0x000fe20003f05270 */
[----:B--2---:R-:W-:-:S12]  /*1160*/  IMAD.IADD R14, R14, 0x1, -R7 ;  /* 0x000000010e0e7824 */ /* 0x004fd800078e0a07 */
[----:B------:R-:W-:Y:S02]  /*1170*/  @P0 VIADD R4, R9, 0x200 ;  /* 0x0000020009040836 */ /* 0x000fe40000000000 */
[----:B---3--:R-:W-:Y:S01]  /*1180*/  IMAD.IADD R3, R8, 0x1, -R7 ;  /* 0x0000000108037824 */ /* 0x008fe200078e0a07 */
[----:B------:R-:W-:-:S03]  /*1190*/  VIMNMX.U32 R8, PT, PT, R23, R14, !PT ;  /* 0x0000000e17087248 */ /* 0x000fc60007fe0000 */
[----:B------:R-:W-:Y:S01]  /*11a0*/  IMAD.IADD R4, R4, 0x1, -R3 ;  /* 0x0000000104047824 */ /* 0x000fe200078e0a03 */
[C---:B------:R-:W-:Y:S01]  /*11b0*/  @!P1 VIMNMX.U32 R3, PT, PT, R23.reuse, R14, PT ;  /* 0x0000000e17039248 */ /* 0x040fe20003fe0000 */
[----:B----4-:R-:W-:Y:S02]  /*11c0*/  IMAD.IADD R6, R6, 0x1, -R7 ;  /* 0x0000000106067824 */ /* 0x010fe400078e0a07 */
[----:B------:R-:W-:Y:S01]  /*11d0*/  IMAD.IADD R5, R8, 0x1, -R23 ;  /* 0x0000000108057824 */ /* 0x000fe200078e0a17 */
[----:B------:R-:W-:Y:S01]  /*11e0*/  SEL R4, R23, R4, !P1 ;  /* 0x0000000417047207 */ /* 0x000fe20004800000 */
[----:B------:R-:W-:-:S03]  /*11f0*/  IMAD.IADD R3, R3, 0x1, -R6 ;  /* 0x0000000103037824 */ /* 0x000fc600078e0a06 */
[----:B------:R-:W-:Y:S02]  /*1200*/  VIADDMNMX.U32 R8, R9, -R6, R5, PT ;  /* 0x8000000609087246 */ /* 0x000fe40003800005 */
[----:B------:R-:W-:-:S05]  /*1210*/  VIMNMX.U32 R5, PT, PT, R5, R4, PT ;  /* 0x0000000405057248 */ /* 0x000fca0003fe0000 */
[----:B------:R-:W-:Y:S01]  /*1220*/  IMAD.IADD R16, R5, 0x1, -R8 ;  /* 0x0000000105107824 */ /* 0x000fe200078e0a08 */
[----:B------:R-:W-:Y:S06]  /*1230*/  BRA.U !UP0, `(.L_x_47) ;  /* 0x0000000108947547 */ /* 0x000fec000b800000 */
[----:B------:R-:W0:Y:S01]  /*1240*/  LDC.64 R4, c[0x0][0x388] ;  /* 0x0000e200ff047b82 */ /* 0x000e220000000a00 */
[----:B------:R-:W-:Y:S01]  /*1250*/  IADD3 R23, P0, P1, R8, R7, R23 ;  /* 0x0000000708177210 */ /* 0x000fe2000791e017 */
[C---:B------:R-:W-:Y:S01]  /*1260*/  IMAD.IADD R8, R0.reuse, 0x1, -R3 ;  /* 0x0000000100087824 */ /* 0x040fe200078e0a03 */
[----:B------:R-:W-:Y:S01]  /*1270*/  IADD3 R12, PT, PT, R3, R16, RZ ;  /* 0x00000010030c7210 */ /* 0x000fe20007ffe0ff */
[----:B------:R-:W-:Y:S01]  /*1280*/  BSSY.RECONVERGENT B1, `(.L_x_48) ;  /* 0x0000015000017945 */ /* 0x000fe20003800200 */
[C---:B------:R-:W-:Y:S02]  /*1290*/  IADD3 R19, P2, P3, R0.reuse, R6, R7 ;  /* 0x0000000600137210 */ /* 0x040fe40007b5e007 */
[----:B------:R-:W-:Y:S02]  /*12a0*/  IADD3.X R7, PT, PT, RZ, RZ, RZ, P0, P1 ;  /* 0x000000ffff077210 */ /* 0x000fe400007e24ff */
[----:B------:R-:W-:Y:S02]  /*12b0*/  ISETP.GE.AND P0, PT, R0, R12, PT ;  /* 0x0000000c0000720c */ /* 0x000fe40003f06270 */
[----:B------:R-:W-:-:S02]  /*12c0*/  IADD3 R23, P4, PT, R8, R23, RZ ;  /* 0x0000001708177210 */ /* 0x000fc40007f9e0ff */
[----:B------:R-:W-:Y:S02]  /*12d0*/  IADD3.X R6, PT, PT, RZ, RZ, RZ, P2, P3 ;  /* 0x000000ffff067210 */ /* 0x000fe400017e64ff */
        /* <DEDUP_REMOVED lines=15> */
.L_x_49:
[----:B------:R-:W-:Y:S05]  /*13d0*/  BSYNC.RECONVERGENT B1 ;  /* 0x0000000000017941 */ /* 0x000fea0003800200 */
.L_x_48:
        /* <DEDUP_REMOVED lines=11> */
.L_x_47:
[----:B------:R-:W0:Y:S01]  /*1490*/  LDC.64 R4, c[0x0][0x3a0] ;  /* 0x0000e800ff047b82 */ /* 0x000e220000000a00 */
[----:B------:R-:W-:Y:S01]  /*14a0*/  IADD3 R8, P0, P1, R8, R7, R23 ;  /* 0x0000000708087210 */ /* 0x000fe2000791e017 */
[----:B------:R-:W-:Y:S01]  /*14b0*/  IMAD.IADD R12, R3, 0x1, R16 ;  /* 0x00000001030c7824 */ /* 0x000fe200078e0210 */
[C---:B------:R-:W-:Y:S01]  /*14c0*/  IADD3 R19, P2, P3, R0.reuse, R6, R7 ;  /* 0x0000000600137210 */ /* 0x040fe20007b5e007 */
[C---:B------:R-:W-:Y:S01]  /*14d0*/  IMAD.IADD R9, R0.reuse, 0x1, -R3 ;  /* 0x0000000100097824 */ /* 0x040fe200078e0a03 */
[----:B------:R-:W-:Y:S01]  /*14e0*/  IADD3.X R6, PT, PT, RZ, RZ, RZ, P0, P1 ;  /* 0x000000ffff067210 */ /* 0x000fe200007e24ff */
[----:B------:R-:W-:Y:S01]  /*14f0*/  BSSY.RECONVERGENT B1, `(.L_x_51) ;  /* 0x0000013000017945 */ /* 0x000fe20003800200 */
[----:B------:R-:W-:Y:S02]  /*1500*/  ISETP.GE.AND P0, PT, R0, R12, PT ;  /* 0x0000000c0000720c */ /* 0x000fe40003f06270 */
[----:B------:R-:W-:Y:S02]  /*1510*/  IADD3 R23, P4, PT, R9, R8, RZ ;  /* 0x0000000809177210 */ /* 0x000fe40007f9e0ff */
[----:B------:R-:W-:-:S02]  /*1520*/  IADD3.X R7, PT, PT, RZ, RZ, RZ, P2, P3 ;  /* 0x000000ffff077210 */ /* 0x000fc400017e64ff */
[----:B------:R-:W-:-:S03]  /*1530*/  LEA.HI.X.SX32 R6, R9, R6, 0x1, P4 ;  /* 0x0000000609067211 */ /* 0x000fc600020f0eff */
        /* <DEDUP_REMOVED lines=14> */
.L_x_52:
[----:B------:R-:W-:Y:S05]  /*1620*/  BSYNC.RECONVERGENT B1 ;  /* 0x0000000000017941 */ /* 0x000fea0003800200 */
.L_x_51:
        /* <DEDUP_REMOVED lines=10> */
.L_x_50:
[----:B------:R-:W-:Y:S05]  /*16d0*/  BSYNC.RECONVERGENT B0 ;  /* 0x0000000000007941 */ /* 0x000fea0003800200 */
.L_x_46:
[----:B012---:R-:W0:Y:S01]  /*16e0*/  S2R R18, SR_CgaCtaId ;  /* 0x0000000000127919 */ /* 0x007e220000008800 */
[----:B------:R-:W-:-:S04]  /*16f0*/  MOV R13, 0x400 ;  /* 0x00000400000d7802 */ /* 0x000fc80000000f00 */
[----:B0-----:R-:W-:-:S05]  /*1700*/  LEA R13, R18, R13, 0x18 ;  /* 0x0000000d120d7211 */ /* 0x001fca00078ec0ff */
[----:B------:R-:W-:-:S05]  /*1710*/  IMAD R17, R0, 0x18, R13 ;  /* 0x0000001800117824 */ /* 0x000fca00078e020d */
[----:B-----5:R0:W-:Y:S04]  /*1720*/  STS.64 [R17], R4 ;  /* 0x0000000411007388 */ /* 0x0201e80000000a00 */
[----:B------:R-:W-:Y:S04]  /*1730*/  STS.64 [R17+0x8], R6 ;  /* 0x0000080611007388 */ /* 0x000fe80000000a00 */
[----:B------:R-:W-:Y:S04]  /*1740*/  STS.64 [R17+0x10], R8 ;  /* 0x0000100811007388 */ /* 0x000fe80000000a00 */
        /* <DEDUP_REMOVED lines=16> */
.L_x_55:
        /* <DEDUP_REMOVED lines=14> */
.L_x_54:
[----:B------:R-:W-:Y:S05]  /*1930*/  BSYNC.RECONVERGENT B0 ;  /* 0x0000000000007941 */ /* 0x000fea0003800200 */
.L_x_53:
        /* <DEDUP_REMOVED lines=38> */
[----:B------:R-:W-:Y:S02]  /*1ba0*/  FSEL R11, R19, R11, P0 ;  /* 0x0000000b130b7208 */ /* 0x000fe40000000000 */
        /* <DEDUP_REMOVED lines=8> */
[----:B------:R-:W-:Y:S01]  /*1c30*/  SHF.L.U32 R19, R0, 0x1, RZ ;  /* 0x0000000100137819 */ /* 0x000fe200000006ff */
[----:B------:R-:W-:Y:S06]  /*1c40*/  BRA.U !UP0, `(.L_x_56) ;  /* 0x0000000108a47547 */ /* 0x000fec000b800000 */
[----:B------:R-:W0:Y:S01]  /*1c50*/  S2R R18, SR_LANEID ;  /* 0x0000000000127919 */ /* 0x000e220000000000 */
[----:B------:R-:W-:Y:S02]  /*1c60*/  LOP3.LUT R13, R19, 0x7c0, RZ, 0xc0, !PT ;  /* 0x000007c0130d7812 */ /* 0x000fe400078ec0ff */
[C---:B------:R-:W-:Y:S02]  /*1c70*/  ISETP.NE.AND P0, PT, R0.reuse, RZ, PT ;  /* 0x000000ff0000720c */ /* 0x040fe40003f05270 */
[----:B------:R-:W-:Y:S01]  /*1c80*/  LOP3.LUT R0, R0, 0x1f, RZ, 0xc0, !PT ;  /* 0x0000001f00007812 */ /* 0x000fe200078ec0ff */
[----:B0-----:R-:W-:-:S04]  /*1c90*/  IMAD R19, R18, 0x2, R13 ;  /* 0x0000000212137824 */ /* 0x001fc800078e020d */
[----:B------:R-:W-:Y:S02]  /*1ca0*/  IMAD.IADD R13, R13, 0x1, R0 ;  /* 0x000000010d0d7824 */ /* 0x000fe400078e0200 */
[C---:B------:R-:W-:Y:S02]  /*1cb0*/  IMAD.IADD R18, R19.reuse, 0x1, -R18 ;  /* 0x0000000113127824 */ /* 0x040fe400078e0a12 */
[--C-:B------:R-:W-:Y:S02]  /*1cc0*/  IMAD R25, R19, 0x18, R3.reuse ;  /* 0x0000001813197824 */ /* 0x100fe400078e0203 */
[----:B------:R-:W-:-:S03]  /*1cd0*/  IMAD R24, R18, 0x18, R3 ;  /* 0x0000001812187824 */ /* 0x000fc600078e0203 */
[----:B------:R-:W-:Y:S04]  /*1ce0*/  STS.128 [R25], R4 ;  /* 0x0000000419007388 */ /* 0x000fe80000000c00 */
[----:B------:R-:W-:Y:S04]  /*1cf0*/  STS.64 [R25+0x10], R8 ;  /* 0x0000100819007388 */ /* 0x000fe80000000a00 */
[----:B------:R0:W-:Y:S04]  /*1d00*/  STS.64 [R25+0x18], R10 ;  /* 0x0000180a19007388 */ /* 0x0001e80000000a00 */
        /* <DEDUP_REMOVED lines=10> */
[----:B------:R-:W-:Y:S01]  /*1db0*/  @!P0 STS [R3+0x3000], R12 ;  /* 0x0030000c03008388 */ /* 0x000fe20000000800 */
[----:B------:R-:W-:Y:S01]  /*1dc0*/  BAR.SYNC.DEFER_BLOCKING 0x0 ;  /* 0x0000000000007b1d */ /* 0x000fe20000010000 */
[----:B-1----:R-:W-:-:S05]  /*1dd0*/  IADD3 R15, P0, PT, R2, R13, RZ ;  /* 0x0000000d020f7210 */ /* 0x002fca0007f1e0ff */
[----:B------:R-:W-:Y:S02]  /*1de0*/  IMAD.X R0, RZ, RZ, RZ, P0 ;  /* 0x000000ffff007224 */ /* 0x000fe400000e06ff */
[----:B0-----:R-:W-:-:S04]  /*1df0*/  IMAD.WIDE.U32 R10, R15, 0x18, R10 ;  /* 0x000000180f0a7825 */ /* 0x001fc800078e000a */
[----:B------:R-:W-:-:S04]  /*1e00*/  IMAD R15, R0, 0x18, RZ ;  /* 0x00000018000f7824 */ /* 0x000fc800078e02ff */
[----:B------:R-:W-:Y:S01]  /*1e10*/  IMAD.IADD R11, R11, 0x1, R15 ;  /* 0x000000010b0b7824 */ /* 0x000fe200078e020f */
        /* <DEDUP_REMOVED lines=12> */
.L_x_56:
[----:B------:R-:W0:Y:S01]  /*1ee0*/  S2R R18, SR_LANEID ;  /* 0x0000000000127919 */ /* 0x000e220000000000 */
[----:B------:R-:W-:Y:S02]  /*1ef0*/  LOP3.LUT R13, R19, 0x7c0, RZ, 0xc0, !PT ;  /* 0x000007c0130d7812 */ /* 0x000fe400078ec0ff */
[C---:B------:R-:W-:Y:S02]  /*1f00*/  ISETP.NE.AND P0, PT, R0.reuse, RZ, PT ;  /* 0x000000ff0000720c */ /* 0x040fe40003f05270 */
[----:B------:R-:W-:-:S05]  /*1f10*/  LOP3.LUT R0, R0, 0x1f, RZ, 0xc0, !PT ;  /* 0x0000001f00007812 */ /* 0x000fca00078ec0ff */
[----:B------:R-:W-:Y:S02]  /*1f20*/  IMAD.IADD R2, R2, 0x1, R0 ;  /* 0x0000000102027824 */ /* 0x000fe400078e0200 */
        /* <DEDUP_REMOVED lines=19> */
[C---:B-1----:R-:W-:Y:S01]  /*2060*/  IADD3 R15, P0, PT, R13.reuse, R2, RZ ;  /* 0x000000020d0f7210 */ /* 0x042fe20007f1e0ff */
[----:B------:R-:W-:-:S04]  /*2070*/  IMAD.IADD R13, R13, 0x1, R0 ;  /* 0x000000010d0d7824 */ /* 0x000fc800078e0200 */
[----:B------:R-:W-:Y:S02]  /*2080*/  IMAD.X R0, RZ, RZ, RZ, P0 ;  /* 0x000000ffff007224 */ /* 0x000fe400000e06ff */
        /* <DEDUP_REMOVED lines=15> */
.L_x_57:
        /* <DEDUP_REMOVED lines=16> */
.L_x_82:


//--------------------- .text._ZN3cub18CUB_300001_SM_10006detail10merge_sort30DeviceMergeSortPartitionKernelIN6thrust24THRUST_300001_SM_1000_NS6detail15normal_iteratorINS5_10device_ptrI4EdgeEEEEjN4cuda3std3__44lessIS9_EES9_EEvbT_PT2_T0_SK_PSK_T1_SK_i --------------------------
	.section	.text._ZN3cub18CUB_300001_SM_10006detail10merge_sort30DeviceMergeSortPartitionKernelIN6thrust24THRUST_300001_SM_1000_NS6detail15normal_iteratorINS5_10device_ptrI4EdgeEEEEjN4cuda3std3__44lessIS9_EES9_EEvbT_PT2_T0_SK_PSK_T1_SK_i,"ax",@progbits
	.align	128
        .global         _ZN3cub18CUB_300001_SM_10006detail10merge_sort30DeviceMergeSortPartitionKernelIN6thrust24THRUST_300001_SM_1000_NS6detail15normal_iteratorINS5_10device_ptrI4EdgeEEEEjN4cuda3std3__44lessIS9_EES9_EEvbT_PT2_T0_SK_PSK_T1_SK_i
        .type           _ZN3cub18CUB_300001_SM_10006detail10merge_sort30DeviceMergeSortPartitionKernelIN6thrust24THRUST_300001_SM_1000_NS6detail15normal_iteratorINS5_10device_ptrI4EdgeEEEEjN4cuda3std3__44lessIS9_EES9_EEvbT_PT2_T0_SK_PSK_T1_SK_i,@function
        .size           _ZN3cub18CUB_300001_SM_10006detail10merge_sort30DeviceMergeSortPartitionKernelIN6thrust24THRUST_300001_SM_1000_NS6detail15normal_iteratorINS5_10device_ptrI4EdgeEEEEjN4cuda3std3__44lessIS9_EES9_EEvbT_PT2_T0_SK_PSK_T1_SK_i,(.L_x_83 - _ZN3cub18CUB_300001_SM_10006detail10merge_sort30DeviceMergeSortPartitionKernelIN6thrust24THRUST_300001_SM_1000_NS6detail15normal_iteratorINS5_10device_ptrI4EdgeEEEEjN4cuda3std3__44lessIS9_EES9_EEvbT_PT2_T0_SK_PSK_T1_SK_i)
        .other          _ZN3cub18CUB_300001_SM_10006detail10merge_sort30DeviceMergeSortPartitionKernelIN6thrust24THRUST_300001_SM_1000_NS6detail15normal_iteratorINS5_10device_ptrI4EdgeEEEEjN4cuda3std3__44lessIS9_EES9_EEvbT_PT2_T0_SK_PSK_T1_SK_i,@"STO_CUDA_ENTRY STV_DEFAULT"
_ZN3cub18CUB_300001_SM_10006detail10merge_sort30DeviceMergeSortPartitionKernelIN6thrust24THRUST_300001_SM_1000_NS6detail15normal_iteratorINS5_10device_ptrI4EdgeEEEEjN4cuda3std3__44lessIS9_EES9_EEvbT_PT2_T0_SK_PSK_T1_SK_i:
.text._ZN3cub18CUB_300001_SM_10006detail10merge_sort30DeviceMergeSortPartitionKernelIN6thrust24THRUST_300001_SM_1000_NS6detail15normal_iteratorINS5_10device_ptrI4EdgeEEEEjN4cuda3std3__44lessIS9_EES9_EEvbT_PT2_T0_SK_PSK_T1_SK_i:
[----:B------:R-:W-:Y:S01]  /*0000*/  LDC R1, c[0x0][0x37c] ;  /* 0x0000df00ff017b82 */ /* 0x000fe20000000800 */
[----:B------:R-:W0:Y:S01]  /*0010*/  S2R R0, SR_CTAID.X ;  /* 0x0000000000007919 */ /* 0x000e220000002500 */
[----:B------:R-:W0:Y:S01]  /*0020*/  LDCU UR4, c[0x0][0x360] ;  /* 0x00006c00ff0477ac */ /* 0x000e220008000800 */
[----:B------:R-:W0:Y:S01]  /*0030*/  S2R R3, SR_TID.X ;  /* 0x0000000000037919 */ /* 0x000e220000002100 */
[----:B------:R-:W1:Y:S01]  /*0040*/  LDCU UR6, c[0x0][0x39c] ;  /* 0x00007380ff0677ac */ /* 0x000e620008000800 */
[----:B0-----:R-:W-:-:S05]  /*0050*/  IMAD R0, R0, UR4, R3 ;  /* 0x0000000400007c24 */ /* 0x001fca000f8e0203 */
[----:B-1----:R-:W-:-:S13]  /*0060*/  ISETP.GE.U32.AND P0, PT, R0, UR6, PT ;  /* 0x0000000600007c0c */ /* 0x002fda000bf06070 */
[----:B------:R-:W-:Y:S05]  /*0070*/  @P0 EXIT ;  /* 0x000000000000094d */ /* 0x000fea0003800000 */
[----:B------:R-:W0:Y:S01]  /*0080*/  LDCU UR5, c[0x0][0x3ac] ;  /* 0x00007580ff0577ac */ /* 0x000e220008000800 */
[----:B------:R-:W-:Y:S01]  /*0090*/  VIADD R2, R0, 0x1 ;  /* 0x0000000100027836 */ /* 0x000fe20000000000 */
[----:B------:R-:W-:Y:S01]  /*00a0*/  ACQBULK ;  /* 0x000000000000782e */ /* 0x000fe20000000000 */
[----:B------:R-:W1:Y:S03]  /*00b0*/  LDCU UR7, c[0x0][0x3b0] ;  /* 0x00007600ff0777ac */ /* 0x000e660008000800 */
[----:B------:R-:W-:Y:S01]  /*00c0*/  ISETP.NE.AND P0, PT, R2, UR6, PT ;  /* 0x0000000602007c0c */ /* 0x000fe2000bf05270 */
[----:B------:R-:W2:Y:S01]  /*00d0*/  LDCU UR10, c[0x0][0x398] ;  /* 0x00007300ff0a77ac */ /* 0x000ea20008000800 */
[----:B------:R-:W3:Y:S01]  /*00e0*/  LDCU.64 UR8, c[0x0][0x358] ;  /* 0x00006b00ff0877ac */ /* 0x000ee20008000a00 */
[----:B0-----:R-:W-:-:S10]  /*00f0*/  UIADD3 UR4, UPT, UPT, -UR5, URZ, URZ ;  /* 0x000000ff05047290 */ /* 0x001fd4000fffe1ff */
[----:B------:R-:W0:Y:S01]  /*0100*/  @!P0 LDC.64 R4, c[0x0][0x3a0] ;  /* 0x0000e800ff048b82 */ /* 0x000e220000000a00 */
[----:B------:R-:W-:Y:S01]  /*0110*/  LOP3.LUT R2, R0, UR4, RZ, 0xc0, !PT ;  /* 0x0000000400027c12 */ /* 0x000fe2000f8ec0ff */
[----:B------:R-:W-:-:S04]  /*0120*/  USHF.R.U32.HI UR4, URZ, 0x1, UR5 ;  /* 0x00000001ff047899 */ /* 0x000fc80008011605 */
[----:B-1----:R-:W-:Y:S01]  /*0130*/  IMAD R3, R2, UR7, RZ ;  /* 0x0000000702037c24 */ /* 0x002fe2000f8e02ff */
[----:B------:R-:W-:-:S04]  /*0140*/  UIMAD UR4, UR4, UR7, URZ ;  /* 0x00000007040472a4 */ /* 0x000fc8000f8e02ff */
[----:B------:R-:W-:-:S04]  /*0150*/  LOP3.LUT R2, RZ, R3, RZ, 0x33, !PT ;  /* 0x00000003ff027212 */ /* 0x000fc800078e33ff */
[----:B------:R-:W-:-:S04]  /*0160*/  VIMNMX.U32 R2, PT, PT, R2, UR4, PT ;  /* 0x0000000402027c48 */ /* 0x000fc8000bfe0000 */
[----:B--2---:R-:W-:Y:S01]  /*0170*/  VIADDMNMX.U32 R2, R2, R3, UR10, PT ;  /* 0x0000000a02027e46 */ /* 0x004fe2000b800003 */
[----:B0-----:R-:W-:Y:S01]  /*0180*/  @!P0 IMAD.WIDE.U32 R4, R0, 0x4, R4 ;  /* 0x0000000400048825 */ /* 0x001fe200078e0004 */
[----:B------:R-:W-:Y:S02]  /*0190*/  VIMNMX.U32 R3, PT, PT, R3, UR10, PT ;  /* 0x0000000a03037c48 */ /* 0x000fe4000bfe0000 */
[----:B------:R-:W-:Y:S02]  /*01a0*/  LOP3.LUT R6, RZ, R2, RZ, 0x33, !PT ;  /* 0x00000002ff067212 */ /* 0x000fe400078e33ff */
[----:B---3--:R0:W-:Y:S02]  /*01b0*/  @!P0 STG.E desc[UR8][R4.64], R2 ;  /* 0x0000000204008986 */ /* 0x0081e4000c101908 */
[----:B------:R-:W-:-:S04]  /*01c0*/  VIMNMX.U32 R7, PT, PT, R6, UR4, PT ;  /* 0x0000000406077c48 */ /* 0x000fc8000bfe0000 */
[----:B------:R-:W-:Y:S01]  /*01d0*/  VIADDMNMX.U32 R7, R7, R2, UR10, PT ;  /* 0x0000000a07077e46 */ /* 0x000fe2000b800002 */
[----:B------:R-:W-:Y:S06]  /*01e0*/  @!P0 EXIT ;  /* 0x000000000000894d */ /* 0x000fec0003800000 */
[----:B------:R-:W1:Y:S01]  /*01f0*/  LDCU.U8 UR6, c[0x0][0x380] ;  /* 0x00007000ff0677ac */ /* 0x000e620008000000 */
[----:B------:R-:W-:Y:S01]  /*0200*/  BSSY.RECONVERGENT B0, `(.L_x_58) ;  /* 0x0000044000007945 */ /* 0x000fe20003800200 */
[----:B------:R-:W-:-:S06]  /*0210*/  UIADD3 UR4, UPT, UPT, UR5, -0x1, URZ ;  /* 0xffffffff05047890 */ /* 0x000fcc000fffe0ff */
[----:B0-----:R-:W-:-:S05]  /*0220*/  LOP3.LUT R4, R0, UR4, RZ, 0xc0, !PT ;  /* 0x0000000400047c12 */ /* 0x001fca000f8ec0ff */
[----:B------:R-:W-:Y:S01]  /*0230*/  IMAD R4, R4, UR7, RZ ;  /* 0x0000000704047c24 */ /* 0x000fe2000f8e02ff */
[----:B-1----:R-:W-:-:S04]  /*0240*/  UPRMT UR6, UR6, 0x8880, URZ ;  /* 0x0000888006067896 */ /* 0x002fc800080000ff */
[----:B------:R-:W-:-:S03]  /*0250*/  VIADDMNMX.U32 R4, R7, -R3, R4, PT ;  /* 0x8000000307047246 */ /* 0x000fc60003800004 */
[----:B------:R-:W-:Y:S02]  /*0260*/  UMOV UR4, UR6 ;  /* 0x0000000600047c82 */ /* 0x000fe40008000000 */
[----:B------:R-:W-:-:S09]  /*0270*/  UISETP.NE.AND UP0, UPT, UR4, URZ, UPT ;  /* 0x000000ff0400728c */ /* 0x000fd2000bf05270 */
[----:B------:R-:W-:Y:S05]  /*0280*/  BRA.U !UP0, `(.L_x_59) ;  /* 0x00000001087c7547 */ /* 0x000fea000b800000 */
[----:B------:R-:W-:Y:S01]  /*0290*/  IMAD.IADD R7, R7, 0x1, -R2 ;  /* 0x0000000107077824 */ /* 0x000fe200078e0a02 */
[----:B------:R-:W-:Y:S01]  /*02a0*/  VIADDMNMX.U32 R5, R2, -R3, R4, PT ;  /* 0x8000000302057246 */ /* 0x000fe20003800004 */
[----:B------:R-:W-:Y:S03]  /*02b0*/  BSSY.RECONVERGENT B1, `(.L_x_60) ;  /* 0x000001b000017945 */ /* 0x000fe60003800200 */
[----:B------:R-:W-:-:S05]  /*02c0*/  VIMNMX.U32 R6, PT, PT, R4, R7, !PT ;  /* 0x0000000704067248 */ /* 0x000fca0007fe0000 */
[----:B------:R-:W-:-:S05]  /*02d0*/  IMAD.IADD R6, R6, 0x1, -R7 ;  /* 0x0000000106067824 */ /* 0x000fca00078e0a07 */
[----:B------:R-:W-:-:S13]  /*02e0*/  ISETP.GE.U32.AND P0, PT, R6, R5, PT ;  /* 0x000000050600720c */ /* 0x000fda0003f06070 */
[----:B------:R-:W-:Y:S05]  /*02f0*/  @P0 BRA `(.L_x_61) ;  /* 0x0000000000580947 */ /* 0x000fea0003800000 */
[----:B------:R-:W0:Y:S02]  /*0300*/  LDC.64 R8, c[0x0][0x388] ;  /* 0x0000e200ff087b82 */ /* 0x000e240000000a00 */
.L_x_62:
[----:B------:R-:W-:-:S05]  /*0310*/  IMAD.IADD R7, R5, 0x1, -R6 ;  /* 0x0000000105077824 */ /* 0x000fca00078e0a06 */
[----:B------:R-:W-:-:S04]  /*0320*/  LEA.HI R14, R7, R6, RZ, 0x1f ;  /* 0x00000006070e7211 */ /* 0x000fc800078ff8ff */
[-C--:B------:R-:W-:Y:S02]  /*0330*/  LOP3.LUT R7, RZ, R14.reuse, RZ, 0x33, !PT ;  /* 0x0000000eff077212 */ /* 0x080fe400078e33ff */
[----:B------:R-:W-:-:S03]  /*0340*/  IADD3 R13, P0, PT, R3, R14, RZ ;  /* 0x0000000e030d7210 */ /* 0x000fc60007f1e0ff */
[----:B------:R-:W-:Y:S02]  /*0350*/  IMAD.IADD R7, R4, 0x1, R7 ;  /* 0x0000000104077824 */ /* 0x000fe400078e0207 */
[----:B------:R-:W-:Y:S02]  /*0360*/  IMAD.X R10, RZ, RZ, RZ, P0 ;  /* 0x000000ffff0a7224 */ /* 0x000fe400000e06ff */
[----:B0-----:R-:W-:Y:S01]  /*0370*/  IMAD.WIDE.U32 R12, R13, 0x18, R8 ;  /* 0x000000180d0c7825 */ /* 0x001fe200078e0008 */
[----:B------:R-:W-:-:S03]  /*0380*/  IADD3 R7, P1, PT, R2, R7, RZ ;  /* 0x0000000702077210 */ /* 0x000fc60007f3e0ff */
[----:B------:R-:W-:Y:S01]  /*0390*/  IMAD R17, R10, 0x18, RZ ;  /* 0x000000180a117824 */ /* 0x000fe200078e02ff */
[----:B------:R-:W-:Y:S01]  /*03a0*/  IADD3.X R15, PT, PT, RZ, RZ, RZ, P1, !PT ;  /* 0x000000ffff0f7210 */ /* 0x000fe20000ffe4ff */
[----:B------:R-:W-:-:S04]  /*03b0*/  IMAD.WIDE.U32 R10, R7, 0x18, R8 ;  /* 0x00000018070a7825 */ /* 0x000fc800078e0008 */
[----:B------:R-:W-:Y:S02]  /*03c0*/  IMAD R15, R15, 0x18, RZ ;  /* 0x000000180f0f7824 */ /* 0x000fe400078e02ff */
[----:B------:R-:W-:Y:S02]  /*03d0*/  IMAD.IADD R13, R13, 0x1, R17 ;  /* 0x000000010d0d7824 */ /* 0x000fe400078e0211 */
[----:B------:R-:W-:-:S04]  /*03e0*/  IMAD.IADD R11, R11, 0x1, R15 ;  /* 0x000000010b0b7824 */ /* 0x000fc800078e020f */
[----:B------:R-:W2:Y:S04]  /*03f0*/  LDG.E.64 R12, desc[UR8][R12.64] ;  /* 0x000000080c0c7981 */ /* 0x000ea8000c1e1b00 */
[----:B------:R-:W2:Y:S02]  /*0400*/  LDG.E.64 R10, desc[UR8][R10.64] ;  /* 0x000000080a0a7981 */ /* 0x000ea4000c1e1b00 */
[----:B--2---:R-:W-:-:S06]  /*0410*/  DSETP.GEU.AND P0, PT, R10, R12, PT ;  /* 0x0000000c0a00722a */ /* 0x004fcc0003f0e000 */
[----:B------:R-:W-:-:S08]  /*0420*/  SEL R5, R5, R14, P0 ;  /* 0x0000000e05057207 */ /* 0x000fd00000000000 */
[----:B------:R-:W-:-:S05]  /*0430*/  @P0 VIADD R6, R14, 0x1 ;  /* 0x000000010e060836 */ /* 0x000fca0000000000 */
[----:B------:R-:W-:-:S13]  /*0440*/  ISETP.GE.U32.AND P0, PT, R6, R5, PT ;  /* 0x000000050600720c */ /* 0x000fda0003f06070 */
[----:B------:R-:W-:Y:S05]  /*0450*/  @!P0 BRA `(.L_x_62) ;  /* 0xfffffffc00ac8947 */ /* 0x000fea000383ffff */
.L_x_61:
[----:B------:R-:W-:Y:S05]  /*0460*/  BSYNC.RECONVERGENT B1 ;  /* 0x0000000000017941 */ /* 0x000fea0003800200 */
.L_x_60:
[----:B------:R-:W-:Y:S05]  /*0470*/  BRA `(.L_x_63) ;  /* 0x0000000000707947 */ /* 0x000fea0003800000 */
.L_x_59:
[----:B------:R-:W-:Y:S01]  /*0480*/  IMAD.IADD R7, R7, 0x1, -R2 ;  /* 0x0000000107077824 */ /* 0x000fe200078e0a02 */
[----:B------:R-:W-:-:S04]  /*0490*/  VIADDMNMX.U32 R5, R2, -R3, R4, PT ;  /* 0x8000000302057246 */ /* 0x000fc80003800004 */
[----:B------:R-:W-:-:S04]  /*04a0*/  VIMNMX.U32 R6, PT, PT, R4, R7, !PT ;  /* 0x0000000704067248 */ /* 0x000fc80007fe0000 */
[----:B------:R-:W-:-:S04]  /*04b0*/  IADD3 R6, PT, PT, -R7, R6, RZ ;  /* 0x0000000607067210 */ /* 0x000fc80007ffe1ff */
[----:B------:R-:W-:-:S13]  /*04c0*/  ISETP.GE.U32.AND P0, PT, R6, R5, PT ;  /* 0x000000050600720c */ /* 0x000fda0003f06070 */
[----:B------:R-:W-:Y:S05]  /*04d0*/  @P0 BRA `(.L_x_63) ;  /* 0x0000000000580947 */ /* 0x000fea0003800000 */
[----:B------:R-:W0:Y:S02]  /*04e0*/  LDC.64 R8, c[0x0][0x390] ;  /* 0x0000e400ff087b82 */ /* 0x000e240000000a00 */
.L_x_64:
        /* <DEDUP_REMOVED lines=8> */
[----:B------:R-:W-:Y:S02]  /*0570*/  IMAD R17, R10, 0x18, RZ ;  /* 0x000000180a117824 */ /* 0x000fe400078e02ff */
[----:B------:R-:W-:Y:S02]  /*0580*/  IMAD.X R15, RZ, RZ, RZ, P1 ;  /* 0x000000ffff0f7224 */ /* 0x000fe400008e06ff */
[----:B------:R-:W-:Y:S01]  /*0590*/  IMAD.WIDE.U32 R10, R7, 0x18, R8 ;  /* 0x00000018070a7825 */ /* 0x000fe200078e0008 */
[----:B------:R-:W-:-:S03]  /*05a0*/  IADD3 R13, PT, PT, R13, R17, RZ ;  /* 0x000000110d0d7210 */ /* 0x000fc60007ffe0ff */
[----:B------:R-:W-:-:S03]  /*05b0*/  IMAD R15, R15, 0x18, RZ ;  /* 0x000000180f0f7824 */ /* 0x000fc600078e02ff */
[----:B------:R-:W2:Y:S01]  /*05c0*/  LDG.E.64 R12, desc[UR8][R12.64] ;  /* 0x000000080c0c7981 */ /* 0x000ea2000c1e1b00 */
[----:B------:R-:W-:-:S06]  /*05d0*/  IMAD.IADD R11, R11, 0x1, R15 ;  /* 0x000000010b0b7824 */ /* 0x000fcc00078e020f */
[----:B------:R-:W2:Y:S02]  /*05e0*/  LDG.E.64 R10, desc[UR8][R10.64] ;  /* 0x000000080a0a7981 */ /* 0x000ea4000c1e1b00 */
[----:B--2---:R-:W-:-:S06]  /*05f0*/  DSETP.GEU.AND P0, PT, R10, R12, PT ;  /* 0x0000000c0a00722a */ /* 0x004fcc0003f0e000 */
[----:B------:R-:W-:-:S08]  /*0600*/  SEL R5, R5, R14, P0 ;  /* 0x0000000e05057207 */ /* 0x000fd00000000000 */
[----:B------:R-:W-:-:S05]  /*0610*/  @P0 VIADD R6, R14, 0x1 ;  /* 0x000000010e060836 */ /* 0x000fca0000000000 */
[----:B------:R-:W-:-:S13]  /*0620*/  ISETP.GE.U32.AND P0, PT, R6, R5, PT ;  /* 0x000000050600720c */ /* 0x000fda0003f06070 */
[----:B------:R-:W-:Y:S05]  /*0630*/  @!P0 BRA `(.L_x_64) ;  /* 0xfffffffc00ac8947 */ /* 0x000fea000383ffff */
.L_x_63:
[----:B------:R-:W-:Y:S05]  /*0640*/  BSYNC.RECONVERGENT B0 ;  /* 0x0000000000007941 */ /* 0x000fea0003800200 */
.L_x_58:
[----:B------:R-:W0:Y:S01]  /*0650*/  LDC.64 R4, c[0x0][0x3a0] ;  /* 0x0000e800ff047b82 */ /* 0x000e220000000a00 */
[----:B------:R-:W-:Y:S02]  /*0660*/  IMAD.IADD R3, R3, 0x1, R6 ;  /* 0x0000000103037824 */ /* 0x000fe400078e0206 */
[----:B0-----:R-:W-:-:S05]  /*0670*/  IMAD.WIDE.U32 R4, R0, 0x4, R4 ;  /* 0x0000000400047825 */ /* 0x001fca00078e0004 */
[----:B------:R-:W-:Y:S01]  /*0680*/  STG.E desc[UR8][R4.64], R3 ;  /* 0x0000000304007986 */ /* 0x000fe2000c101908 */
[----:B------:R-:W-:Y:S05]  /*0690*/  EXIT ;  /* 0x000000000000794d */ /* 0x000fea0003800000 */
.L_x_65:
        /* <DEDUP_REMOVED lines=14> */
.L_x_83:


//--------------------- .text._ZN3cub18CUB_300001_SM_10006detail10merge_sort30DeviceMergeSortBlockSortKernelINS2_10policy_hubIN6thrust24THRUST_300001_SM_1000_NS6detail15normal_iteratorINS6_10device_ptrI4EdgeEEEEE9Policy600ESC_PNS0_8NullTypeESC_SG_jN4cuda3std3__44lessISA_EESA_SF_EEvbT0_T1_T2_T3_T4_PT6_PT7_T5_NS1_7vsmem_tE --------------------------
	.section	.text._ZN3cub18CUB_300001_SM_10006detail10merge_sort30DeviceMergeSortBlockSortKernelINS2_10policy_hubIN6thrust24THRUST_300001_SM_1000_NS6detail15normal_iteratorINS6_10device_ptrI4EdgeEEEEE9Policy600ESC_PNS0_8NullTypeESC_SG_jN4cuda3std3__44lessISA_EESA_SF_EEvbT0_T1_T2_T3_T4_PT6_PT7_T5_NS1_7vsmem_tE,"ax",@progbits
	.align	128
        .global         _ZN3cub18CUB_300001_SM_10006detail10merge_sort30DeviceMergeSortBlockSortKernelINS2_10policy_hubIN6thrust24THRUST_300001_SM_1000_NS6detail15normal_iteratorINS6_10device_ptrI4EdgeEEEEE9Policy600ESC_PNS0_8NullTypeESC_SG_jN4cuda3std3__44lessISA_EESA_SF_EEvbT0_T1_T2_T3_T4_PT6_PT7_T5_NS1_7vsmem_tE
        .type           _ZN3cub18CUB_300001_SM_10006detail10merge_sort30DeviceMergeSortBlockSortKernelINS2_10policy_hubIN6thrust24THRUST_300001_SM_1000_NS6detail15normal_iteratorINS6_10device_ptrI4EdgeEEEEE9Policy600ESC_PNS0_8NullTypeESC_SG_jN4cuda3std3__44lessISA_EESA_SF_EEvbT0_T1_T2_T3_T4_PT6_PT7_T5_NS1_7vsmem_tE,@function
        .size           _ZN3cub18CUB_300001_SM_10006detail10merge_sort30DeviceMergeSortBlockSortKernelINS2_10policy_hubIN6thrust24THRUST_300001_SM_1000_NS6detail15normal_iteratorINS6_10device_ptrI4EdgeEEEEE9Policy600ESC_PNS0_8NullTypeESC_SG_jN4cuda3std3__44lessISA_EESA_SF_EEvbT0_T1_T2_T3_T4_PT6_PT7_T5_NS1_7vsmem_tE,(.L_x_84 - _ZN3cub18CUB_300001_SM_10006detail10merge_sort30DeviceMergeSortBlockSortKernelINS2_10policy_hubIN6thrust24THRUST_300001_SM_1000_NS6detail15normal_iteratorINS6_10device_ptrI4EdgeEEEEE9Policy600ESC_PNS0_8NullTypeESC_SG_jN4cuda3std3__44lessISA_EESA_SF_EEvbT0_T1_T2_T3_T4_PT6_PT7_T5_NS1_7vsmem_tE)
        .other          _ZN3cub18CUB_300001_SM_10006detail10merge_sort30DeviceMergeSortBlockSortKernelINS2_10policy_hubIN6thrust24THRUST_300001_SM_1000_NS6detail15normal_iteratorINS6_10device_ptrI4EdgeEEEEE9Policy600ESC_PNS0_8NullTypeESC_SG_jN4cuda3std3__44lessISA_EESA_SF_EEvbT0_T1_T2_T3_T4_PT6_PT7_T5_NS1_7vsmem_tE,@"STO_CUDA_ENTRY STV_DEFAULT"
_ZN3cub18CUB_300001_SM_10006detail10merge_sort30DeviceMergeSortBlockSortKernelINS2_10policy_hubIN6thrust24THRUST_300001_SM_1000_NS6detail15normal_iteratorINS6_10device_ptrI4EdgeEEEEE9Policy600ESC_PNS0_8NullTypeESC_SG_jN4cuda3std3__44lessISA_EESA_SF_EEvbT0_T1_T2_T3_T4_PT6_PT7_T5_NS1_7vsmem_tE:
.text._ZN3cub18CUB_300001_SM_10006detail10merge_sort30DeviceMergeSortBlockSortKernelINS2_10policy_hubIN6thrust24THRUST_300001_SM_1000_NS6detail15normal_iteratorINS6_10device_ptrI4EdgeEEEEE9Policy600ESC_PNS0_8NullTypeESC_SG_jN4cuda3std3__44lessISA_EESA_SF_EEvbT0_T1_T2_T3_T4_PT6_PT7_T5_NS1_7vsmem_tE:
[----:B------:R-:W-:Y:S01]  /*0000*/  LDC R1, c[0x0][0x37c] ;  /* 0x0000df00ff017b82 */ /* 0x000fe20000000800 */
[----:B------:R-:W0:Y:S01]  /*0010*/  S2R R0, SR_CTAID.X ;  /* 0x0000000000007919 */ /* 0x000e220000002500 */
[----:B------:R-:W1:Y:S01]  /*0020*/  LDCU UR4, c[0x0][0x370] ;  /* 0x00006e00ff0477ac */ /* 0x000e620008000800 */
[----:B------:R-:W2:Y:S01]  /*0030*/  LDCU.64 UR8, c[0x0][0x358] ;  /* 0x00006b00ff0877ac */ /* 0x000ea20008000a00 */
[----:B-1----:R-:W-:-:S06]  /*0040*/  UIADD3 UR4, UPT, UPT, UR4, -0x1, URZ ;  /* 0xffffffff04047890 */ /* 0x002fcc000fffe0ff */
[C---:B0-----:R-:W-:Y:S01]  /*0050*/  ISETP.GE.U32.AND P0, PT, R0.reuse, UR4, PT ;  /* 0x0000000400007c0c */ /* 0x041fe2000bf06070 */
[----:B------:R-:W-:-:S12]  /*0060*/  IMAD.SHL.U32 R0, R0, 0x200, RZ ;  /* 0x0000020000007824 */ /* 0x000fd800078e00ff */
[----:B--2---:R-:W-:Y:S05]  /*0070*/  @P0 BRA `(.L_x_66) ;  /* 0x0000000c005c0947 */ /* 0x004fea0003800000 */
[----:B------:R-:W0:Y:S01]  /*0080*/  S2R R2, SR_TID.X ;  /* 0x0000000000027919 */ /* 0x000e220000002100 */
[----:B------:R-:W1:Y:S01]  /*0090*/  LDC.64 R12, c[0x0][0x388] ;  /* 0x0000e200ff0c7b82 */ /* 0x000e620000000a00 */
[----:B------:R-:W-:Y:S01]  /*00a0*/  ACQBULK ;  /* 0x000000000000782e */ /* 0x000fe20000000000 */
[----:B0-----:R-:W-:-:S05]  /*00b0*/  IMAD.SHL.U32 R3, R2, 0x2, RZ ;  /* 0x0000000202037824 */ /* 0x001fca00078e00ff */
[----:B------:R-:W-:-:S04]  /*00c0*/  LOP3.LUT R5, R3, 0x7c0, RZ, 0xc0, !PT ;  /* 0x000007c003057812 */ /* 0x000fc800078ec0ff */
[----:B------:R-:W-:-:S04]  /*00d0*/  LOP3.LUT R3, R5, 0x1f, R2, 0xf8, !PT ;  /* 0x0000001f05037812 */ /* 0x000fc800078ef802 */
[----:B------:R-:W-:-:S05]  /*00e0*/  IADD3 R3, P0, PT, R0, R3, RZ ;  /* 0x0000000300037210 */ /* 0x000fca0007f1e0ff */
[----:B------:R-:W-:Y:S02]  /*00f0*/  IMAD.X R4, RZ, RZ, RZ, P0 ;  /* 0x000000ffff047224 */ /* 0x000fe400000e06ff */
        /* <DEDUP_REMOVED lines=27> */
[----:B------:R-:W3:Y:S01]  /*02b0*/  LDS.64 R6, [R22+0x28] ;  /* 0x0000280016067984 */ /* 0x000ee20000000a00 */
        /* <DEDUP_REMOVED lines=8> */
[----:B------:R-:W-:-:S09]  /*0340*/  IMAD.MOV.U32 R14, RZ, RZ, R20 ;  /* 0x000000ffff0e7224 */ /* 0x000fd200078e0014 */
[----:B------:R-:W-:Y:S02]  /*0350*/  @!P0 IMAD.MOV.U32 R8, RZ, RZ, R18 ;  /* 0x000000ffff088224 */ /* 0x000fe400078e0012 */
[----:B------:R-:W-:Y:S02]  /*0360*/  @!P0 IMAD.MOV.U32 R9, RZ, RZ, R19 ;  /* 0x000000ffff098224 */ /* 0x000fe400078e0013 */
[----:B------:R-:W-:Y:S02]  /*0370*/  @!P0 IMAD.MOV.U32 R18, RZ, RZ, R12 ;  /* 0x000000ffff128224 */ /* 0x000fe400078e000c */
[----:B------:R-:W-:Y:S02]  /*0380*/  @!P0 IMAD.MOV.U32 R19, RZ, RZ, R13 ;  /* 0x000000ffff138224 */ /* 0x000fe400078e000d */
[----:B---3--:R-:W-:Y:S02]  /*0390*/  IMAD.MOV.U32 R13, RZ, RZ, R7 ;  /* 0x000000ffff0d7224 */ /* 0x008fe400078e0007 */
[----:B------:R-:W-:-:S02]  /*03a0*/  IMAD.MOV.U32 R12, RZ, RZ, R6 ;  /* 0x000000ffff0c7224 */ /* 0x000fc400078e0006 */
[----:B------:R-:W-:Y:S02]  /*03b0*/  @!P0 IMAD.MOV.U32 R13, RZ, RZ, R17 ;  /* 0x000000ffff0d8224 */ /* 0x000fe400078e0011 */
[----:B------:R-:W-:Y:S02]  /*03c0*/  @!P0 IMAD.MOV.U32 R12, RZ, RZ, R16 ;  /* 0x000000ffff0c8224 */ /* 0x000fe400078e0010 */
[----:B------:R-:W-:Y:S02]  /*03d0*/  @!P0 IMAD.MOV.U32 R14, RZ, RZ, R10 ;  /* 0x000000ffff0e8224 */ /* 0x000fe400078e000a */
[----:B------:R-:W-:Y:S01]  /*03e0*/  @!P0 IMAD.MOV.U32 R15, RZ, RZ, R11 ;  /* 0x000000ffff0f8224 */ /* 0x000fe200078e000b */
[----:B------:R-:W-:Y:S01]  /*03f0*/  @!P0 MOV R11, R21 ;  /* 0x00000015000b8202 */ /* 0x000fe20000000f00 */
[----:B------:R-:W-:Y:S02]  /*0400*/  @!P0 IMAD.MOV.U32 R17, RZ, RZ, R7 ;  /* 0x000000ffff118224 */ /* 0x000fe400078e0007 */
[----:B------:R-:W-:-:S02]  /*0410*/  @!P0 IMAD.MOV.U32 R16, RZ, RZ, R6 ;  /* 0x000000ffff108224 */ /* 0x000fc400078e0006 */
[----:B------:R-:W-:Y:S02]  /*0420*/  @!P0 IMAD.MOV.U32 R10, RZ, RZ, R20 ;  /* 0x000000ffff0a8224 */ /* 0x000fe400078e0014 */
[----:B------:R-:W-:Y:S02]  /*0430*/  IMAD R7, R2, 0x30, R23 ;  /* 0x0000003002077824 */ /* 0x000fe400078e0217 */
[----:B------:R-:W-:-:S07]  /*0440*/  IMAD.MOV.U32 R6, RZ, RZ, 0x2 ;  /* 0x00000002ff067424 */ /* 0x000fce00078e00ff */
.L_x_70:
[----:B------:R-:W-:Y:S01]  /*0450*/  IMAD.MOV R21, RZ, RZ, -R6 ;  /* 0x000000ffff157224 */ /* 0x000fe200078e0a06 */
[----:B------:R-:W0:Y:S01]  /*0460*/  S2R R22, SR_CgaCtaId ;  /* 0x0000000000167919 */ /* 0x000e220000008800 */
[----:B------:R-:W-:Y:S01]  /*0470*/  VIADD R23, R6, 0xffffffff ;  /* 0xffffffff06177836 */ /* 0x000fe20000000000 */
[----:B------:R-:W-:Y:S02]  /*0480*/  BSSY.RECONVERGENT B0, `(.L_x_67) ;  /* 0x000002d000007945 */ /* 0x000fe40003800200 */
[----:B------:R-:W-:Y:S01]  /*0490*/  LOP3.LUT R20, R2, R21, RZ, 0xc0, !PT ;  /* 0x0000001502147212 */ /* 0x000fe200078ec0ff */
[----:B------:R-:W-:Y:S01]  /*04a0*/  BAR.SYNC.DEFER_BLOCKING 0x0 ;  /* 0x0000000000007b1d */ /* 0x000fe20000010000 */
[----:B------:R-:W-:-:S03]  /*04b0*/  LOP3.LUT R23, R23, R2, RZ, 0xc0, !PT ;  /* 0x0000000217177212 */ /* 0x000fc600078ec0ff */
[----:B------:R-:W-:-:S05]  /*04c0*/  IMAD.SHL.U32 R20, R20, 0x2, RZ ;  /* 0x0000000214147824 */ /* 0x000fca00078e00ff */
[----:B------:R-:W-:Y:S01]  /*04d0*/  VIMNMX.U32 R21, PT, PT, R20, 0x200, PT ;  /* 0x0000020014157848 */ /* 0x000fe20003fe0000 */
[----:B------:R-:W-:-:S03]  /*04e0*/  IMAD.SHL.U32 R20, R23, 0x2, RZ ;  /* 0x0000000217147824 */ /* 0x000fc600078e00ff */
[-C--:B------:R-:W-:Y:S02]  /*04f0*/  VIADDMNMX R25, R21, R6.reuse, 0x200, PT ;  /* 0x0000020015197446 */ /* 0x080fe40003800106 */
[----:B------:R-:W-:Y:S02]  /*0500*/  VIMNMX.U32 R20, PT, PT, R20, 0x200, PT ;  /* 0x0000020014147848 */ /* 0x000fe40003fe0000 */
[C---:B------:R-:W-:Y:S02]  /*0510*/  VIADDMNMX R24, R25.reuse, R6, 0x200, PT ;  /* 0x0000020019187446 */ /* 0x040fe40003800106 */
[C---:B------:R-:W-:Y:S02]  /*0520*/  VIADDMNMX R27, R25.reuse, -R21, R20, PT ;  /* 0x80000015191b7246 */ /* 0x040fe40003800114 */
[----:B------:R-:W-:Y:S01]  /*0530*/  IADD3 R23, PT, PT, -R25, R24, RZ ;  /* 0x0000001819177210 */ /* 0x000fe20007ffe1ff */
[----:B------:R1:W-:Y:S03]  /*0540*/  STS.128 [R7], R8 ;  /* 0x0000000807007388 */ /* 0x0003e60000000c00 */
        /* <DEDUP_REMOVED lines=8> */
[----:B0-----:R-:W-:-:S03]  /*05d0*/  LEA R22, R22, R23, 0x18 ;  /* 0x0000001716167211 */ /* 0x001fc600078ec0ff */
[----:B------:R1:W-:Y:S01]  /*05e0*/  STS.64 [R7+0x28], R12 ;  /* 0x0000280c07007388 */ /* 0x0003e20000000a00 */
[----:B------:R-:W-:Y:S07]  /*05f0*/  BAR.SYNC.DEFER_BLOCKING 0x0 ;  /* 0x0000000000007b1d */ /* 0x000fee0000010000 */
[----:B------:R-:W-:Y:S05]  /*0600*/  @P0 BRA `(.L_x_68) ;  /* 0x0000000000500947 */ /* 0x000fea0003800000 */
[----:B-1----:R-:W0:Y:S01]  /*0610*/  S2R R9, SR_CgaCtaId ;  /* 0x0000000000097919 */ /* 0x002e220000008800 */
[----:B------:R-:W-:Y:S01]  /*0620*/  MOV R8, 0x400 ;  /* 0x0000040000087802 */ /* 0x000fe20000000f00 */
[----:B------:R-:W-:Y:S02]  /*0630*/  IMAD.MOV.U32 R13, RZ, RZ, R27 ;  /* 0x000000ffff0d7224 */ /* 0x000fe400078e001b */
[----:B------:R-:W-:Y:S01]  /*0640*/  IMAD.IADD R12, R20, 0x1, R25 ;  /* 0x00000001140c7824 */ /* 0x000fe200078e0219 */
[----:B0-----:R-:W-:-:S07]  /*0650*/  LEA R15, R9, R8, 0x18 ;  /* 0x00000008090f7211 */ /* 0x001fce00078ec0ff */
.L_x_69:
[----:B------:R-:W-:-:S05]  /*0660*/  IMAD.IADD R8, R13, 0x1, -R26 ;  /* 0x000000010d087824 */ /* 0x000fca00078e0a1a */
        /* <DEDUP_REMOVED lines=14> */
.L_x_68:
[----:B------:R-:W-:Y:S05]  /*0750*/  BSYNC.RECONVERGENT B0 ;  /* 0x0000000000007941 */ /* 0x000fea0003800200 */
.L_x_67:
[----:B-1----:R-:W-:Y:S01]  /*0760*/  IADD3 R11, PT, PT, -R26, R25, R20 ;  /* 0x000000191a0b7210 */ /* 0x002fe20007ffe114 */
[----:B------:R-:W-:Y:S01]  /*0770*/  IMAD.IADD R10, R21, 0x1, R26 ;  /* 0x00000001150a7824 */ /* 0x000fe200078e021a */
[----:B------:R-:W-:Y:S02]  /*0780*/  PLOP3.LUT P0, PT, PT, PT, PT, 0x8, 0x80 ;  /* 0x000000000080781c */ /* 0x000fe40003f0e170 */
[C---:B------:R-:W-:Y:S01]  /*0790*/  ISETP.GE.AND P1, PT, R11.reuse, R24, PT ;  /* 0x000000180b00720c */ /* 0x040fe20003f26270 */
[C-C-:B------:R-:W-:Y:S02]  /*07a0*/  IMAD R27, R10.reuse, 0x18, R22.reuse ;  /* 0x000000180a1b7824 */ /* 0x140fe400078e0216 */
[C---:B------:R-:W-:Y:S02]  /*07b0*/  IMAD R26, R11.reuse, 0x18, R22 ;  /* 0x000000180b1a7824 */ /* 0x040fe400078e0216 */
[----:B------:R-:W-:Y:S01]  /*07c0*/  VIADD R9, R11, 0x1 ;  /* 0x000000010b097836 */ /* 0x000fe20000000000 */
[----:B------:R-:W-:Y:S01]  /*07d0*/  LDS.64 R18, [R27] ;  /* 0x000000001b127984 */ /* 0x000fe20000000a00 */
[----:B------:R-:W-:-:S03]  /*07e0*/  VIADD R8, R10, 0x1 ;  /* 0x000000010a087836 */ /* 0x000fc60000000000 */
[----:B------:R-:W0:Y:S04]  /*07f0*/  LDS.64 R20, [R26] ;  /* 0x000000001a147984 */ /* 0x000e280000000a00 */
[----:B------:R-:W-:Y:S04]  /*0800*/  LDS.64 R16, [R27+0x8] ;  /* 0x000008001b107984 */ /* 0x000fe80000000a00 */
[----:B------:R-:W1:Y:S04]  /*0810*/  LDS.64 R14, [R26+0x8] ;  /* 0x000008001a0e7984 */ /* 0x000e680000000a00 */
[----:B------:R-:W-:Y:S01]  /*0820*/  LDS.64 R12, [R27+0x10] ;  /* 0x000010001b0c7984 */ /* 0x000fe20000000a00 */
[----:B0-----:R-:W-:-:S06]  /*0830*/  @!P1 DSETP.GEU.AND P2, PT, R20, R18, PT ;  /* 0x000000121400922a */ /* 0x001fcc0003f4e000 */
[----:B------:R-:W-:Y:S02]  /*0840*/  @!P1 ISETP.GE.OR P0, PT, R10, R25, !P2 ;  /* 0x000000190a00920c */ /* 0x000fe40005706670 */
[----:B------:R-:W-:Y:S02]  /*0850*/  PLOP3.LUT P1, PT, PT, PT, PT, 0x8, 0x80 ;  /* 0x000000000080781c */ /* 0x000fe40003f2e170 */
[----:B------:R-:W-:Y:S02]  /*0860*/  FSEL R23, R20, R18, P0 ;  /* 0x0000001214177208 */ /* 0x000fe40000000000 */
[----:B------:R-:W-:-:S07]  /*0870*/  FSEL R22, R21, R19, P0 ;  /* 0x0000001315167208 */ /* 0x000fce0000000000 */
[----:B------:R-:W-:Y:S01]  /*0880*/  @P0 LDS.64 R20, [R26+0x18] ;  /* 0x000018001a140984 */ /* 0x000fe20000000a00 */
[----:B------:R-:W-:Y:S01]  /*0890*/  @!P0 IADD3 R9, PT, PT, R11, RZ, RZ ;  /* 0x000000ff0b098210 */ /* 0x000fe20007ffe0ff */
[----:B------:R-:W-:Y:S01]  /*08a0*/  @P0 IMAD.MOV R8, RZ, RZ, R10 ;  /* 0x000000ffff080224 */ /* 0x000fe200078e020a */
[----:B-1----:R-:W-:Y:S01]  /*08b0*/  FSEL R10, R14, R16, P0 ;  /* 0x000000100e0a7208 */ /* 0x002fe20000000000 */
[----:B------:R-:W0:Y:S01]  /*08c0*/  @!P0 LDS.64 R18, [R27+0x18] ;  /* 0x000018001b128984 */ /* 0x000e220000000a00 */
[----:B------:R-:W-:Y:S02]  /*08d0*/  ISETP.GE.AND P2, PT, R9, R24, PT ;  /* 0x000000180900720c */ /* 0x000fe40003f46270 */
[----:B------:R-:W-:Y:S02]  /*08e0*/  FSEL R11, R15, R17, P0 ;  /* 0x000000110f0b7208 */ /* 0x000fe40000000000 */
[----:B------:R-:W-:Y:S04]  /*08f0*/  @P0 LDS.64 R14, [R26+0x20] ;  /* 0x000020001a0e0984 */ /* 0x000fe80000000a00 */
[----:B------:R-:W1:Y:S05]  /*0900*/  @!P0 LDS.64 R16, [R27+0x20] ;  /* 0x000020001b108984 */ /* 0x000e6a0000000a00 */
[----:B0-----:R-:W-:-:S06]  /*0910*/  @!P2 DSETP.GEU.AND P3, PT, R20, R18, PT ;  /* 0x000000121400a22a */ /* 0x001fcc0003f6e000 */
[----:B------:R-:W-:Y:S02]  /*0920*/  @!P2 ISETP.GE.OR P1, PT, R8, R25, !P3 ;  /* 0x000000190800a20c */ /* 0x000fe40005f26670 */
[----:B------:R-:W0:Y:S02]  /*0930*/  LDS.64 R8, [R26+0x10] ;  /* 0x000010001a087984 */ /* 0x000e240000000a00 */
[----:B-1----:R-:W-:Y:S02]  /*0940*/  FSEL R14, R14, R16, P1 ;  /* 0x000000100e0e7208 */ /* 0x002fe40000800000 */
[----:B------:R-:W-:Y:S02]  /*0950*/  FSEL R15, R15, R17, P1 ;  /* 0x000000110f0f7208 */ /* 0x000fe40000800000 */
[----:B------:R-:W-:Y:S02]  /*0960*/  FSEL R18, R20, R18, P1 ;  /* 0x0000001214127208 */ /* 0x000fe40000800000 */
[----:B------:R-:W-:-:S02]  /*0970*/  FSEL R19, R21, R19, P1 ;  /* 0x0000001315137208 */ /* 0x000fc40000800000 */
[----:B0-----:R-:W-:Y:S02]  /*0980*/  SEL R17, R9, R13, P0 ;  /* 0x0000000d09117207 */ /* 0x001fe40000000000 */
[----:B------:R-:W-:Y:S02]  /*0990*/  SEL R16, R8, R12, P0 ;  /* 0x0000000c08107207 */ /* 0x000fe40000000000 */
[----:B------:R-:W-:Y:S04]  /*09a0*/  @P0 LDS.64 R8, [R26+0x28] ;  /* 0x000028001a080984 */ /* 0x000fe80000000a00 */
[----:B------:R-:W0:Y:S01]  /*09b0*/  @!P0 LDS.64 R12, [R27+0x28] ;  /* 0x000028001b0c8984 */ /* 0x000e220000000a00 */
[C---:B------:R-:W-:Y:S01]  /*09c0*/  ISETP.GE.U32.AND P0, PT, R6.reuse, 0x81, PT ;  /* 0x000000810600780c */ /* 0x040fe20003f06070 */
[----:B------:R-:W-:Y:S01]  /*09d0*/  IMAD.SHL.U32 R6, R6, 0x2, RZ ;  /* 0x0000000206067824 */ /* 0x000fe200078e00ff */
[----:B0-----:R-:W-:Y:S01]  /*09e0*/  SEL R13, R9, R13, P1 ;  /* 0x0000000d090d7207 */ /* 0x001fe20000800000 */
[----:B------:R-:W-:Y:S01]  /*09f0*/  IMAD.MOV.U32 R9, RZ, RZ, R22 ;  /* 0x000000ffff097224 */ /* 0x000fe200078e0016 */
[----:B------:R-:W-:Y:S01]  /*0a00*/  SEL R12, R8, R12, P1 ;  /* 0x0000000c080c7207 */ /* 0x000fe20000800000 */
[----:B------:R-:W-:-:S08]  /*0a10*/  IMAD.MOV.U32 R8, RZ, RZ, R23 ;  /* 0x000000ffff087224 */ /* 0x000fd000078e0017 */
        /* <DEDUP_REMOVED lines=9> */
[----:B------:R-:W1:Y:S01]  /*0ab0*/  LDC.64 R26, c[0x0][0x398] ;  /* 0x0000e600ff1a7b82 */ /* 0x000e620000000a00 */
[----:B------:R0:W-:Y:S04]  /*0ac0*/  STS.128 [R29], R8 ;  /* 0x000000081d007388 */ /* 0x0001e80000000c00 */
[----:B------:R-:W-:Y:S04]  /*0ad0*/  STS.64 [R29+0x10], R16 ;  /* 0x000010101d007388 */ /* 0x000fe80000000a00 */
[----:B------:R-:W-:Y:S04]  /*0ae0*/  STS.64 [R29+0x18], R18 ;  /* 0x000018121d007388 */ /* 0x000fe80000000a00 */
[----:B------:R-:W-:Y:S04]  /*0af0*/  STS.64 [R29+0x20], R14 ;  /* 0x0000200e1d007388 */ /* 0x000fe80000000a00 */
[----:B------:R2:W-:Y:S01]  /*0b00*/  STS.64 [R29+0x28], R12 ;  /* 0x0000280c1d007388 */ /* 0x0005e20000000a00 */
[----:B------:R-:W-:-:S03]  /*0b10*/  NOP ;  /* 0x0000000000007918 */ /* 0x000fc60000000000 */
[----:B------:R-:W3:Y:S04]  /*0b20*/  LDS.64 R2, [R5] ;  /* 0x0000000005027984 */ /* 0x000ee80000000a00 */
[----:B------:R-:W4:Y:S01]  /*0b30*/  LDS.64 R24, [R5+0x8] ;  /* 0x0000080005187984 */ /* 0x000f220000000a00 */
[C---:B0-----:R-:W-:Y:S01]  /*0b40*/  LOP3.LUT R11, R4.reuse, 0x1f, RZ, 0xc0, !PT ;  /* 0x0000001f040b7812 */ /* 0x041fe200078ec0ff */
[----:B------:R-:W-:Y:S02]  /*0b50*/  IMAD.SHL.U32 R4, R4, 0x2, RZ ;  /* 0x0000000204047824 */ /* 0x000fe400078e00ff */
[----:B------:R-:W0:Y:S02]  /*0b60*/  LDS.64 R22, [R5+0x10] ;  /* 0x0000100005167984 */ /* 0x000e240000000a00 */
[----:B------:R-:W-:Y:S01]  /*0b70*/  IMAD.IADD R0, R0, 0x1, R11 ;  /* 0x0000000100007824 */ /* 0x000fe200078e020b */
[----:B------:R-:W-:Y:S01]  /*0b80*/  LOP3.LUT R11, R4, 0x7c0, RZ, 0xc0, !PT ;  /* 0x000007c0040b7812 */ /* 0x000fe200078ec0ff */
[----:B------:R-:W5:Y:S03]  /*0b90*/  LDS.64 R20, [R5+0x300] ;  /* 0x0003000005147984 */ /* 0x000f660000000a00 */
[----:B------:R-:W-:Y:S01]  /*0ba0*/  IADD3 R11, P0, PT, R11, R0, RZ ;  /* 0x000000000b0b7210 */ /* 0x000fe20007f1e0ff */
[----:B------:R-:W5:Y:S04]  /*0bb0*/  LDS.64 R6, [R5+0x308] ;  /* 0x0003080005067984 */ /* 0x000f680000000a00 */
[----:B------:R-:W5:Y:S01]  /*0bc0*/  LDS.64 R8, [R5+0x310] ;  /* 0x0003100005087984 */ /* 0x000f620000000a00 */
[----:B------:R-:W-:-:S02]  /*0bd0*/  IMAD.X R0, RZ, RZ, RZ, P0 ;  /* 0x000000ffff007224 */ /* 0x000fc400000e06ff */
[----:B-1----:R-:W-:-:S04]  /*0be0*/  IMAD.WIDE.U32 R10, R11, 0x18, R26 ;  /* 0x000000180b0a7825 */ /* 0x002fc800078e001a */
[----:B--2---:R-:W-:-:S04]  /*0bf0*/  IMAD R13, R0, 0x18, RZ ;  /* 0x00000018000d7824 */ /* 0x004fc800078e02ff */
[----:B------:R-:W-:-:S05]  /*0c00*/  IMAD.IADD R11, R11, 0x1, R13 ;  /* 0x000000010b0b7824 */ /* 0x000fca00078e020d */
[----:B---3--:R-:W-:Y:S04]  /*0c10*/  STG.E.64 desc[UR8][R10.64], R2 ;  /* 0x000000020a007986 */ /* 0x008fe8000c101b08 */
[----:B----4-:R-:W-:Y:S04]  /*0c20*/  STG.E.64 desc[UR8][R10.64+0x8], R24 ;  /* 0x000008180a007986 */ /* 0x010fe8000c101b08 */
[----:B0-----:R-:W-:Y:S04]  /*0c30*/  STG.E.64 desc[UR8][R10.64+0x10], R22 ;  /* 0x000010160a007986 */ /* 0x001fe8000c101b08 */
[----:B-----5:R-:W-:Y:S04]  /*0c40*/  STG.E.64 desc[UR8][R10.64+0x300], R20 ;  /* 0x000300140a007986 */ /* 0x020fe8000c101b08 */
[----:B------:R-:W-:Y:S04]  /*0c50*/  STG.E.64 desc[UR8][R10.64+0x308], R6 ;  /* 0x000308060a007986 */ /* 0x000fe8000c101b08 */
[----:B------:R-:W-:Y:S01]  /*0c60*/  STG.E.64 desc[UR8][R10.64+0x310], R8 ;  /* 0x000310080a007986 */ /* 0x000fe2000c101b08 */
[----:B------:R-:W-:Y:S05]  /*0c70*/  EXIT ;  /* 0x000000000000794d */ /* 0x000fea0003800000 */
.L_x_71:
        /* <DEDUP_REMOVED lines=10> */
[----:B------:R-:W0:Y:S04]  /*0d20*/  LDS.64 R20, [R5+0x8] ;  /* 0x0000080005147984 */ /* 0x000e280000000a00 */
[----:B------:R-:W1:Y:S01]  /*0d30*/  LDS.64 R26, [R5+0x10] ;  /* 0x00001000051a7984 */ /* 0x000e620000000a00 */
[----:B------:R-:W-:-:S03]  /*0d40*/  IADD3 R3, PT, PT, R15, R3, RZ ;  /* 0x000000030f037210 */ /* 0x000fc60007ffe0ff */
        /* <DEDUP_REMOVED lines=10> */
.L_x_66:
[----:B------:R-:W0:Y:S01]  /*0df0*/  LDC.64 R10, c[0x0][0x388] ;  /* 0x0000e200ff0a7b82 */ /* 0x000e220000000a00 */
[----:B------:R-:W-:Y:S01]  /*0e00*/  ACQBULK ;  /* 0x000000000000782e */ /* 0x000fe20000000000 */
[----:B------:R-:W1:Y:S06]  /*0e10*/  S2R R2, SR_TID.X ;  /* 0x0000000000027919 */ /* 0x000e6c0000002100 */
[----:B------:R-:W2:Y:S01]  /*0e20*/  LDC R4, c[0x0][0x3a8] ;  /* 0x0000ea00ff047b82 */ /* 0x000ea20000000800 */
[----:B0-----:R-:W-:-:S05]  /*0e30*/  IMAD.WIDE.U32 R10, R0, 0x18, R10 ;  /* 0x00000018000a7825 */ /* 0x001fca00078e000a */
[----:B------:R-:W3:Y:S04]  /*0e40*/  LDG.E.64 R6, desc[UR8][R10.64+0x8] ;  /* 0x000008080a067981 */ /* 0x000ee8000c1e1b00 */
[----:B------:R-:W4:Y:S04]  /*0e50*/  LDG.E.64 R8, desc[UR8][R10.64] ;  /* 0x000000080a087981 */ /* 0x000f28000c1e1b00 */
[----:B------:R4:W5:Y:S01]  /*0e60*/  LDG.E.64 R18, desc[UR8][R10.64+0x10] ;  /* 0x000010080a127981 */ /* 0x000962000c1e1b00 */
[----:B-1----:R-:W-:Y:S02]  /*0e70*/  IMAD.SHL.U32 R14, R2, 0x2, RZ ;  /* 0x00000002020e7824 */ /* 0x002fe400078e00ff */
[----:B------:R-:W-:-:S03]  /*0e80*/  IMAD.MOV R3, RZ, RZ, -R0 ;  /* 0x000000ffff037224 */ /* 0x000fc600078e0a00 */
[----:B------:R-:W-:Y:S02]  /*0e90*/  LOP3.LUT R5, R14, 0x7c0, RZ, 0xc0, !PT ;  /* 0x000007c00e057812 */ /* 0x000fe400078ec0ff */
[----:B--2---:R-:W-:Y:S02]  /*0ea0*/  VIADDMNMX R3, R3, R4, 0x200, PT ;  /* 0x0000020003037446 */ /* 0x004fe40003800104 */
[----:B------:R-:W-:-:S04]  /*0eb0*/  LOP3.LUT R12, R5, 0x1f, R2, 0xf8, !PT ;  /* 0x0000001f050c7812 */ /* 0x000fc800078ef802 */
[C---:B------:R-:W-:Y:S01]  /*0ec0*/  ISETP.GE.AND P0, PT, R12.reuse, R3, PT ;  /* 0x000000030c00720c */ /* 0x040fe20003f06270 */
[C---:B------:R-:W-:Y:S02]  /*0ed0*/  VIADD R4, R12.reuse, 0x20 ;  /* 0x000000200c047836 */ /* 0x040fe40000000000 */
[----:B------:R-:W-:-:S03]  /*0ee0*/  IMAD R13, R12, 0x18, RZ ;  /* 0x000000180c0d7824 */ /* 0x000fc600078e02ff */
[----:B------:R-:W-:Y:S02]  /*0ef0*/  ISETP.GE.AND P1, PT, R4, R3, PT ;  /* 0x000000030400720c */ /* 0x000fe40003f26270 */
[----:B------:R-:W-:-:S05]  /*0f00*/  IADD3 R12, P2, PT, R13, R10, RZ ;  /* 0x0000000a0d0c7210 */ /* 0x000fca0007f5e0ff */
[----:B------:R-:W-:Y:S01]  /*0f10*/  IMAD.X R13, RZ, RZ, R11, P2 ;  /* 0x000000ffff0d7224 */ /* 0x000fe200010e060b */
[----:B------:R-:W0:Y:S01]  /*0f20*/  S2R R20, SR_CgaCtaId ;  /* 0x0000000000147919 */ /* 0x000e220000008800 */
[----:B---3--:R-:W-:Y:S02]  /*0f30*/  IMAD.MOV.U32 R22, RZ, RZ, R6 ;  /* 0x000000ffff167224 */ /* 0x008fe400078e0006 */
[----:B------:R-:W-:Y:S02]  /*0f40*/  IMAD.MOV.U32 R23, RZ, RZ, R7 ;  /* 0x000000ffff177224 */ /* 0x000fe400078e0007 */
[----:B----4-:R-:W-:Y:S01]  /*0f50*/  IMAD.MOV.U32 R10, RZ, RZ, R8 ;  /* 0x000000ffff0a7224 */ /* 0x010fe200078e0008 */
[----:B------:R-:W2:Y:S01]  /*0f60*/  @!P0 LDG.E.64 R6, desc[UR8][R12.64+0x8] ;  /* 0x000008080c068981 */ /* 0x000ea2000c1e1b00 */
[----:B------:R-:W-:Y:S01]  /*0f70*/  IMAD.MOV.U32 R11, RZ, RZ, R9 ;  /* 0x000000ffff0b7224 */ /* 0x000fe200078e0009 */
[----:B-----5:R-:W-:Y:S01]  /*0f80*/  MOV R24, R18 ;  /* 0x0000001200187202 */ /* 0x020fe20000000f00 */
[----:B------:R-:W-:Y:S01]  /*0f90*/  IMAD.MOV.U32 R25, RZ, RZ, R19 ;  /* 0x000000ffff197224 */ /* 0x000fe200078e0013 */
[----:B------:R-:W3:Y:S04]  /*0fa0*/  @!P0 LDG.E.64 R8, desc[UR8][R12.64] ;  /* 0x000000080c088981 */ /* 0x000ee8000c1e1b00 */
[----:B------:R-:W4:Y:S04]  /*0fb0*/  @!P1 LDG.E.64 R10, desc[UR8][R12.64+0x300] ;  /* 0x000300080c0a9981 */ /* 0x000f28000c1e1b00 */
[----:B------:R-:W5:Y:S04]  /*0fc0*/  @!P1 LDG.E.64 R22, desc[UR8][R12.64+0x308] ;  /* 0x000308080c169981 */ /* 0x000f68000c1e1b00 */
[----:B------:R-:W5:Y:S04]  /*0fd0*/  @!P0 LDG.E.64 R18, desc[UR8][R12.64+0x10] ;  /* 0x000010080c128981 */ /* 0x000f68000c1e1b00 */
[----:B------:R-:W5:Y:S01]  /*0fe0*/  @!P1 LDG.E.64 R24, desc[UR8][R12.64+0x310] ;  /* 0x000310080c189981 */ /* 0x000f62000c1e1b00 */
[----:B------:R-:W1:Y:S01]  /*0ff0*/  S2R R16, SR_LANEID ;  /* 0x0000000000107919 */ /* 0x000e620000000000 */
[----:B------:R-:W-:-:S04]  /*1000*/  MOV R21, 0x400 ;  /* 0x0000040000157802 */ /* 0x000fc80000000f00 */
[----:B0-----:R-:W-:Y:S01]  /*1010*/  LEA R21, R20, R21, 0x18 ;  /* 0x0000001514157211 */ /* 0x001fe200078ec0ff */
[----:B-1----:R-:W-:-:S04]  /*1020*/  IMAD.IADD R20, R5, 0x1, R16 ;  /* 0x0000000105147824 */ /* 0x002fc800078e0210 */
[----:B------:R-:W-:-:S04]  /*1030*/  IMAD R5, R20, 0x18, R21 ;  /* 0x0000001814057824 */ /* 0x000fc800078e0215 */
[----:B------:R-:W-:Y:S01]  /*1040*/  IMAD R15, R16, 0x18, R5 ;  /* 0x00000018100f7824 */ /* 0x000fe200078e0205 */
[----:B--2---:R0:W-:Y:S04]  /*1050*/  STS.64 [R5+0x8], R6 ;  /* 0x0000080605007388 */ /* 0x0041e80000000a00 */
[----:B---3--:R-:W-:Y:S04]  /*1060*/  STS.64 [R5], R8 ;  /* 0x0000000805007388 */ /* 0x008fe80000000a00 */
[----:B----4-:R-:W-:Y:S04]  /*1070*/  STS.64 [R5+0x300], R10 ;  /* 0x0003000a05007388 */ /* 0x010fe80000000a00 */
[----:B-----5:R-:W-:Y:S04]  /*1080*/  STS.64 [R5+0x308], R22 ;  /* 0x0003081605007388 */ /* 0x020fe80000000a00 */
[----:B------:R-:W-:Y:S04]  /*1090*/  STS.64 [R5+0x10], R18 ;  /* 0x0000101205007388 */ /* 0x000fe80000000a00 */
        /* <DEDUP_REMOVED lines=20> */
[----:B------:R-:W-:-:S02]  /*11e0*/  IMAD.MOV.U32 R15, RZ, RZ, R19 ;  /* 0x000000ffff0f7224 */ /* 0x000fc400078e0013 */
[----:B------:R-:W-:Y:S01]  /*11f0*/  ISETP.GE.U32.OR P0, PT, R14, R3, P0 ;  /* 0x000000030e00720c */ /* 0x000fe20000706470 */
[----:B------:R-:W-:Y:S02]  /*1200*/  IMAD.MOV.U32 R14, RZ, RZ, R18 ;  /* 0x000000ffff0e7224 */ /* 0x000fe400078e0012 */
[----:B------:R-:W-:-:S10]  /*1210*/  IMAD.MOV.U32 R16, RZ, RZ, R6 ;  /* 0x000000ffff107224 */ /* 0x000fd400078e0006 */
[----:B------:R-:W-:Y:S01]  /*1220*/  @!P0 IMAD.MOV.U32 R14, RZ, RZ, R10 ;  /* 0x000000ffff0e8224 */ /* 0x000fe200078e000a */
[----:B------:R-:W-:Y:S01]  /*1230*/  @!P0 MOV R15, R11 ;  /* 0x0000000b000f8202 */ /* 0x000fe20000000f00 */
[----:B------:R-:W-:Y:S02]  /*1240*/  @!P0 IMAD.MOV.U32 R10, RZ, RZ, R18 ;  /* 0x000000ffff0a8224 */ /* 0x000fe400078e0012 */
[----:B------:R-:W-:Y:S02]  /*1250*/  @!P0 IMAD.MOV.U32 R11, RZ, RZ, R19 ;  /* 0x000000ffff0b8224 */ /* 0x000fe400078e0013 */
[----:B------:R-:W-:Y:S01]  /*1260*/  IMAD.MOV.U32 R19, RZ, RZ, R20 ;  /* 0x000000ffff137224 */ /* 0x000fe200078e0014 */
[----:B------:R-:W-:Y:S01]  /*1270*/  @!P0 MOV R19, R13 ;  /* 0x0000000d00138202 */ /* 0x000fe20000000f00 */
[----:B------:R-:W-:Y:S02]  /*1280*/  IMAD.MOV.U32 R18, RZ, RZ, R22 ;  /* 0x000000ffff127224 */ /* 0x000fe400078e0016 */
        /* <DEDUP_REMOVED lines=8> */
.L_x_75:
[----:B------:R-:W-:Y:S01]  /*1310*/  UIADD3 UR5, UPT, UPT, -UR4, URZ, URZ ;  /* 0x000000ff04057290 */ /* 0x000fe2000fffe1ff */
[----:B------:R-:W0:Y:S01]  /*1320*/  S2R R24, SR_CgaCtaId ;  /* 0x0000000000187919 */ /* 0x000e220000008800 */
[----:B------:R-:W-:Y:S01]  /*1330*/  MOV R27, 0x400 ;  /* 0x00000400001b7802 */ /* 0x000fe20000000f00 */
[----:B------:R-:W-:Y:S01]  /*1340*/  BSSY.RECONVERGENT B0, `(.L_x_72) ;  /* 0x000002c000007945 */ /* 0x000fe20003800200 */
[----:B------:R-:W-:Y:S02]  /*1350*/  BAR.SYNC.DEFER_BLOCKING 0x0 ;  /* 0x0000000000007b1d */ /* 0x000fe40000010000 */
        /* <DEDUP_REMOVED lines=8> */
[----:B------:R-:W-:Y:S01]  /*13e0*/  VIADDMNMX R21, R6, UR4, R3, PT ;  /* 0x0000000406157c46 */ /* 0x000fe2000b800103 */
[----:B------:R1:W-:Y:S04]  /*13f0*/  STS.128 [R7], R8 ;  /* 0x0000000807007388 */ /* 0x0003e80000000c00 */
[----:B------:R-:W-:Y:S01]  /*1400*/  IMAD.IADD R22, R21, 0x1, -R6 ;  /* 0x0000000115167824 */ /* 0x000fe200078e0a06 */
[----:B------:R1:W-:Y:S01]  /*1410*/  STS.64 [R7+0x10], R12 ;  /* 0x0000100c07007388 */ /* 0x0003e20000000a00 */
[----:B0-----:R-:W-:-:S03]  /*1420*/  LEA R24, R24, R27, 0x18 ;  /* 0x0000001b18187211 */ /* 0x001fc600078ec0ff */
[C---:B------:R-:W-:Y:S01]  /*1430*/  ISETP.GE.AND P0, PT, R23.reuse, R22, PT ;  /* 0x000000161700720c */ /* 0x040fe20003f06270 */
[----:B------:R-:W-:Y:S01]  /*1440*/  IMAD.IADD R22, R23, 0x1, -R22 ;  /* 0x0000000117167824 */ /* 0x000fe200078e0a16 */
[----:B------:R1:W-:Y:S04]  /*1450*/  STS.64 [R7+0x18], R16 ;  /* 0x0000181007007388 */ /* 0x0003e80000000a00 */
[----:B------:R-:W-:Y:S01]  /*1460*/  SEL R25, R22, RZ, P0 ;  /* 0x000000ff16197207 */ /* 0x000fe20000000000 */
[----:B------:R1:W-:Y:S01]  /*1470*/  STS.64 [R7+0x20], R14 ;  /* 0x0000200e07007388 */ /* 0x0003e20000000a00 */
[----:B------:R-:W-:-:S03]  /*1480*/  VIADDMNMX R22, R6, -R20, R23, PT ;  /* 0x8000001406167246 */ /* 0x000fc60003800117 */
[----:B------:R1:W-:Y:S01]  /*1490*/  STS.64 [R7+0x28], R18 ;  /* 0x0000281207007388 */ /* 0x0003e20000000a00 */
[----:B------:R-:W-:Y:S01]  /*14a0*/  BAR.SYNC.DEFER_BLOCKING 0x0 ;  /* 0x0000000000007b1d */ /* 0x000fe20000010000 */
[----:B------:R-:W-:-:S13]  /*14b0*/  ISETP.GE.AND P0, PT, R25, R22, PT ;  /* 0x000000161900720c */ /* 0x000fda0003f06270 */
[----:B-1----:R-:W-:Y:S05]  /*14c0*/  @P0 BRA `(.L_x_73) ;  /* 0x00000000004c0947 */ /* 0x002fea0003800000 */
[----:B------:R-:W0:Y:S01]  /*14d0*/  S2R R9, SR_CgaCtaId ;  /* 0x0000000000097919 */ /* 0x000e220000008800 */
[----:B------:R-:W-:Y:S01]  /*14e0*/  MOV R8, 0x400 ;  /* 0x0000040000087802 */ /* 0x000fe20000000f00 */
[----:B------:R-:W-:-:S03]  /*14f0*/  IMAD.IADD R12, R23, 0x1, R6 ;  /* 0x00000001170c7824 */ /* 0x000fc600078e0206 */
[----:B0-----:R-:W-:-:S07]  /*1500*/  LEA R14, R9, R8, 0x18 ;  /* 0x00000008090e7211 */ /* 0x001fce00078ec0ff */
.L_x_74:
        /* <DEDUP_REMOVED lines=15> */
.L_x_73:
[----:B------:R-:W-:Y:S05]  /*1600*/  BSYNC.RECONVERGENT B0 ;  /* 0x0000000000007941 */ /* 0x000fea0003800200 */
.L_x_72:
        /* <DEDUP_REMOVED lines=21> */
[----:B------:R-:W-:Y:S02]  /*1760*/  @!P0 IMAD.MOV R10, RZ, RZ, R18 ;  /* 0x000000ffff0a8224 */ /* 0x000fe400078e0212 */
[----:B------:R-:W-:Y:S01]  /*1770*/  @P0 IMAD.MOV R27, RZ, RZ, R11 ;  /* 0x000000ffff1b0224 */ /* 0x000fe200078e020b */
[----:B------:R-:W0:Y:S01]  /*1780*/  @!P0 LDS.64 R8, [R25+0x18] ;  /* 0x0000180019088984 */ /* 0x000e220000000a00 */
[----:B-1----:R-:W-:Y:S02]  /*1790*/  FSEL R11, R13, R15, P0 ;  /* 0x0000000f0d0b7208 */ /* 0x002fe40000000000 */
[----:B------:R-:W-:Y:S01]  /*17a0*/  ISETP.GE.AND P2, PT, R10, R21, PT ;  /* 0x000000150a00720c */ /* 0x000fe20003f46270 */
[----:B------:R-:W-:Y:S01]  /*17b0*/  LDS.64 R18, [R25+0x10] ;  /* 0x0000100019127984 */ /* 0x000fe20000000a00 */
[----:B------:R-:W-:-:S03]  /*17c0*/  FSEL R10, R12, R14, P0 ;  /* 0x0000000e0c0a7208 */ /* 0x000fc60000000000 */
[----:B------:R-:W-:Y:S04]  /*17d0*/  @P0 LDS.64 R12, [R24+0x20] ;  /* 0x00002000180c0984 */ /* 0x000fe80000000a00 */
[----:B------:R-:W1:Y:S04]  /*17e0*/  @!P0 LDS.64 R14, [R25+0x20] ;  /* 0x00002000190e8984 */ /* 0x000e680000000a00 */
[----:B------:R-:W2:Y:S01]  /*17f0*/  LDS.64 R20, [R24+0x10] ;  /* 0x0000100018147984 */ /* 0x000ea20000000a00 */
[----:B0-----:R-:W-:-:S06]  /*1800*/  @!P2 DSETP.GEU.AND P3, PT, R16, R8, PT ;  /* 0x000000081000a22a */ /* 0x001fcc0003f6e000 */
[----:B------:R-:W-:-:S04]  /*1810*/  @!P2 ISETP.GE.OR P1, PT, R27, R6, !P3 ;  /* 0x000000061b00a20c */ /* 0x000fc80005f26670 */
[----:B------:R-:W-:Y:S02]  /*1820*/  FSEL R16, R16, R8, P1 ;  /* 0x0000000810107208 */ /* 0x000fe40000800000 */
[----:B-1----:R-:W-:Y:S02]  /*1830*/  FSEL R14, R12, R14, P1 ;  /* 0x0000000e0c0e7208 */ /* 0x002fe40000800000 */
[----:B------:R-:W-:Y:S02]  /*1840*/  FSEL R15, R13, R15, P1 ;  /* 0x0000000f0d0f7208 */ /* 0x000fe40000800000 */
[----:B--2---:R-:W-:Y:S02]  /*1850*/  SEL R13, R21, R19, P0 ;  /* 0x00000013150d7207 */ /* 0x004fe40000000000 */
[----:B------:R-:W-:Y:S02]  /*1860*/  SEL R12, R20, R18, P0 ;  /* 0x00000012140c7207 */ /* 0x000fe40000000000 */
[----:B------:R-:W-:Y:S01]  /*1870*/  @P0 LDS.64 R20, [R24+0x28] ;  /* 0x0000280018140984 */ /* 0x000fe20000000a00 */
[----:B------:R-:W-:Y:S01]  /*1880*/  FSEL R17, R17, R9, P1 ;  /* 0x0000000911117208 */ /* 0x000fe20000800000 */
[----:B------:R-:W-:Y:S01]  /*1890*/  IMAD.MOV.U32 R9, RZ, RZ, R23 ;  /* 0x000000ffff097224 */ /* 0x000fe200078e0017 */
[----:B------:R-:W-:Y:S01]  /*18a0*/  MOV R8, R22 ;  /* 0x0000001600087202 */ /* 0x000fe20000000f00 */
[----:B------:R-:W0:Y:S02]  /*18b0*/  @!P0 LDS.64 R18, [R25+0x28] ;  /* 0x0000280019128984 */ /* 0x000e240000000a00 */
[----:B0-----:R-:W-:-:S02]  /*18c0*/  SEL R19, R21, R19, P1 ;  /* 0x0000001315137207 */ /* 0x001fc40000800000 */
[----:B------:R-:W-:Y:S01]  /*18d0*/  SEL R18, R20, R18, P1 ;  /* 0x0000001214127207 */ /* 0x000fe20000800000 */
[----:B------:R-:W-:Y:S06]  /*18e0*/  BRA.U !UP0, `(.L_x_75) ;  /* 0xfffffff908887547 */ /* 0x000fec000b83ffff */
[----:B------:R-:W0:Y:S01]  /*18f0*/  S2R R21, SR_TID.X ;  /* 0x0000000000157919 */ /* 0x000e220000002100 */
[----:B------:R-:W1:Y:S01]  /*1900*/  LDCU.U8 UR4, c[0x0][0x380] ;  /* 0x00007000ff0477ac */ /* 0x000e620008000000 */
[----:B------:R-:W2:Y:S01]  /*1910*/  S2UR UR6, SR_CgaCtaId ;  /* 0x00000000000679c3 */ /* 0x000ea20000008800 */
[----:B------:R-:W3:Y:S01]  /*1920*/  S2R R20, SR_LANEID ;  /* 0x0000000000147919 */ /* 0x000ee20000000000 */
[----:B------:R-:W-:Y:S01]  /*1930*/  UMOV UR5, 0x400 ;  /* 0x0000040000057882 */ /* 0x000fe20000000000 */
[----:B-1----:R-:W-:-:S04]  /*1940*/  UPRMT UR4, UR4, 0x8880, URZ ;  /* 0x0000888004047896 */ /* 0x002fc800080000ff */
[----:B------:R-:W-:Y:S02]  /*1950*/  UISETP.NE.AND UP0, UPT, UR4, URZ, UPT ;  /* 0x000000ff0400728c */ /* 0x000fe4000bf05270 */
[----:B--2---:R-:W-:Y:S01]  /*1960*/  ULEA UR5, UR6, UR5, 0x18 ;  /* 0x0000000506057291 */ /* 0x004fe2000f8ec0ff */
[----:B0-----:R-:W-:Y:S02]  /*1970*/  IMAD.SHL.U32 R6, R21, 0x2, RZ ;  /* 0x0000000215067824 */ /* 0x001fe400078e00ff */
[----:B---3--:R-:W-:-:S03]  /*1980*/  IMAD R29, R20, 0x18, R5 ;  /* 0x00000018141d7824 */ /* 0x008fc600078e0205 */
[----:B------:R-:W-:-:S04]  /*1990*/  LOP3.LUT R6, R6, 0x7c0, RZ, 0xc0, !PT ;  /* 0x000007c006067812 */ /* 0x000fc800078ec0ff */
[----:B------:R-:W-:Y:S01]  /*19a0*/  LOP3.LUT R7, R6, 0x1f, R21, 0xf8, !PT ;  /* 0x0000001f06077812 */ /* 0x000fe200078ef815 */
        /* <DEDUP_REMOVED lines=10> */
[----:B0-----:R-:W0:Y:S01]  /*1a50*/  LDC.64 R12, c[0x0][0x398] ;  /* 0x0000e600ff0c7b82 */ /* 0x001e220000000a00 */
[----:B-1----:R-:W-:Y:S02]  /*1a60*/  LOP3.LUT R15, R21, 0x1f, RZ, 0xc0, !PT ;  /* 0x0000001f150f7812 */ /* 0x002fe400078ec0ff */
[----:B------:R-:W-:Y:S03]  /*1a70*/  LDS.64 R28, [R5+0x8] ;  /* 0x00000800051c7984 */ /* 0x000fe60000000a00 */
[----:B------:R-:W-:Y:S01]  /*1a80*/  IMAD.IADD R15, R0, 0x1, R15 ;  /* 0x00000001000f7824 */ /* 0x000fe200078e020f */
[----:B------:R-:W-:Y:S04]  /*1a90*/  LDS.64 R22, [R5+0x300] ;  /* 0x0003000005167984 */ /* 0x000fe80000000a00 */
[----:B------:R-:W-:Y:S04]  /*1aa0*/  LDS.64 R24, [R5+0x308] ;  /* 0x0003080005187984 */ /* 0x000fe80000000a00 */
[----:B------:R-:W-:Y:S04]  /*1ab0*/  LDS.64 R8, [R5+0x10] ;  /* 0x0000100005087984 */ /* 0x000fe80000000a00 */
[----:B------:R1:W-:Y:S04]  /*1ac0*/  LDS.64 R10, [R5+0x310] ;  /* 0x00031000050a7984 */ /* 0x0003e80000000a00 */
[----:B------:R-:W-:Y:S01]  /*1ad0*/  @!P0 STS [UR5+0x3000], R3 ;  /* 0x00300003ff008988 */ /* 0x000fe20008000805 */
[----:B------:R-:W-:Y:S01]  /*1ae0*/  BAR.SYNC.DEFER_BLOCKING 0x0 ;  /* 0x0000000000007b1d */ /* 0x000fe20000010000 */
[----:B------:R-:W-:-:S05]  /*1af0*/  IADD3 R15, P0, PT, R6, R15, RZ ;  /* 0x0000000f060f7210 */ /* 0x000fca0007f1e0ff */
[----:B------:R-:W-:Y:S02]  /*1b00*/  IMAD.X R0, RZ, RZ, RZ, P0 ;  /* 0x000000ffff007224 */ /* 0x000fe400000e06ff */
[----:B0-----:R-:W-:-:S04]  /*1b10*/  IMAD.WIDE.U32 R12, R15, 0x18, R12 ;  /* 0x000000180f0c7825 */ /* 0x001fc800078e000c */
[----:B-1----:R-:W-:-:S04]  /*1b20*/  IMAD R5, R0, 0x18, RZ ;  /* 0x0000001800057824 */ /* 0x002fc800078e02ff */
[----:B------:R-:W-:Y:S01]  /*1b30*/  IMAD.IADD R13, R13, 0x1, R5 ;  /* 0x000000010d0d7824 */ /* 0x000fe200078e0205 */
[----:B------:R-:W0:Y:S02]  /*1b40*/  LDS R2, [UR5+0x3000] ;  /* 0x00300005ff027984 */ /* 0x000e240008000800 */
[----:B0-----:R-:W-:-:S13]  /*1b50*/  ISETP.GE.AND P0, PT, R7, R2, PT ;  /* 0x000000020700720c */ /* 0x001fda0003f06270 */
        /* <DEDUP_REMOVED lines=9> */
.L_x_76:
        /* <DEDUP_REMOVED lines=17> */
[----:B------:R-:W-:Y:S02]  /*1d00*/  IMAD.X R0, RZ, RZ, RZ, P0 ;  /* 0x000000ffff007224 */ /* 0x000fe400000e06ff */
        /* <DEDUP_REMOVED lines=14> */
.L_x_77:
        /* <DEDUP_REMOVED lines=9> */
.L_x_84:


//--------------------- .text._ZN3cub18CUB_300001_SM_10006detail11EmptyKernelIvEEvv --------------------------
	.section	.text._ZN3cub18CUB_300001_SM_10006detail11EmptyKernelIvEEvv,"ax",@progbits
	.align	128
        .global         _ZN3cub18CUB_300001_SM_10006detail11EmptyKernelIvEEvv
        .type           _ZN3cub18CUB_300001_SM_10006detail11EmptyKernelIvEEvv,@function
        .size           _ZN3cub18CUB_300001_SM_10006detail11EmptyKernelIvEEvv,(.L_x_85 - _ZN3cub18CUB_300001_SM_10006detail11EmptyKernelIvEEvv)
        .other          _ZN3cub18CUB_300001_SM_10006detail11EmptyKernelIvEEvv,@"STO_CUDA_ENTRY STV_DEFAULT"
_ZN3cub18CUB_300001_SM_10006detail11EmptyKernelIvEEvv:
.text._ZN3cub18CUB_300001_SM_10006detail11EmptyKernelIvEEvv:
[----:B------:R-:W-:Y:S01]  /*0000*/  LDC R1, c[0x0][0x37c] ;  /* 0x0000df00ff017b82 */ /* 0x000fe20000000800 */
[----:B------:R-:W-:Y:S05]  /*0010*/  EXIT ;  /* 0x000000000000794d */ /* 0x000fea0003800000 */
.L_x_78:
        /* <DEDUP_REMOVED lines=14> */
.L_x_85:


//--------------------- .nv.shared._ZN3cub18CUB_300001_SM_10006detail10merge_sort26DeviceMergeSortMergeKernelINS2_10policy_hubIN6thrust24THRUST_300001_SM_1000_NS6detail15normal_iteratorINS6_10device_ptrI4EdgeEEEEE9Policy600ESC_PNS0_8NullTypeESC_SG_mN4cuda3std3__44lessISA_EESA_SF_EEvbT2_T3_T4_PT6_PT7_T5_PSO_SO_NS1_7vsmem_tE --------------------------
	.section	.nv.shared._ZN3cub18CUB_300001_SM_10006detail10merge_sort26DeviceMergeSortMergeKernelINS2_10policy_hubIN6thrust24THRUST_300001_SM_1000_NS6detail15normal_iteratorINS6_10device_ptrI4EdgeEEEEE9Policy600ESC_PNS0_8NullTypeESC_SG_mN4cuda3std3__44lessISA_EESA_SF_EEvbT2_T3_T4_PT6_PT7_T5_PSO_SO_NS1_7vsmem_tE,"aw",@nobits
	.sectionflags	@""
	.align	16
.nv.shared._ZN3cub18CUB_300001_SM_10006detail10merge_sort26DeviceMergeSortMergeKernelINS2_10policy_hubIN6thrust24THRUST_300001_SM_1000_NS6detail15normal_iteratorINS6_10device_ptrI4EdgeEEEEE9Policy600ESC_PNS0_8NullTypeESC_SG_mN4cuda3std3__44lessISA_EESA_SF_EEvbT2_T3_T4_PT6_PT7_T5_PSO_SO_NS1_7vsmem_tE:
	.zero		13344


//--------------------- .nv.shared.reserved.0     --------------------------
	.section	.nv.shared.reserved.0,"aw",@nobits
	.weak		__nv_reservedSMEM_offset_0_alias
	.size		__nv_reservedSMEM_offset_0_alias, 0, 64
	.other		__nv_reservedSMEM_offset_0_alias,@"STO_CUDA_RESERVED_SHARED STV_DEFAULT"
__nv_reservedSMEM_offset_0_alias:
	.zero		0
	.zero		64


//--------------------- .nv.global                --------------------------
	.section	.nv.global,"aw",@nobits
.nv.global:
	.type		_ZN30_INTERNAL_3a03788f_4_k_cu_main6thrust24THRUST_300001_SM_1000_NS12placeholders2_8E,@object
	.size		_ZN30_INTERNAL_3a03788f_4_k_cu_main6thrust24THRUST_300001_SM_1000_NS12placeholders2_8E,(_ZN30_INTERNAL_3a03788f_4_k_cu_main4cuda3std3__432_GLOBAL__N__3a03788f_4_k_cu_main6ignoreE - _ZN30_INTERNAL_3a03788f_4_k_cu_main6thrust24THRUST_300001_SM_1000_NS12placeholders2_8E)
_ZN30_INTERNAL_3a03788f_4_k_cu_main6thrust24THRUST_300001_SM_1000_NS12placeholders2_8E:
	.zero		1
	.type		_ZN30_INTERNAL_3a03788f_4_k_cu_main4cuda3std3__432_GLOBAL__N__3a03788f_4_k_cu_main6ignoreE,@object
	.size		_ZN30_INTERNAL_3a03788f_4_k_cu_main4cuda3std3__432_GLOBAL__N__3a03788f_4_k_cu_main6ignoreE,(_ZN30_INTERNAL_3a03788f_4_k_cu_main4cuda3std6ranges3__45__cpo4dataE - _ZN30_INTERNAL_3a03788f_4_k_cu_main4cuda3std3__432_GLOBAL__N__3a03788f_4_k_cu_main6ignoreE)
_ZN30_INTERNAL_3a03788f_4_k_cu_main4cuda3std3__432_GLOBAL__N__3a03788f_4_k_cu_main6ignoreE:
	.zero		1
	.type		_ZN30_INTERNAL_3a03788f_4_k_cu_main4cuda3std6ranges3__45__cpo4dataE,@object
	.size		_ZN30_INTERNAL_3a03788f_4_k_cu_main4cuda3std6ranges3__45__cpo4dataE,(_ZN30_INTERNAL_3a03788f_4_k_cu_main6thrust24THRUST_300001_SM_1000_NS6system3cpp3parE - _ZN30_INTERNAL_3a03788f_4_k_cu_main4cuda3std6ranges3__45__cpo4dataE)
_ZN30_INTERNAL_3a03788f_4_k_cu_main4cuda3std6ranges3__45__cpo4dataE:
	.zero		1
	.type		_ZN30_INTERNAL_3a03788f_4_k_cu_main6thrust24THRUST_300001_SM_1000_NS6system3cpp3parE,@object
	.size		_ZN30_INTERNAL_3a03788f_4_k_cu_main6thrust24THRUST_300001_SM_1000_NS6system3cpp3parE,(_ZN30_INTERNAL_3a03788f_4_k_cu_main4cuda3std3__45__cpo5beginE - _ZN30_INTERNAL_3a03788f_4_k_cu_main6thrust24THRUST_300001_SM_1000_NS6system3cpp3parE)
_ZN30_INTERNAL_3a03788f_4_k_cu_main6thrust24THRUST_300001_SM_1000_NS6system3cpp3parE:
	.zero		1
	.type		_ZN30_INTERNAL_3a03788f_4_k_cu_main4cuda3std3__45__cpo5beginE,@object
	.size		_ZN30_INTERNAL_3a03788f_4_k_cu_main4cuda3std3__45__cpo5beginE,(_ZN30_INTERNAL_3a03788f_4_k_cu_main4cuda3std6ranges3__45__cpo5beginE - _ZN30_INTERNAL_3a03788f_4_k_cu_main4cuda3std3__45__cpo5beginE)
_ZN30_INTERNAL_3a03788f_4_k_cu_main4cuda3std3__45__cpo5beginE:
	.zero		1
	.type		_ZN30_INTERNAL_3a03788f_4_k_cu_main4cuda3std6ranges3__45__cpo5beginE,@object
	.size		_ZN30_INTERNAL_3a03788f_4_k_cu_main4cuda3std6ranges3__45__cpo5beginE,(_ZN30_INTERNAL_3a03788f_4_k_cu_main6thrust24THRUST_300001_SM_1000_NS6deviceE - _ZN30_INTERNAL_3a03788f_4_k_cu_main4cuda3std6ranges3__45__cpo5beginE)
_ZN30_INTERNAL_3a03788f_4_k_cu_main4cuda3std6ranges3__45__cpo5beginE:
	.zero		1
	.type		_ZN30_INTERNAL_3a03788f_4_k_cu_main6thrust24THRUST_300001_SM_1000_NS6deviceE,@object
	.size		_ZN30_INTERNAL_3a03788f_4_k_cu_main6thrust24THRUST_300001_SM_1000_NS6deviceE,(_ZN30_INTERNAL_3a03788f_4_k_cu_main4cuda3std3__47nulloptE - _ZN30_INTERNAL_3a03788f_4_k_cu_main6thrust24THRUST_300001_SM_1000_NS6deviceE)
_ZN30_INTERNAL_3a03788f_4_k_cu_main6thrust24THRUST_300001_SM_1000_NS6deviceE:
	.zero		1
	.type		_ZN30_INTERNAL_3a03788f_4_k_cu_main4cuda3std3__47nulloptE,@object
	.size		_ZN30_INTERNAL_3a03788f_4_k_cu_main4cuda3std3__47nulloptE,(_ZN30_INTERNAL_3a03788f_4_k_cu_main4cuda3std6ranges3__45__cpo8distanceE - _ZN30_INTERNAL_3a03788f_4_k_cu_main4cuda3std3__47nulloptE)
_ZN30_INTERNAL_3a03788f_4_k_cu_main4cuda3std3__47nulloptE:
	.zero		1
	.type		_ZN30_INTERNAL_3a03788f_4_k_cu_main4cuda3std6ranges3__45__cpo8distanceE,@object
	.size		_ZN30_INTERNAL_3a03788f_4_k_cu_main4cuda3std6ranges3__45__cpo8distanceE,(_ZN30_INTERNAL_3a03788f_4_k_cu_main6thrust24THRUST_300001_SM_1000_NS12placeholders2_4E - _ZN30_INTERNAL_3a03788f_4_k_cu_main4cuda3std6ranges3__45__cpo8distanceE)
_ZN30_INTERNAL_3a03788f_4_k_cu_main4cuda3std6ranges3__45__cpo8distanceE:
	.zero		1
	.type		_ZN30_INTERNAL_3a03788f_4_k_cu_main6thrust24THRUST_300001_SM_1000_NS12placeholders2_4E,@object
	.size		_ZN30_INTERNAL_3a03788f_4_k_cu_main6thrust24THRUST_300001_SM_1000_NS12placeholders2_4E,(_ZN30_INTERNAL_3a03788f_4_k_cu_main4cuda3std3__45__cpo6rbeginE - _ZN30_INTERNAL_3a03788f_4_k_cu_main6thrust24THRUST_300001_SM_1000_NS12placeholders2_4E)
_ZN30_INTERNAL_3a03788f_4_k_cu_main6thrust24THRUST_300001_SM_1000_NS12placeholders2_4E:
	.zero		1
	.type		_ZN30_INTERNAL_3a03788f_4_k_cu_main4cuda3std3__45__cpo6rbeginE,@object
	.size		_ZN30_INTERNAL_3a03788f_4_k_cu_main4cuda3std3__45__cpo6rbeginE,(_ZN30_INTERNAL_3a03788f_4_k_cu_main4cuda3std6ranges3__45__cpo7advanceE - _ZN30_INTERNAL_3a03788f_4_k_cu_main4cuda3std3__45__cpo6rbeginE)
_ZN30_INTERNAL_3a03788f_4_k_cu_main4cuda3std3__45__cpo6rbeginE:
	.zero		1
	.type		_ZN30_INTERNAL_3a03788f_4_k_cu_main4cuda3std6ranges3__45__cpo7advanceE,@object
	.size		_ZN30_INTERNAL_3a03788f_4_k_cu_main4cuda3std6ranges3__45__cpo7advanceE,(_ZN30_INTERNAL_3a03788f_4_k_cu_main6thrust24THRUST_300001_SM_1000_NS12placeholders3_10E - _ZN30_INTERNAL_3a03788f_4_k_cu_main4cuda3std6ranges3__45__cpo7advanceE)
_ZN30_INTERNAL_3a03788f_4_k_cu_main4cuda3std6ranges3__45__cpo7advanceE:
	.zero		1
	.type		_ZN30_INTERNAL_3a03788f_4_k_cu_main6thrust24THRUST_300001_SM_1000_NS12placeholders3_10E,@object
	.size		_ZN30_INTERNAL_3a03788f_4_k_cu_main6thrust24THRUST_300001_SM_1000_NS12placeholders3_10E,(_ZN30_INTERNAL_3a03788f_4_k_cu_main4cuda3std3__48in_placeE - _ZN30_INTERNAL_3a03788f_4_k_cu_main6thrust24THRUST_300001_SM_1000_NS12placeholders3_10E)
_ZN30_INTERNAL_3a03788f_4_k_cu_main6thrust24THRUST_300001_SM_1000_NS12placeholders3_10E:
	.zero		1
	.type		_ZN30_INTERNAL_3a03788f_4_k_cu_main4cuda3std3__48in_placeE,@object
	.size		_ZN30_INTERNAL_3a03788f_4_k_cu_main4cuda3std3__48in_placeE,(_ZN30_INTERNAL_3a03788f_4_k_cu_main4cuda3std6ranges3__45__cpo4sizeE - _ZN30_INTERNAL_3a03788f_4_k_cu_main4cuda3std3__48in_placeE)
_ZN30_INTERNAL_3a03788f_4_k_cu_main4cuda3std3__48in_placeE:
	.zero		1
	.type		_ZN30_INTERNAL_3a03788f_4_k_cu_main4cuda3std6ranges3__45__cpo4sizeE,@object
	.size		_ZN30_INTERNAL_3a03788f_4_k_cu_main4cuda3std6ranges3__45__cpo4sizeE,(_ZN30_INTERNAL_3a03788f_4_k_cu_main6thrust24THRUST_300001_SM_1000_NS12placeholders2_2E - _ZN30_INTERNAL_3a03788f_4_k_cu_main4cuda3std6ranges3__45__cpo4sizeE)
_ZN30_INTERNAL_3a03788f_4_k_cu_main4cuda3std6ranges3__45__cpo4sizeE:
	.zero		1
	.type		_ZN30_INTERNAL_3a03788f_4_k_cu_main6thrust24THRUST_300001_SM_1000_NS12placeholders2_2E,@object
	.size		_ZN30_INTERNAL_3a03788f_4_k_cu_main6thrust24THRUST_300001_SM_1000_NS12placeholders2_2E,(_ZN30_INTERNAL_3a03788f_4_k_cu_main4cuda3std3__45__cpo6cbeginE - _ZN30_INTERNAL_3a03788f_4_k_cu_main6thrust24THRUST_300001_SM_1000_NS12placeholders2_2E)
_ZN30_INTERNAL_3a03788f_4_k_cu_main6thrust24THRUST_300001_SM_1000_NS12placeholders2_2E:
	.zero		1
	.type		_ZN30_INTERNAL_3a03788f_4_k_cu_main4cuda3std3__45__cpo6cbeginE,@object
	.size		_ZN30_INTERNAL_3a03788f_4_k_cu_main4cuda3std3__45__cpo6cbeginE,(_ZN30_INTERNAL_3a03788f_4_k_cu_main4cuda3std6ranges3__45__cpo6cbeginE - _ZN30_INTERNAL_3a03788f_4_k_cu_main4cuda3std3__45__cpo6cbeginE)
_ZN30_INTERNAL_3a03788f_4_k_cu_main4cuda3std3__45__cpo6cbeginE:
	.zero		1
	.type		_ZN30_INTERNAL_3a03788f_4_k_cu_main4cuda3std6ranges3__45__cpo6cbeginE,@object
	.size		_ZN30_INTERNAL_3a03788f_4_k_cu_main4cuda3std6ranges3__45__cpo6cbeginE,(_ZN30_INTERNAL_3a03788f_4_k_cu_main6thrust24THRUST_300001_SM_1000_NS12placeholders2_6E - _ZN30_INTERNAL_3a03788f_4_k_cu_main4cuda3std6ranges3__45__cpo6cbeginE)
_ZN30_INTERNAL_3a03788f_4_k_cu_main4cuda3std6ranges3__45__cpo6cbeginE:
	.zero		1
	.type		_ZN30_INTERNAL_3a03788f_4_k_cu_main6thrust24THRUST_300001_SM_1000_NS12placeholders2_6E,@object
	.size		_ZN30_INTERNAL_3a03788f_4_k_cu_main6thrust24THRUST_300001_SM_1000_NS12placeholders2_6E,(_ZN30_INTERNAL_3a03788f_4_k_cu_main4cuda3std3__45__cpo7crbeginE - _ZN30_INTERNAL_3a03788f_4_k_cu_main6thrust24THRUST_300001_SM_1000_NS12placeholders2_6E)
_ZN30_INTERNAL_3a03788f_4_k_cu_main6thrust24THRUST_300001_SM_1000_NS12placeholders2_6E:
	.zero		1
	.type		_ZN30_INTERNAL_3a03788f_4_k_cu_main4cuda3std3__45__cpo7crbeginE,@object
	.size		_ZN30_INTERNAL_3a03788f_4_k_cu_main4cuda3std3__45__cpo7crbeginE,(_ZN30_INTERNAL_3a03788f_4_k_cu_main4cuda3std6ranges3__45__cpo4nextE - _ZN30_INTERNAL_3a03788f_4_k_cu_main4cuda3std3__45__cpo7crbeginE)
_ZN30_INTERNAL_3a03788f_4_k_cu_main4cuda3std3__45__cpo7crbeginE:
	.zero		1
	.type		_ZN30_INTERNAL_3a03788f_4_k_cu_main4cuda3std6ranges3__45__cpo4nextE,@object
	.size		_ZN30_INTERNAL_3a03788f_4_k_cu_main4cuda3std6ranges3__45__cpo4nextE,(_ZN30_INTERNAL_3a03788f_4_k_cu_main4cuda3std6ranges3__45__cpo4swapE - _ZN30_INTERNAL_3a03788f_4_k_cu_main4cuda3std6ranges3__45__cpo4nextE)
_ZN30_INTERNAL_3a03788f_4_k_cu_main4cuda3std6ranges3__45__cpo4nextE:
	.zero		1
	.type		_ZN30_INTERNAL_3a03788f_4_k_cu_main4cuda3std6ranges3__45__cpo4swapE,@object
	.size		_ZN30_INTERNAL_3a03788f_4_k_cu_main4cuda3std6ranges3__45__cpo4swapE,(_ZN30_INTERNAL_3a03788f_4_k_cu_main6thrust24THRUST_300001_SM_1000_NS8cuda_cub10par_nosyncE - _ZN30_INTERNAL_3a03788f_4_k_cu_main4cuda3std6ranges3__45__cpo4swapE)
_ZN30_INTERNAL_3a03788f_4_k_cu_main4cuda3std6ranges3__45__cpo4swapE:
	.zero		1
	.type		_ZN30_INTERNAL_3a03788f_4_k_cu_main6thrust24THRUST_300001_SM_1000_NS8cuda_cub10par_nosyncE,@object
	.size		_ZN30_INTERNAL_3a03788f_4_k_cu_main6thrust24THRUST_300001_SM_1000_NS8cuda_cub10par_nosyncE,(_ZN30_INTERNAL_3a03788f_4_k_cu_main6thrust24THRUST_300001_SM_1000_NS3seqE - _ZN30_INTERNAL_3a03788f_4_k_cu_main6thrust24THRUST_300001_SM_1000_NS8cuda_cub10par_nosyncE)
_ZN30_INTERNAL_3a03788f_4_k_cu_main6thrust24THRUST_300001_SM_1000_NS8cuda_cub10par_nosyncE:
	.zero		1
	.type		_ZN30_INTERNAL_3a03788f_4_k_cu_main6thrust24THRUST_300001_SM_1000_NS3seqE,@object
	.size		_ZN30_INTERNAL_3a03788f_4_k_cu_main6thrust24THRUST_300001_SM_1000_NS3seqE,(_ZN30_INTERNAL_3a03788f_4_k_cu_main4cuda3std3__420unreachable_sentinelE - _ZN30_INTERNAL_3a03788f_4_k_cu_main6thrust24THRUST_300001_SM_1000_NS3seqE)
_ZN30_INTERNAL_3a03788f_4_k_cu_main6thrust24THRUST_300001_SM_1000_NS3seqE:
	.zero		1
	.type		_ZN30_INTERNAL_3a03788f_4_k_cu_main4cuda3std3__420unreachable_sentinelE,@object
	.size		_ZN30_INTERNAL_3a03788f_4_k_cu_main4cuda3std3__420unreachable_sentinelE,(_ZN30_INTERNAL_3a03788f_4_k_cu_main4cuda3std6ranges3__45__cpo5ssizeE - _ZN30_INTERNAL_3a03788f_4_k_cu_main4cuda3std3__420unreachable_sentinelE)
_ZN30_INTERNAL_3a03788f_4_k_cu_main4cuda3std3__420unreachable_sentinelE:
	.zero		1
	.type		_ZN30_INTERNAL_3a03788f_4_k_cu_main4cuda3std6ranges3__45__cpo5ssizeE,@object
	.size		_ZN30_INTERNAL_3a03788f_4_k_cu_main4cuda3std6ranges3__45__cpo5ssizeE,(_ZN30_INTERNAL_3a03788f_4_k_cu_main6thrust24THRUST_300001_SM_1000_NS12placeholders2_3E - _ZN30_INTERNAL_3a03788f_4_k_cu_main4cuda3std6ranges3__45__cpo5ssizeE)
_ZN30_INTERNAL_3a03788f_4_k_cu_main4cuda3std6ranges3__45__cpo5ssizeE:
	.zero		1
	.type		_ZN30_INTERNAL_3a03788f_4_k_cu_main6thrust24THRUST_300001_SM_1000_NS12placeholders2_3E,@object
	.size		_ZN30_INTERNAL_3a03788f_4_k_cu_main6thrust24THRUST_300001_SM_1000_NS12placeholders2_3E,(_ZN30_INTERNAL_3a03788f_4_k_cu_main4cuda3std3__45__cpo4cendE - _ZN30_INTERNAL_3a03788f_4_k_cu_main6thrust24THRUST_300001_SM_1000_NS12placeholders2_3E)
_ZN30_INTERNAL_3a03788f_4_k_cu_main6thrust24THRUST_300001_SM_1000_NS12placeholders2_3E:
	.zero		1
	.type		_ZN30_INTERNAL_3a03788f_4_k_cu_main4cuda3std3__45__cpo4cendE,@object
	.size		_ZN30_INTERNAL_3a03788f_4_k_cu_main4cuda3std3__45__cpo4cendE,(_ZN30_INTERNAL_3a03788f_4_k_cu_main4cuda3std6ranges3__45__cpo4cendE - _ZN30_INTERNAL_3a03788f_4_k_cu_main4cuda3std3__45__cpo4cendE)
_ZN30_INTERNAL_3a03788f_4_k_cu_main4cuda3std3__45__cpo4cendE:
	.zero		1
	.type		_ZN30_INTERNAL_3a03788f_4_k_cu_main4cuda3std6ranges3__45__cpo4cendE,@object
	.size		_ZN30_INTERNAL_3a03788f_4_k_cu_main4cuda3std6ranges3__45__cpo4cendE,(_ZN30_INTERNAL_3a03788f_4_k_cu_main6thrust24THRUST_300001_SM_1000_NS12placeholders2_7E - _ZN30_INTERNAL_3a03788f_4_k_cu_main4cuda3std6ranges3__45__cpo4cendE)
_ZN30_INTERNAL_3a03788f_4_k_cu_main4cuda3std6ranges3__45__cpo4cendE:
	.zero		1
	.type		_ZN30_INTERNAL_3a03788f_4_k_cu_main6thrust24THRUST_300001_SM_1000_NS12placeholders2_7E,@object
	.size		_ZN30_INTERNAL_3a03788f_4_k_cu_main6thrust24THRUST_300001_SM_1000_NS12placeholders2_7E,(_ZN30_INTERNAL_3a03788f_4_k_cu_main4cuda3std3__45__cpo5crendE - _ZN30_INTERNAL_3a03788f_4_k_cu_main6thrust24THRUST_300001_SM_1000_NS12placeholders2_7E)
_ZN30_INTERNAL_3a03788f_4_k_cu_main6thrust24THRUST_300001_SM_1000_NS12placeholders2_7E:
	.zero		1
	.type		_ZN30_INTERNAL_3a03788f_4_k_cu_main4cuda3std3__45__cpo5crendE,@object
	.size		_ZN30_INTERNAL_3a03788f_4_k_cu_main4cuda3std3__45__cpo5crendE,(_ZN30_INTERNAL_3a03788f_4_k_cu_main4cuda3std6ranges3__45__cpo4prevE - _ZN30_INTERNAL_3a03788f_4_k_cu_main4cuda3std3__45__cpo5crendE)
_ZN30_INTERNAL_3a03788f_4_k_cu_main4cuda3std3__45__cpo5crendE:
	.zero		1
	.type		_ZN30_INTERNAL_3a03788f_4_k_cu_main4cuda3std6ranges3__45__cpo4prevE,@object
	.size		_ZN30_INTERNAL_3a03788f_4_k_cu_main4cuda3std6ranges3__45__cpo4prevE,(_ZN30_INTERNAL_3a03788f_4_k_cu_main4cuda3std6ranges3__45__cpo9iter_moveE - _ZN30_INTERNAL_3a03788f_4_k_cu_main4cuda3std6ranges3__45__cpo4prevE)
_ZN30_INTERNAL_3a03788f_4_k_cu_main4cuda3std6ranges3__45__cpo4prevE:
	.zero		1
	.type		_ZN30_INTERNAL_3a03788f_4_k_cu_main4cuda3std6ranges3__45__cpo9iter_moveE,@object
	.size		_ZN30_INTERNAL_3a03788f_4_k_cu_main4cuda3std6ranges3__45__cpo9iter_moveE,(_ZN30_INTERNAL_3a03788f_4_k_cu_main6thrust24THRUST_300001_SM_1000_NS6system6detail10sequential3seqE - _ZN30_INTERNAL_3a03788f_4_k_cu_main4cuda3std6ranges3__45__cpo9iter_moveE)
_ZN30_INTERNAL_3a03788f_4_k_cu_main4cuda3std6ranges3__45__cpo9iter_moveE:
	.zero		1
	.type		_ZN30_INTERNAL_3a03788f_4_k_cu_main6thrust24THRUST_300001_SM_1000_NS6system6detail10sequential3seqE,@object
	.size		_ZN30_INTERNAL_3a03788f_4_k_cu_main6thrust24THRUST_300001_SM_1000_NS6system6detail10sequential3seqE,(_ZN30_INTERNAL_3a03788f_4_k_cu_main6thrust24THRUST_300001_SM_1000_NS12placeholders2_9E - _ZN30_INTERNAL_3a03788f_4_k_cu_main6thrust24THRUST_300001_SM_1000_NS6system6detail10sequential3seqE)
_ZN30_INTERNAL_3a03788f_4_k_cu_main6thrust24THRUST_300001_SM_1000_NS6system6detail10sequential3seqE:
	.zero		1
	.type		_ZN30_INTERNAL_3a03788f_4_k_cu_main6thrust24THRUST_300001_SM_1000_NS12placeholders2_9E,@object
	.size		_ZN30_INTERNAL_3a03788f_4_k_cu_main6thrust24THRUST_300001_SM_1000_NS12placeholders2_9E,(_ZN30_INTERNAL_3a03788f_4_k_cu_main4cuda3std3__419piecewise_constructE - _ZN30_INTERNAL_3a03788f_4_k_cu_main6thrust24THRUST_300001_SM_1000_NS12placeholders2_9E)
_ZN30_INTERNAL_3a03788f_4_k_cu_main6thrust24THRUST_300001_SM_1000_NS12placeholders2_9E:
	.zero		1
	.type		_ZN30_INTERNAL_3a03788f_4_k_cu_main4cuda3std3__419piecewise_constructE,@object
	.size		_ZN30_INTERNAL_3a03788f_4_k_cu_main4cuda3std3__419piecewise_constructE,(_ZN30_INTERNAL_3a03788f_4_k_cu_main4cuda3std6ranges3__45__cpo5cdataE - _ZN30_INTERNAL_3a03788f_4_k_cu_main4cuda3std3__419piecewise_constructE)
_ZN30_INTERNAL_3a03788f_4_k_cu_main4cuda3std3__419piecewise_constructE:
	.zero		1
	.type		_ZN30_INTERNAL_3a03788f_4_k_cu_main4cuda3std6ranges3__45__cpo5cdataE,@object
	.size		_ZN30_INTERNAL_3a03788f_4_k_cu_main4cuda3std6ranges3__45__cpo5cdataE,(_ZN30_INTERNAL_3a03788f_4_k_cu_main6thrust24THRUST_300001_SM_1000_NS12placeholders2_1E - _ZN30_INTERNAL_3a03788f_4_k_cu_main4cuda3std6ranges3__45__cpo5cdataE)
_ZN30_INTERNAL_3a03788f_4_k_cu_main4cuda3std6ranges3__45__cpo5cdataE:
	.zero		1
	.type		_ZN30_INTERNAL_3a03788f_4_k_cu_main6thrust24THRUST_300001_SM_1000_NS12placeholders2_1E,@object
	.size		_ZN30_INTERNAL_3a03788f_4_k_cu_main6thrust24THRUST_300001_SM_1000_NS12placeholders2_1E,(_ZN30_INTERNAL_3a03788f_4_k_cu_main4cuda3std3__45__cpo3endE - _ZN30_INTERNAL_3a03788f_4_k_cu_main6thrust24THRUST_300001_SM_1000_NS12placeholders2_1E)
_ZN30_INTERNAL_3a03788f_4_k_cu_main6thrust24THRUST_300001_SM_1000_NS12placeholders2_1E:
	.zero		1
	.type		_ZN30_INTERNAL_3a03788f_4_k_cu_main4cuda3std3__45__cpo3endE,@object
	.size		_ZN30_INTERNAL_3a03788f_4_k_cu_main4cuda3std3__45__cpo3endE,(_ZN30_INTERNAL_3a03788f_4_k_cu_main4cuda3std6ranges3__45__cpo3endE - _ZN30_INTERNAL_3a03788f_4_k_cu_main4cuda3std3__45__cpo3endE)
_ZN30_INTERNAL_3a03788f_4_k_cu_main4cuda3std3__45__cpo3endE:
	.zero		1
	.type		_ZN30_INTERNAL_3a03788f_4_k_cu_main4cuda3std6ranges3__45__cpo3endE,@object
	.size		_ZN30_INTERNAL_3a03788f_4_k_cu_main4cuda3std6ranges3__45__cpo3endE,(_ZN30_INTERNAL_3a03788f_4_k_cu_main6thrust24THRUST_300001_SM_1000_NS12placeholders2_5E - _ZN30_INTERNAL_3a03788f_4_k_cu_main4cuda3std6ranges3__45__cpo3endE)
_ZN30_INTERNAL_3a03788f_4_k_cu_main4cuda3std6ranges3__45__cpo3endE:
	.zero		1
	.type		_ZN30_INTERNAL_3a03788f_4_k_cu_main6thrust24THRUST_300001_SM_1000_NS12placeholders2_5E,@object
	.size		_ZN30_INTERNAL_3a03788f_4_k_cu_main6thrust24THRUST_300001_SM_1000_NS12placeholders2_5E,(_ZN30_INTERNAL_3a03788f_4_k_cu_main4cuda3std3__45__cpo4rendE - _ZN30_INTERNAL_3a03788f_4_k_cu_main6thrust24THRUST_300001_SM_1000_NS12placeholders2_5E)
_ZN30_INTERNAL_3a03788f_4_k_cu_main6thrust24THRUST_300001_SM_1000_NS12placeholders2_5E:
	.zero		1
	.type		_ZN30_INTERNAL_3a03788f_4_k_cu_main4cuda3std3__45__cpo4rendE,@object
	.size		_ZN30_INTERNAL_3a03788f_4_k_cu_main4cuda3std3__45__cpo4rendE,(_ZN30_INTERNAL_3a03788f_4_k_cu_main4cuda3std6ranges3__45__cpo9iter_swapE - _ZN30_INTERNAL_3a03788f_4_k_cu_main4cuda3std3__45__cpo4rendE)
_ZN30_INTERNAL_3a03788f_4_k_cu_main4cuda3std3__45__cpo4rendE:
	.zero		1
	.type		_ZN30_INTERNAL_3a03788f_4_k_cu_main4cuda3std6ranges3__45__cpo9iter_swapE,@object
	.size		_ZN30_INTERNAL_3a03788f_4_k_cu_main4cuda3std6ranges3__45__cpo9iter_swapE,(_ZN30_INTERNAL_3a03788f_4_k_cu_main4cuda3std3__48unexpectE - _ZN30_INTERNAL_3a03788f_4_k_cu_main4cuda3std6ranges3__45__cpo9iter_swapE)
_ZN30_INTERNAL_3a03788f_4_k_cu_main4cuda3std6ranges3__45__cpo9iter_swapE:
	.zero		1
	.type		_ZN30_INTERNAL_3a03788f_4_k_cu_main4cuda3std3__48unexpectE,@object
	.size		_ZN30_INTERNAL_3a03788f_4_k_cu_main4cuda3std3__48unexpectE,(_ZN30_INTERNAL_3a03788f_4_k_cu_main6thrust24THRUST_300001_SM_1000_NS8cuda_cub3parE - _ZN30_INTERNAL_3a03788f_4_k_cu_main4cuda3std3__48unexpectE)
_ZN30_INTERNAL_3a03788f_4_k_cu_main4cuda3std3__48unexpectE:
	.zero		1
	.type		_ZN30_INTERNAL_3a03788f_4_k_cu_main6thrust24THRUST_300001_SM_1000_NS8cuda_cub3parE,@object
	.size		_ZN30_INTERNAL_3a03788f_4_k_cu_main6thrust24THRUST_300001_SM_1000_NS8cuda_cub3parE,(.L_29 - _ZN30_INTERNAL_3a03788f_4_k_cu_main6thrust24THRUST_300001_SM_1000_NS8cuda_cub3parE)
_ZN30_INTERNAL_3a03788f_4_k_cu_main6thrust24THRUST_300001_SM_1000_NS8cuda_cub3parE:
	.zero		1
.L_29:


//--------------------- .nv.shared._ZN3cub18CUB_300001_SM_10006detail10merge_sort30DeviceMergeSortBlockSortKernelINS2_10policy_hubIN6thrust24THRUST_300001_SM_1000_NS6detail15normal_iteratorINS6_10device_ptrI4EdgeEEEEE9Policy600ESC_PNS0_8NullTypeESC_SG_mN4cuda3std3__44lessISA_EESA_SF_EEvbT0_T1_T2_T3_T4_PT6_PT7_T5_NS1_7vsmem_tE --------------------------
	.section	.nv.shared._ZN3cub18CUB_300001_SM_10006detail10merge_sort30DeviceMergeSortBlockSortKernelINS2_10policy_hubIN6thrust24THRUST_300001_SM_1000_NS6detail15normal_iteratorINS6_10device_ptrI4EdgeEEEEE9Policy600ESC_PNS0_8NullTypeESC_SG_mN4cuda3std3__44lessISA_EESA_SF_EEvbT0_T1_T2_T3_T4_PT6_PT7_T5_NS1_7vsmem_tE,"aw",@nobits
	.sectionflags	@""
	.align	16
.nv.shared._ZN3cub18CUB_300001_SM_10006detail10merge_sort30DeviceMergeSortBlockSortKernelINS2_10policy_hubIN6thrust24THRUST_300001_SM_1000_NS6detail15normal_iteratorINS6_10device_ptrI4EdgeEEEEE9Policy600ESC_PNS0_8NullTypeESC_SG_mN4cuda3std3__44lessISA_EESA_SF_EEvbT0_T1_T2_T3_T4_PT6_PT7_T5_NS1_7vsmem_tE:
	.zero		13344


//--------------------- .nv.shared._ZN3cub18CUB_300001_SM_10006detail10merge_sort26DeviceMergeSortMergeKernelINS2_10policy_hubIN6thrust24THRUST_300001_SM_1000_NS6detail15normal_iteratorINS6_10device_ptrI4EdgeEEEEE9Policy600ESC_PNS0_8NullTypeESC_SG_jN4cuda3std3__44lessISA_EESA_SF_EEvbT2_T3_T4_PT6_PT7_T5_PSO_SO_NS1_7vsmem_tE --------------------------
	.section	.nv.shared._ZN3cub18CUB_300001_SM_10006detail10merge_sort26DeviceMergeSortMergeKernelINS2_10policy_hubIN6thrust24THRUST_300001_SM_1000_NS6detail15normal_iteratorINS6_10device_ptrI4EdgeEEEEE9Policy600ESC_PNS0_8NullTypeESC_SG_jN4cuda3std3__44lessISA_EESA_SF_EEvbT2_T3_T4_PT6_PT7_T5_PSO_SO_NS1_7vsmem_tE,"aw",@nobits
	.sectionflags	@""
	.align	16
.nv.shared._ZN3cub18CUB_300001_SM_10006detail10merge_sort26DeviceMergeSortMergeKernelINS2_10policy_hubIN6thrust24THRUST_300001_SM_1000_NS6detail15normal_iteratorINS6_10device_ptrI4EdgeEEEEE9Policy600ESC_PNS0_8NullTypeESC_SG_jN4cuda3std3__44lessISA_EESA_SF_EEvbT2_T3_T4_PT6_PT7_T5_PSO_SO_NS1_7vsmem_tE:
	.zero		13344


//--------------------- .nv.shared._ZN3cub18CUB_300001_SM_10006detail10merge_sort30DeviceMergeSortBlockSortKernelINS2_10policy_hubIN6thrust24THRUST_300001_SM_1000_NS6detail15normal_iteratorINS6_10device_ptrI4EdgeEEEEE9Policy600ESC_PNS0_8NullTypeESC_SG_jN4cuda3std3__44lessISA_EESA_SF_EEvbT0_T1_T2_T3_T4_PT6_PT7_T5_NS1_7vsmem_tE --------------------------
	.section	.nv.shared._ZN3cub18CUB_300001_SM_10006detail10merge_sort30DeviceMergeSortBlockSortKernelINS2_10policy_hubIN6thrust24THRUST_300001_SM_1000_NS6detail15normal_iteratorINS6_10device_ptrI4EdgeEEEEE9Policy600ESC_PNS0_8NullTypeESC_SG_jN4cuda3std3__44lessISA_EESA_SF_EEvbT0_T1_T2_T3_T4_PT6_PT7_T5_NS1_7vsmem_tE,"aw",@nobits
	.sectionflags	@""
	.align	16
.nv.shared._ZN3cub18CUB_300001_SM_10006detail10merge_sort30DeviceMergeSortBlockSortKernelINS2_10policy_hubIN6thrust24THRUST_300001_SM_1000_NS6detail15normal_iteratorINS6_10device_ptrI4EdgeEEEEE9Policy600ESC_PNS0_8NullTypeESC_SG_jN4cuda3std3__44lessISA_EESA_SF_EEvbT0_T1_T2_T3_T4_PT6_PT7_T5_NS1_7vsmem_tE:
	.zero		13344


//--------------------- .nv.constant0._ZN3cub18CUB_300001_SM_10006detail10merge_sort26DeviceMergeSortMergeKernelINS2_10policy_hubIN6thrust24THRUST_300001_SM_1000_NS6detail15normal_iteratorINS6_10device_ptrI4EdgeEEEEE9Policy600ESC_PNS0_8NullTypeESC_SG_mN4cuda3std3__44lessISA_EESA_SF_EEvbT2_T3_T4_PT6_PT7_T5_PSO_SO_NS1_7vsmem_tE --------------------------
	.section	.nv.constant0._ZN3cub18CUB_300001_SM_10006detail10merge_sort26DeviceMergeSortMergeKernelINS2_10policy_hubIN6thrust24THRUST_300001_SM_1000_NS6detail15normal_iteratorINS6_10device_ptrI4EdgeEEEEE9Policy600ESC_PNS0_8NullTypeESC_SG_mN4cuda3std3__44lessISA_EESA_SF_EEvbT2_T3_T4_PT6_PT7_T5_PSO_SO_NS1_7vsmem_tE,"a",@progbits
	.sectionflags	@""
	.align	4
.nv.constant0._ZN3cub18CUB_300001_SM_10006detail10merge_sort26DeviceMergeSortMergeKernelINS2_10policy_hubIN6thrust24THRUST_300001_SM_1000_NS6detail15normal_iteratorINS6_10device_ptrI4EdgeEEEEE9Policy600ESC_PNS0_8NullTypeESC_SG_mN4cuda3std3__44lessISA_EESA_SF_EEvbT2_T3_T4_PT6_PT7_T5_PSO_SO_NS1_7vsmem_tE:
	.zero		976


//--------------------- .nv.constant0._ZN3cub18CUB_300001_SM_10006detail10merge_sort30DeviceMergeSortPartitionKernelIN6thrust24THRUST_300001_SM_1000_NS6detail15normal_iteratorINS5_10device_ptrI4EdgeEEEEmN4cuda3std3__44lessIS9_EES9_EEvbT_PT2_T0_SK_PSK_T1_SK_i --------------------------
	.section	.nv.constant0._ZN3cub18CUB_300001_SM_10006detail10merge_sort30DeviceMergeSortPartitionKernelIN6thrust24THRUST_300001_SM_1000_NS6detail15normal_iteratorINS5_10device_ptrI4EdgeEEEEmN4cuda3std3__44lessIS9_EES9_EEvbT_PT2_T0_SK_PSK_T1_SK_i,"a",@progbits
	.sectionflags	@""
	.align	4
.nv.constant0._ZN3cub18CUB_300001_SM_10006detail10merge_sort30DeviceMergeSortPartitionKernelIN6thrust24THRUST_300001_SM_1000_NS6detail15normal_iteratorINS5_10device_ptrI4EdgeEEEEmN4cuda3std3__44lessIS9_EES9_EEvbT_PT2_T0_SK_PSK_T1_SK_i:
	.zero		964


//--------------------- .nv.constant0._ZN3cub18CUB_300001_SM_10006detail10merge_sort30DeviceMergeSortBlockSortKernelINS2_10policy_hubIN6thrust24THRUST_300001_SM_1000_NS6detail15normal_iteratorINS6_10device_ptrI4EdgeEEEEE9Policy600ESC_PNS0_8NullTypeESC_SG_mN4cuda3std3__44lessISA_EESA_SF_EEvbT0_T1_T2_T3_T4_PT6_PT7_T5_NS1_7vsmem_tE --------------------------
	.section	.nv.constant0._ZN3cub18CUB_300001_SM_10006detail10merge_sort30DeviceMergeSortBlockSortKernelINS2_10policy_hubIN6thrust24THRUST_300001_SM_1000_NS6detail15normal_iteratorINS6_10device_ptrI4EdgeEEEEE9Policy600ESC_PNS0_8NullTypeESC_SG_mN4cuda3std3__44lessISA_EESA_SF_EEvbT0_T1_T2_T3_T4_PT6_PT7_T5_NS1_7vsmem_tE,"a",@progbits
	.sectionflags	@""
	.align	4
.nv.constant0._ZN3cub18CUB_300001_SM_10006detail10merge_sort30DeviceMergeSortBlockSortKernelINS2_10policy_hubIN6thrust24THRUST_300001_SM_1000_NS6detail15normal_iteratorINS6_10device_ptrI4EdgeEEEEE9Policy600ESC_PNS0_8NullTypeESC_SG_mN4cuda3std3__44lessISA_EESA_SF_EEvbT0_T1_T2_T3_T4_PT6_PT7_T5_NS1_7vsmem_tE:
	.zero		976


//--------------------- .nv.constant0._ZN3cub18CUB_300001_SM_10006detail10merge_sort26DeviceMergeSortMergeKernelINS2_10policy_hubIN6thrust24THRUST_300001_SM_1000_NS6detail15normal_iteratorINS6_10device_ptrI4EdgeEEEEE9Policy600ESC_PNS0_8NullTypeESC_SG_jN4cuda3std3__44lessISA_EESA_SF_EEvbT2_T3_T4_PT6_PT7_T5_PSO_SO_NS1_7vsmem_tE --------------------------
	.section	.nv.constant0._ZN3cub18CUB_300001_SM_10006detail10merge_sort26DeviceMergeSortMergeKernelINS2_10policy_hubIN6thrust24THRUST_300001_SM_1000_NS6detail15normal_iteratorINS6_10device_ptrI4EdgeEEEEE9Policy600ESC_PNS0_8NullTypeESC_SG_jN4cuda3std3__44lessISA_EESA_SF_EEvbT2_T3_T4_PT6_PT7_T5_PSO_SO_NS1_7vsmem_tE,"a",@progbits
	.sectionflags	@""
	.align	4
.nv.constant0._ZN3cub18CUB_300001_SM_10006detail10merge_sort26DeviceMergeSortMergeKernelINS2_10policy_hubIN6thrust24THRUST_300001_SM_1000_NS6detail15normal_iteratorINS6_10device_ptrI4EdgeEEEEE9Policy600ESC_PNS0_8NullTypeESC_SG_jN4cuda3std3__44lessISA_EESA_SF_EEvbT2_T3_T4_PT6_PT7_T5_PSO_SO_NS1_7vsmem_tE:
	.zero		976


//--------------------- .nv.constant0._ZN3cub18CUB_300001_SM_10006detail10merge_sort30DeviceMergeSortPartitionKernelIN6thrust24THRUST_300001_SM_1000_NS6detail15normal_iteratorINS5_10device_ptrI4EdgeEEEEjN4cuda3std3__44lessIS9_EES9_EEvbT_PT2_T0_SK_PSK_T1_SK_i --------------------------
	.section	.nv.constant0._ZN3cub18CUB_300001_SM_10006detail10merge_sort30DeviceMergeSortPartitionKernelIN6thrust24THRUST_300001_SM_1000_NS6detail15normal_iteratorINS5_10device_ptrI4EdgeEEEEjN4cuda3std3__44lessIS9_EES9_EEvbT_PT2_T0_SK_PSK_T1_SK_i,"a",@progbits
	.sectionflags	@""
	.align	4
.nv.constant0._ZN3cub18CUB_300001_SM_10006detail10merge_sort30DeviceMergeSortPartitionKernelIN6thrust24THRUST_300001_SM_1000_NS6detail15normal_iteratorINS5_10device_ptrI4EdgeEEEEjN4cuda3std3__44lessIS9_EES9_EEvbT_PT2_T0_SK_PSK_T1_SK_i:
	.zero		948


//--------------------- .nv.constant0._ZN3cub18CUB_300001_SM_10006detail10merge_sort30DeviceMergeSortBlockSortKernelINS2_10policy_hubIN6thrust24THRUST_300001_SM_1000_NS6detail15normal_iteratorINS6_10device_ptrI4EdgeEEEEE9Policy600ESC_PNS0_8NullTypeESC_SG_jN4cuda3std3__44lessISA_EESA_SF_EEvbT0_T1_T2_T3_T4_PT6_PT7_T5_NS1_7vsmem_tE --------------------------
	.section	.nv.constant0._ZN3cub18CUB_300001_SM_10006detail10merge_sort30DeviceMergeSortBlockSortKernelINS2_10policy_hubIN6thrust24THRUST_300001_SM_1000_NS6detail15normal_iteratorINS6_10device_ptrI4EdgeEEEEE9Policy600ESC_PNS0_8NullTypeESC_SG_jN4cuda3std3__44lessISA_EESA_SF_EEvbT0_T1_T2_T3_T4_PT6_PT7_T5_NS1_7vsmem_tE,"a",@progbits
	.sectionflags	@""
	.align	4
.nv.constant0._ZN3cub18CUB_300001_SM_10006detail10merge_sort30DeviceMergeSortBlockSortKernelINS2_10policy_hubIN6thrust24THRUST_300001_SM_1000_NS6detail15normal_iteratorINS6_10device_ptrI4EdgeEEEEE9Policy600ESC_PNS0_8NullTypeESC_SG_jN4cuda3std3__44lessISA_EESA_SF_EEvbT0_T1_T2_T3_T4_PT6_PT7_T5_NS1_7vsmem_tE:
	.zero		976


//--------------------- .nv.constant0._ZN3cub18CUB_300001_SM_10006detail11EmptyKernelIvEEvv --------------------------
	.section	.nv.constant0._ZN3cub18CUB_300001_SM_10006detail11EmptyKernelIvEEvv,"a",@progbits
	.sectionflags	@""
	.align	4
.nv.constant0._ZN3cub18CUB_300001_SM_10006detail11EmptyKernelIvEEvv:
	.zero		896


//--------------------- SYMBOLS --------------------------

	.type		.nv.reservedSmem.offset0,@object
	.size		.nv.reservedSmem.offset0,0x4
	.type		.nv.reservedSmem.cap,@object
	.size		.nv.reservedSmem.cap,0x4
